	.target	sm_90a

	.elftype	@"ET_EXEC"


//--------------------- .note.nv.tkinfo           --------------------------
	.section	.note.nv.tkinfo,"",@"SHT_NOTE"
	.sectionflags	@"SHF_NOTE_NV_TKINFO"
	.tkinfo
        /*0018*/ 	.word	0x00000002
        /*0030*/ 	.string	""
        /*0030*/ 	.string	"ptxas"
        /*0030*/ 	.string	"Cuda compilation tools, release 13.0, V13.0.88"
        /*0030*/ 	.string	"Build cuda_13.0.r13.0/compiler.36424714_0"
        /*0030*/ 	.string	"-arch sm_90a -m 64 "



//--------------------- .note.nv.cuinfo           --------------------------
	.section	.note.nv.cuinfo,"",@"SHT_NOTE"
	.sectionflags	@"SHF_NOTE_NV_CUINFO"
        /*0018*/ 	.short	0x0002
        /*001a*/ 	.short	0x005a
        /*001c*/ 	.short	0x0082
	.zero		2


//--------------------- .nv.info                  --------------------------
	.section	.nv.info,"",@"SHT_CUDA_INFO"
	.align	4


	//----- nvinfo : EIATTR_REGCOUNT
	.align		4
        /*0000*/ 	.byte	0x04, 0x2f
        /*0002*/ 	.short	(.L_15 - .L_14)
	.align		4
.L_14:
        /*0004*/ 	.word	index@(_ZN7cutlass13device_kernelINS_4gemm6kernel13GemmUniversalIN4cute5tupleIJiiiiEEENS1_10collective13CollectiveMmaINS1_34MainloopSm90TmaGmmaWarpSpecializedILi2ENS5_IJNS4_1CILi2EEENSA_ILi1EEESC_EEENS1_35KernelTmaWarpSpecializedCooperativeEEENS5_IJNSA_ILi512EEENSA_ILi224EEENSA_ILi64EEEEEENS_6half_tENS5_IJlSC_lEEESK_SL_NS4_8TiledMMAINS4_8MMA_AtomIJNS4_4SM904GMMA25MMA_64x32x16_F32F16F16_SSILNSP_5MajorE0ELSR_0ELNSP_7ScaleInE1ELSS_1EEEEEENS4_6LayoutISD_NS5_IJSC_NSA_ILi0EEESW_EEEEENS5_IJNS4_10UnderscoreESZ_SZ_EEEEENS4_13SM90_TMA_LOADENS4_14ComposedLayoutINS4_7SwizzleILi3ELi4ELi3EEENS4_18smem_ptr_flag_bitsILi16EEENSV_INS5_IJNSA_ILi8EEESI_EEENS5_IJSI_SC_EEEEEEEvNS4_8identityENS4_23SM90_TMA_LOAD_MULTICASTES1C_vS1D_EENS_8epilogue10collective6detail29Sm90TmaWarpSpecializedAdapterINS1H_15DefaultEpilogueISK_SL_SL_NS1G_6thread17LinearCombinationISK_Li1EffLNS1L_9ScaleType4KindE0ELNS_15FloatRoundStyleE2ESK_EENS1_15EpilogueDefaultEEEEEvvEEEEvNT_6ParamsE)
        /*0008*/ 	.word	0x000000a8


	//----- nvinfo : EIATTR_FRAME_SIZE
	.align		4
.L_15:
        /*000c*/ 	.byte	0x04, 0x11
        /*000e*/ 	.short	(.L_17 - .L_16)
	.align		4
.L_16:
        /*0010*/ 	.word	index@(_ZN7cutlass13device_kernelINS_4gemm6kernel13GemmUniversalIN4cute5tupleIJiiiiEEENS1_10collective13CollectiveMmaINS1_34MainloopSm90TmaGmmaWarpSpecializedILi2ENS5_IJNS4_1CILi2EEENSA_ILi1EEESC_EEENS1_35KernelTmaWarpSpecializedCooperativeEEENS5_IJNSA_ILi512EEENSA_ILi224EEENSA_ILi64EEEEEENS_6half_tENS5_IJlSC_lEEESK_SL_NS4_8TiledMMAINS4_8MMA_AtomIJNS4_4SM904GMMA25MMA_64x32x16_F32F16F16_SSILNSP_5MajorE0ELSR_0ELNSP_7ScaleInE1ELSS_1EEEEEENS4_6LayoutISD_NS5_IJSC_NSA_ILi0EEESW_EEEEENS5_IJNS4_10UnderscoreESZ_SZ_EEEEENS4_13SM90_TMA_LOADENS4_14ComposedLayoutINS4_7SwizzleILi3ELi4ELi3EEENS4_18smem_ptr_flag_bitsILi16EEENSV_INS5_IJNSA_ILi8EEESI_EEENS5_IJSI_SC_EEEEEEEvNS4_8identityENS4_23SM90_TMA_LOAD_MULTICASTES1C_vS1D_EENS_8epilogue10collective6detail29Sm90TmaWarpSpecializedAdapterINS1H_15DefaultEpilogueISK_SL_SL_NS1G_6thread17LinearCombinationISK_Li1EffLNS1L_9ScaleType4KindE0ELNS_15FloatRoundStyleE2ESK_EENS1_15EpilogueDefaultEEEEEvvEEEEvNT_6ParamsE)
        /*0014*/ 	.word	0x00000da0


	//----- nvinfo : EIATTR_MIN_STACK_SIZE
	.align		4
.L_17:
        /*0018*/ 	.byte	0x04, 0x12
        /*001a*/ 	.short	(.L_19 - .L_18)
	.align		4
.L_18:
        /*001c*/ 	.word	index@(_ZN7cutlass13device_kernelINS_4gemm6kernel13GemmUniversalIN4cute5tupleIJiiiiEEENS1_10collective13CollectiveMmaINS1_34MainloopSm90TmaGmmaWarpSpecializedILi2ENS5_IJNS4_1CILi2EEENSA_ILi1EEESC_EEENS1_35KernelTmaWarpSpecializedCooperativeEEENS5_IJNSA_ILi512EEENSA_ILi224EEENSA_ILi64EEEEEENS_6half_tENS5_IJlSC_lEEESK_SL_NS4_8TiledMMAINS4_8MMA_AtomIJNS4_4SM904GMMA25MMA_64x32x16_F32F16F16_SSILNSP_5MajorE0ELSR_0ELNSP_7ScaleInE1ELSS_1EEEEEENS4_6LayoutISD_NS5_IJSC_NSA_ILi0EEESW_EEEEENS5_IJNS4_10UnderscoreESZ_SZ_EEEEENS4_13SM90_TMA_LOADENS4_14ComposedLayoutINS4_7SwizzleILi3ELi4ELi3EEENS4_18smem_ptr_flag_bitsILi16EEENSV_INS5_IJNSA_ILi8EEESI_EEENS5_IJSI_SC_EEEEEEEvNS4_8identityENS4_23SM90_TMA_LOAD_MULTICASTES1C_vS1D_EENS_8epilogue10collective6detail29Sm90TmaWarpSpecializedAdapterINS1H_15DefaultEpilogueISK_SL_SL_NS1G_6thread17LinearCombinationISK_Li1EffLNS1L_9ScaleType4KindE0ELNS_15FloatRoundStyleE2ESK_EENS1_15EpilogueDefaultEEEEEvvEEEEvNT_6ParamsE)
        /*0020*/ 	.word	0x00000da0
.L_19:


//--------------------- .nv.compat                --------------------------
	.section	.nv.compat,"",@"SHT_CUDA_COMPAT_INFO"
	.align	4
        /*0000*/ 	.byte	0x02, 0x09, 0x01, 0x00, 0x02, 0x02, 0x04, 0x00, 0x02, 0x05, 0x05, 0x00, 0x03, 0x07, 0x01, 0x01
        /*0010*/ 	.byte	0x02, 0x03, 0x01, 0x00, 0x02, 0x06, 0x01, 0x00, 0x04, 0x0b, 0x08, 0x00, 0x00, 0x00, 0x00, 0x00
        /*0020*/ 	.byte	0x00, 0x00, 0x00, 0x00


//--------------------- .nv.info._ZN7cutlass13device_kernelINS_4gemm6kernel13GemmUniversalIN4cute5tupleIJiiiiEEENS1_10collective13CollectiveMmaINS1_34MainloopSm90TmaGmmaWarpSpecializedILi2ENS5_IJNS4_1CILi2EEENSA_ILi1EEESC_EEENS1_35KernelTmaWarpSpecializedCooperativeEEENS5_IJNSA_ILi512EEENSA_ILi224EEENSA_ILi64EEEEEENS_6half_tENS5_IJlSC_lEEESK_SL_NS4_8TiledMMAINS4_8MMA_AtomIJNS4_4SM904GMMA25MMA_64x32x16_F32F16F16_SSILNSP_5MajorE0ELSR_0ELNSP_7ScaleInE1ELSS_1EEEEEENS4_6LayoutISD_NS5_IJSC_NSA_ILi0EEESW_EEEEENS5_IJNS4_10UnderscoreESZ_SZ_EEEEENS4_13SM90_TMA_LOADENS4_14ComposedLayoutINS4_7SwizzleILi3ELi4ELi3EEENS4_18smem_ptr_flag_bitsILi16EEENSV_INS5_IJNSA_ILi8EEESI_EEENS5_IJSI_SC_EEEEEEEvNS4_8identityENS4_23SM90_TMA_LOAD_MULTICASTES1C_vS1D_EENS_8epilogue10collective6detail29Sm90TmaWarpSpecializedAdapterINS1H_15DefaultEpilogueISK_SL_SL_NS1G_6thread17LinearCombinationISK_Li1EffLNS1L_9ScaleType4KindE0ELNS_15FloatRoundStyleE2ESK_EENS1_15EpilogueDefaultEEEEEvvEEEEvNT_6ParamsE --------------------------
	.section	.nv.info._ZN7cutlass13device_kernelINS_4gemm6kernel13GemmUniversalIN4cute5tupleIJiiiiEEENS1_10collective13CollectiveMmaINS1_34MainloopSm90TmaGmmaWarpSpecializedILi2ENS5_IJNS4_1CILi2EEENSA_ILi1EEESC_EEENS1_35KernelTmaWarpSpecializedCooperativeEEENS5_IJNSA_ILi512EEENSA_ILi224EEENSA_ILi64EEEEEENS_6half_tENS5_IJlSC_lEEESK_SL_NS4_8TiledMMAINS4_8MMA_AtomIJNS4_4SM904GMMA25MMA_64x32x16_F32F16F16_SSILNSP_5MajorE0ELSR_0ELNSP_7ScaleInE1ELSS_1EEEEEENS4_6LayoutISD_NS5_IJSC_NSA_ILi0EEESW_EEEEENS5_IJNS4_10UnderscoreESZ_SZ_EEEEENS4_13SM90_TMA_LOADENS4_14ComposedLayoutINS4_7SwizzleILi3ELi4ELi3EEENS4_18smem_ptr_flag_bitsILi16EEENSV_INS5_IJNSA_ILi8EEESI_EEENS5_IJSI_SC_EEEEEEEvNS4_8identityENS4_23SM90_TMA_LOAD_MULTICASTES1C_vS1D_EENS_8epilogue10collective6detail29Sm90TmaWarpSpecializedAdapterINS1H_15DefaultEpilogueISK_SL_SL_NS1G_6thread17LinearCombinationISK_Li1EffLNS1L_9ScaleType4KindE0ELNS_15FloatRoundStyleE2ESK_EENS1_15EpilogueDefaultEEEEEvvEEEEvNT_6ParamsE,"",@"SHT_CUDA_INFO"
	.sectionflags	@""
	.align	4


	//----- nvinfo : EIATTR_CUDA_API_VERSION
	.align		4
        /*0000*/ 	.byte	0x04, 0x37
        /*0002*/ 	.short	(.L_21 - .L_20)
.L_20:
        /*0004*/ 	.word	0x00000082


	//----- nvinfo : EIATTR_KPARAM_INFO
	.align		4
.L_21:
        /*0008*/ 	.byte	0x04, 0x17
        /*000a*/ 	.short	(.L_23 - .L_22)
.L_22:
        /*000c*/ 	.word	0x00000000
        /*0010*/ 	.short	0x0000
        /*0012*/ 	.short	0x0070
        /*0014*/ 	.byte	0x00, 0xf0, 0x01, 0x10


	//----- nvinfo : EIATTR_SPARSE_MMA_MASK
	.align		4
.L_23:
        /*0018*/ 	.byte	0x03, 0x50
        /*001a*/ 	.short	0x0000


	//----- nvinfo : EIATTR_MAXREG_COUNT
	.align		4
        /*001c*/ 	.byte	0x03, 0x1b
        /*001e*/ 	.short	0x00a8


	//----- nvinfo : EIATTR_NUM_BARRIERS
	.align		4
        /*0020*/ 	.byte	0x02, 0x4c
        /*0022*/ 	.byte	0x01
	.zero		1


	//----- nvinfo : EIATTR_EXTERNS
	.align		4
        /*0024*/ 	.byte	0x04, 0x0f
        /*0026*/ 	.short	(.L_25 - .L_24)


	//   ....[0]....
	.align		4
.L_24:
        /*0028*/ 	.word	index@(__assertfail)


	//----- nvinfo : EIATTR_ANNOTATIONS
	.align		4
.L_25:
        /*002c*/ 	.byte	0x04, 0x55
        /*002e*/ 	.short	(.L_27 - .L_26)


	//   ....[0]....
.L_26:
        /*0030*/ 	.word	0x00000001
        /*0034*/ 	.byte	0x00, 0x07, 0x00, 0x00, 0x01, 0x00, 0x00, 0x00, 0xe0, 0x07, 0x00, 0x00, 0x01, 0x00, 0x00, 0x00
        /* <DEDUP_REMOVED lines=3681> */
        /*e654*/ 	.byte	0xf0, 0x85, 0x04, 0x00


	//----- nvinfo : EIATTR_MERCURY_ISA_VERSION
	.align		4
.L_27:
        /*e658*/ 	.byte	0x03, 0x5f
        /*e65a*/ 	.short	0x0101


	//----- nvinfo : EIATTR_INT_WARP_WIDE_INSTR_OFFSETS
	.align		4
        /*e65c*/ 	.byte	0x04, 0x31
        /*e65e*/ 	.short	(.L_29 - .L_28)


	//   ....[0]....
.L_28:
        /*e660*/ 	.word	0x00000530


	//   ....[1]....
        /*e664*/ 	.word	0x00000540


	//   ....[2]....
        /*e668*/ 	.word	0x000006a0


	//----- nvinfo : EIATTR_COOP_GROUP_MASK_REGIDS
	.align		4
.L_29:
        /*e66c*/ 	.byte	0x04, 0x29
        /*e66e*/ 	.short	(.L_31 - .L_30)


	//   ....[0]....
.L_30:
        /*e670*/ 	.word	0xffffffff


	//   ....[1]....
        /*e674*/ 	.word	0xffffffff


	//   ....[2]....
        /*e678*/ 	.word	0xffffffff


	//   ....[3]....
        /*e67c*/ 	.word	0xffffffff


	//   ....[4]....
        /*e680*/ 	.word	0xffffffff


	//   ....[5]....
        /*e684*/ 	.word	0xffffffff


	//----- nvinfo : EIATTR_COOP_GROUP_INSTR_OFFSETS
	.align		4
.L_31:
        /*e688*/ 	.byte	0x04, 0x28
        /*e68a*/ 	.short	(.L_33 - .L_32)


	//   ....[0]....
.L_32:
        /*e68c*/ 	.word	0x00000070


	//   ....[1]....
        /*e690*/ 	.word	0x00000080


	//   ....[2]....
        /*e694*/ 	.word	0x000001a0


	//   ....[3]....
        /*e698*/ 	.word	0x00000390


	//   ....[4]....
        /*e69c*/ 	.word	0x00000820


	//   ....[5]....
        /*e6a0*/ 	.word	0x000013f0


	//----- nvinfo : EIATTR_REG_RECONFIG
	.align		4
.L_33:
        /*e6a4*/ 	.byte	0x01, 0x54
	.zero		2


	//----- nvinfo : EIATTR_SYSCALL_OFFSETS
	.align		4
        /*e6a8*/ 	.byte	0x04, 0x46
        /*e6aa*/ 	.short	(.L_35 - .L_34)


	//   ....[0]....
.L_34:
        /*e6ac*/ 	.word	0x000015a0


	//----- nvinfo : EIATTR_MBARRIER_INSTR_OFFSETS
	.align		4
.L_35:
        /*e6b0*/ 	.byte	0x04, 0x39
        /*e6b2*/ 	.short	(.L_37 - .L_36)


	//   ....[0]....
.L_36:
        /*e6b4*/ 	.word	0x00000320
        /*e6b8*/ 	.word	0x000000ff
        /*e6bc*/ 	.word	0x00000000
        /*e6c0*/ 	.short	0x0100
        /*e6c2*/ 	.byte	0x08
	.zero		1


	//   ....[1]....
        /*e6c4*/ 	.word	0x00000330
        /*e6c8*/ 	.word	0x000000ff
        /*e6cc*/ 	.word	0x00000010
        /*e6d0*/ 	.short	0x0100
        /*e6d2*/ 	.byte	0x08
	.zero		1


	//   ....[2]....
        /*e6d4*/ 	.word	0x00000340
        /*e6d8*/ 	.word	0x000000ff
        /*e6dc*/ 	.word	0x00000008
        /*e6e0*/ 	.short	0x0100
        /*e6e2*/ 	.byte	0x08
	.zero		1


	//   ....[3]....
        /*e6e4*/ 	.word	0x00000350
        /*e6e8*/ 	.word	0x000000ff
        /*e6ec*/ 	.word	0x00000018
        /*e6f0*/ 	.short	0x0100
        /*e6f2*/ 	.byte	0x08
	.zero		1


	//   ....[4]....
        /*e6f4*/ 	.word	0x00000720
        /*e6f8*/ 	.word	0x000000ff
        /*e6fc*/ 	.word	0x00000030
        /*e700*/ 	.short	0x0100
        /*e702*/ 	.byte	0x06
	.zero		1


	//   ....[5]....
        /*e704*/ 	.word	0x00000770
        /*e708*/ 	.word	0x000000ff
        /*e70c*/ 	.word	0x00000038
        /*e710*/ 	.short	0x0100
        /*e712*/ 	.byte	0x06
	.zero		1


	//   ....[6]....
        /*e714*/ 	.word	0x00001640
        /*e718*/ 	.word	0x00000003
        /*e71c*/ 	.word	0x00000000
        /*e720*/ 	.short	0x010a
        /*e722*/ 	.byte	0x3f
	.zero		1


	//   ....[7]....
        /*e724*/ 	.word	0x00001680
        /*e728*/ 	.word	0x00000003
        /*e72c*/ 	.word	0x00000000
        /*e730*/ 	.short	0x010a
        /*e732*/ 	.byte	0x3f
	.zero		1


	//   ....[8]....
        /*e734*/ 	.word	0x0000cc70
        /*e738*/ 	.word	0x000000ff
        /*e73c*/ 	.word	0x00000000
        /*e740*/ 	.short	0x010a
        /*e742*/ 	.byte	0x04
	.zero		1


	//   ....[9]....
        /*e744*/ 	.word	0x0000ccb0
        /*e748*/ 	.word	0x000000ff
        /*e74c*/ 	.word	0x00000000
        /*e750*/ 	.short	0x010a
        /*e752*/ 	.byte	0x04
	.zero		1


	//   ....[10]....
        /*e754*/ 	.word	0x00018380
        /*e758*/ 	.word	0x00000000
        /*e75c*/ 	.word	0x00000000
        /*e760*/ 	.short	0x0101
        /*e762*/ 	.byte	0x3f
	.zero		1


	//   ....[11]....
        /*e764*/ 	.word	0x00018580
        /*e768*/ 	.word	0x00000000
        /*e76c*/ 	.word	0x00000000
        /*e770*/ 	.short	0x0101
        /*e772*/ 	.byte	0x3f
	.zero		1


	//   ....[12]....
        /*e774*/ 	.word	0x00048140
        /*e778*/ 	.word	0x0000000f
        /*e77c*/ 	.word	0x00000010
        /*e780*/ 	.short	0x010a
        /*e782*/ 	.byte	0x3f
	.zero		1


	//   ....[13]....
        /*e784*/ 	.word	0x00048560
        /*e788*/ 	.word	0x00000002
        /*e78c*/ 	.word	0x00000038
        /*e790*/ 	.short	0x0101
        /*e792*/ 	.byte	0x3f
	.zero		1


	//   ....[14]....
        /*e794*/ 	.word	0x00048d00
        /*e798*/ 	.word	0x00000005
        /*e79c*/ 	.word	0x00000000
        /*e7a0*/ 	.short	0x010a
        /*e7a2*/ 	.byte	0x3f
	.zero		1


	//   ....[15]....
        /*e7a4*/ 	.word	0x00048d90
        /*e7a8*/ 	.word	0x00000003
        /*e7ac*/ 	.word	0x00000000
        /*e7b0*/ 	.short	0x010a
        /*e7b2*/ 	.byte	0x3f
	.zero		1


	//   ....[16]....
        /*e7b4*/ 	.word	0x00048df0
        /*e7b8*/ 	.word	0x00000003
        /*e7bc*/ 	.word	0x00000000
        /*e7c0*/ 	.short	0x010a
        /*e7c2*/ 	.byte	0x3f
	.zero		1


	//   ....[17]....
        /*e7c4*/ 	.word	0x00048e50
        /*e7c8*/ 	.word	0x00000004
        /*e7cc*/ 	.word	0x00000000
        /*e7d0*/ 	.short	0x010a
        /*e7d2*/ 	.byte	0x3f
	.zero		1


	//   ....[18]....
        /*e7d4*/ 	.word	0x00048f20
        /*e7d8*/ 	.word	0x0000000f
        /*e7dc*/ 	.word	0x00000010
        /*e7e0*/ 	.short	0x010a
        /*e7e2*/ 	.byte	0x3f
	.zero		1


	//   ....[19]....
        /*e7e4*/ 	.word	0x00048ff0
        /*e7e8*/ 	.word	0x00000005
        /*e7ec*/ 	.word	0x00000000
        /*e7f0*/ 	.short	0x010a
        /*e7f2*/ 	.byte	0x3f
	.zero		1


	//----- nvinfo : EIATTR_NUM_MBARRIERS
	.align		4
.L_37:
        /*e7f4*/ 	.byte	0x03, 0x38
        /*e7f6*/ 	.short	0x0006


	//----- nvinfo : EIATTR_EXIT_INSTR_OFFSETS
	.align		4
        /*e7f8*/ 	.byte	0x04, 0x1c
        /*e7fa*/ 	.short	(.L_39 - .L_38)


	//   ....[0]....
.L_38:
        /*e7fc*/ 	.word	0x00000a80


	//   ....[1]....
        /*e800*/ 	.word	0x00001310


	//   ....[2]....
        /*e804*/ 	.word	0x000477d0


	//   ....[3]....
        /*e808*/ 	.word	0x00047df0


	//   ....[4]....
        /*e80c*/ 	.word	0x00048de0


	//----- nvinfo : EIATTR_MAX_THREADS
	.align		4
.L_39:
        /*e810*/ 	.byte	0x04, 0x05
        /*e812*/ 	.short	(.L_41 - .L_40)
.L_40:
        /*e814*/ 	.word	0x00000180
        /*e818*/ 	.word	0x00000001
        /*e81c*/ 	.word	0x00000001


	//----- nvinfo : EIATTR_CRS_STACK_SIZE
	.align		4
.L_41:
        /*e820*/ 	.byte	0x04, 0x1e
        /*e822*/ 	.short	(.L_43 - .L_42)
.L_42:
        /*e824*/ 	.word	0x00000000


	//----- nvinfo : EIATTR_CBANK_PARAM_SIZE
	.align		4
.L_43:
        /*e828*/ 	.byte	0x03, 0x19
        /*e82a*/ 	.short	0x0470


	//----- nvinfo : EIATTR_PARAM_CBANK
	.align		4
        /*e82c*/ 	.byte	0x04, 0x0a
        /*e82e*/ 	.short	(.L_45 - .L_44)
	.align		4
.L_44:
        /*e830*/ 	.word	index@(.nv.constant0._ZN7cutlass13device_kernelINS_4gemm6kernel13GemmUniversalIN4cute5tupleIJiiiiEEENS1_10collective13CollectiveMmaINS1_34MainloopSm90TmaGmmaWarpSpecializedILi2ENS5_IJNS4_1CILi2EEENSA_ILi1EEESC_EEENS1_35KernelTmaWarpSpecializedCooperativeEEENS5_IJNSA_ILi512EEENSA_ILi224EEENSA_ILi64EEEEEENS_6half_tENS5_IJlSC_lEEESK_SL_NS4_8TiledMMAINS4_8MMA_AtomIJNS4_4SM904GMMA25MMA_64x32x16_F32F16F16_SSILNSP_5MajorE0ELSR_0ELNSP_7ScaleInE1ELSS_1EEEEEENS4_6LayoutISD_NS5_IJSC_NSA_ILi0EEESW_EEEEENS5_IJNS4_10UnderscoreESZ_SZ_EEEEENS4_13SM90_TMA_LOADENS4_14ComposedLayoutINS4_7SwizzleILi3ELi4ELi3EEENS4_18smem_ptr_flag_bitsILi16EEENSV_INS5_IJNSA_ILi8EEESI_EEENS5_IJSI_SC_EEEEEEEvNS4_8identityENS4_23SM90_TMA_LOAD_MULTICASTES1C_vS1D_EENS_8epilogue10collective6detail29Sm90TmaWarpSpecializedAdapterINS1H_15DefaultEpilogueISK_SL_SL_NS1G_6thread17LinearCombinationISK_Li1EffLNS1L_9ScaleType4KindE0ELNS_15FloatRoundStyleE2ESK_EENS1_15EpilogueDefaultEEEEEvvEEEEvNT_6ParamsE)
        /*e834*/ 	.short	0x0210
        /*e836*/ 	.short	0x0470


	//----- nvinfo : EIATTR_SW_WAR
	.align		4
.L_45:
        /*e838*/ 	.byte	0x04, 0x36
        /*e83a*/ 	.short	(.L_47 - .L_46)
.L_46:
        /*e83c*/ 	.word	0x00000008
.L_47:


//--------------------- .nv.callgraph             --------------------------
	.section	.nv.callgraph,"",@"SHT_CUDA_CALLGRAPH"
	.align	4
	.sectionentsize	8
	.align		4
        /*0000*/ 	.word	0x00000000
	.align		4
        /*0004*/ 	.word	0xffffffff
	.align		4
        /*0008*/ 	.word	index@(_ZN7cutlass13device_kernelINS_4gemm6kernel13GemmUniversalIN4cute5tupleIJiiiiEEENS1_10collective13CollectiveMmaINS1_34MainloopSm90TmaGmmaWarpSpecializedILi2ENS5_IJNS4_1CILi2EEENSA_ILi1EEESC_EEENS1_35KernelTmaWarpSpecializedCooperativeEEENS5_IJNSA_ILi512EEENSA_ILi224EEENSA_ILi64EEEEEENS_6half_tENS5_IJlSC_lEEESK_SL_NS4_8TiledMMAINS4_8MMA_AtomIJNS4_4SM904GMMA25MMA_64x32x16_F32F16F16_SSILNSP_5MajorE0ELSR_0ELNSP_7ScaleInE1ELSS_1EEEEEENS4_6LayoutISD_NS5_IJSC_NSA_ILi0EEESW_EEEEENS5_IJNS4_10UnderscoreESZ_SZ_EEEEENS4_13SM90_TMA_LOADENS4_14ComposedLayoutINS4_7SwizzleILi3ELi4ELi3EEENS4_18smem_ptr_flag_bitsILi16EEENSV_INS5_IJNSA_ILi8EEESI_EEENS5_IJSI_SC_EEEEEEEvNS4_8identityENS4_23SM90_TMA_LOAD_MULTICASTES1C_vS1D_EENS_8epilogue10collective6detail29Sm90TmaWarpSpecializedAdapterINS1H_15DefaultEpilogueISK_SL_SL_NS1G_6thread17LinearCombinationISK_Li1EffLNS1L_9ScaleType4KindE0ELNS_15FloatRoundStyleE2ESK_EENS1_15EpilogueDefaultEEEEEvvEEEEvNT_6ParamsE)
	.align		4
        /*000c*/ 	.word	index@(__assertfail)
	.align		4
        /*0010*/ 	.word	0x00000000
	.align		4
        /*0014*/ 	.word	0xfffffffe
	.align		4
        /*0018*/ 	.word	0x00000000
	.align		4
        /*001c*/ 	.word	0xfffffffd
	.align		4
        /*0020*/ 	.word	0x00000000
	.align		4
        /*0024*/ 	.word	0xfffffffc


//--------------------- .nv.constant4             --------------------------
	.section	.nv.constant4,"a",@progbits
	.align	8
	.align		8
.nv.constant4:
        /*0000*/ 	.dword	__assertfail
	.align		8
        /*0008*/ 	.dword	__unnamed_1
	.align		8
        /*0010*/ 	.dword	_ZN40_INTERNAL_bc5ac197_4_k_cu_f50e7384_103864cuda3std3__45__cpo5beginE
	.align		8
        /*0018*/ 	.dword	_ZN40_INTERNAL_bc5ac197_4_k_cu_f50e7384_103864cuda3std3__45__cpo3endE
	.align		8
        /*0020*/ 	.dword	_ZN40_INTERNAL_bc5ac197_4_k_cu_f50e7384_103864cuda3std3__45__cpo6cbeginE
	.align		8
        /*0028*/ 	.dword	_ZN40_INTERNAL_bc5ac197_4_k_cu_f50e7384_103864cuda3std3__45__cpo4cendE
	.align		8
        /*0030*/ 	.dword	_ZN40_INTERNAL_bc5ac197_4_k_cu_f50e7384_103864cuda3std3__442_GLOBAL__N__bc5ac197_4_k_cu_f50e7384_103866ignoreE
	.align		8
        /*0038*/ 	.dword	_ZN40_INTERNAL_bc5ac197_4_k_cu_f50e7384_103864cuda3std3__419piecewise_constructE
	.align		8
        /*0040*/ 	.dword	_ZN40_INTERNAL_bc5ac197_4_k_cu_f50e7384_103864cuda3std3__48in_placeE
	.align		8
        /*0048*/ 	.dword	_ZN40_INTERNAL_bc5ac197_4_k_cu_f50e7384_103864cuda3std6ranges3__45__cpo4swapE
	.align		8
        /*0050*/ 	.dword	_ZN40_INTERNAL_bc5ac197_4_k_cu_f50e7384_103864cuda3std6ranges3__45__cpo9iter_moveE
	.align		8
        /*0058*/ 	.dword	_ZN40_INTERNAL_bc5ac197_4_k_cu_f50e7384_103864cute7productE
	.align		8
        /*0060*/ 	.dword	_ZN40_INTERNAL_bc5ac197_4_k_cu_f50e7384_103864cute1_E
	.align		8
        /*0068*/ 	.dword	$str$22
	.align		8
        /*0070*/ 	.dword	$str$23


//--------------------- .text._ZN7cutlass13device_kernelINS_4gemm6kernel13GemmUniversalIN4cute5tupleIJiiiiEEENS1_10collective13CollectiveMmaINS1_34MainloopSm90TmaGmmaWarpSpecializedILi2ENS5_IJNS4_1CILi2EEENSA_ILi1EEESC_EEENS1_35KernelTmaWarpSpecializedCooperativeEEENS5_IJNSA_ILi512EEENSA_ILi224EEENSA_ILi64EEEEEENS_6half_tENS5_IJlSC_lEEESK_SL_NS4_8TiledMMAINS4_8MMA_AtomIJNS4_4SM904GMMA25MMA_64x32x16_F32F16F16_SSILNSP_5MajorE0ELSR_0ELNSP_7ScaleInE1ELSS_1EEEEEENS4_6LayoutISD_NS5_IJSC_NSA_ILi0EEESW_EEEEENS5_IJNS4_10UnderscoreESZ_SZ_EEEEENS4_13SM90_TMA_LOADENS4_14ComposedLayoutINS4_7SwizzleILi3ELi4ELi3EEENS4_18smem_ptr_flag_bitsILi16EEENSV_INS5_IJNSA_ILi8EEESI_EEENS5_IJSI_SC_EEEEEEEvNS4_8identityENS4_23SM90_TMA_LOAD_MULTICASTES1C_vS1D_EENS_8epilogue10collective6detail29Sm90TmaWarpSpecializedAdapterINS1H_15DefaultEpilogueISK_SL_SL_NS1G_6thread17LinearCombinationISK_Li1EffLNS1L_9ScaleType4KindE0ELNS_15FloatRoundStyleE2ESK_EENS1_15EpilogueDefaultEEEEEvvEEEEvNT_6ParamsE --------------------------
	.section	.text._ZN7cutlass13device_kernelINS_4gemm6kernel13GemmUniversalIN4cute5tupleIJiiiiEEENS1_10collective13CollectiveMmaINS1_34MainloopSm90TmaGmmaWarpSpecializedILi2ENS5_IJNS4_1CILi2EEENSA_ILi1EEESC_EEENS1_35KernelTmaWarpSpecializedCooperativeEEENS5_IJNSA_ILi512EEENSA_ILi224EEENSA_ILi64EEEEEENS_6half_tENS5_IJlSC_lEEESK_SL_NS4_8TiledMMAINS4_8MMA_AtomIJNS4_4SM904GMMA25MMA_64x32x16_F32F16F16_SSILNSP_5MajorE0ELSR_0ELNSP_7ScaleInE1ELSS_1EEEEEENS4_6LayoutISD_NS5_IJSC_NSA_ILi0EEESW_EEEEENS5_IJNS4_10UnderscoreESZ_SZ_EEEEENS4_13SM90_TMA_LOADENS4_14ComposedLayoutINS4_7SwizzleILi3ELi4ELi3EEENS4_18smem_ptr_flag_bitsILi16EEENSV_INS5_IJNSA_ILi8EEESI_EEENS5_IJSI_SC_EEEEEEEvNS4_8identityENS4_23SM90_TMA_LOAD_MULTICASTES1C_vS1D_EENS_8epilogue10collective6detail29Sm90TmaWarpSpecializedAdapterINS1H_15DefaultEpilogueISK_SL_SL_NS1G_6thread17LinearCombinationISK_Li1EffLNS1L_9ScaleType4KindE0ELNS_15FloatRoundStyleE2ESK_EENS1_15EpilogueDefaultEEEEEvvEEEEvNT_6ParamsE,"ax",@progbits
	.align	128
.text._ZN7cutlass13device_kernelINS_4gemm6kernel13GemmUniversalIN4cute5tupleIJiiiiEEENS1_10collective13CollectiveMmaINS1_34MainloopSm90TmaGmmaWarpSpecializedILi2ENS5_IJNS4_1CILi2EEENSA_ILi1EEESC_EEENS1_35KernelTmaWarpSpecializedCooperativeEEENS5_IJNSA_ILi512EEENSA_ILi224EEENSA_ILi64EEEEEENS_6half_tENS5_IJlSC_lEEESK_SL_NS4_8TiledMMAINS4_8MMA_AtomIJNS4_4SM904GMMA25MMA_64x32x16_F32F16F16_SSILNSP_5MajorE0ELSR_0ELNSP_7ScaleInE1ELSS_1EEEEEENS4_6LayoutISD_NS5_IJSC_NSA_ILi0EEESW_EEEEENS5_IJNS4_10UnderscoreESZ_SZ_EEEEENS4_13SM90_TMA_LOADENS4_14ComposedLayoutINS4_7SwizzleILi3ELi4ELi3EEENS4_18smem_ptr_flag_bitsILi16EEENSV_INS5_IJNSA_ILi8EEESI_EEENS5_IJSI_SC_EEEEEEEvNS4_8identityENS4_23SM90_TMA_LOAD_MULTICASTES1C_vS1D_EENS_8epilogue10collective6detail29Sm90TmaWarpSpecializedAdapterINS1H_15DefaultEpilogueISK_SL_SL_NS1G_6thread17LinearCombinationISK_Li1EffLNS1L_9ScaleType4KindE0ELNS_15FloatRoundStyleE2ESK_EENS1_15EpilogueDefaultEEEEEvvEEEEvNT_6ParamsE:
        .type           _ZN7cutlass13device_kernelINS_4gemm6kernel13GemmUniversalIN4cute5tupleIJiiiiEEENS1_10collective13CollectiveMmaINS1_34MainloopSm90TmaGmmaWarpSpecializedILi2ENS5_IJNS4_1CILi2EEENSA_ILi1EEESC_EEENS1_35KernelTmaWarpSpecializedCooperativeEEENS5_IJNSA_ILi512EEENSA_ILi224EEENSA_ILi64EEEEEENS_6half_tENS5_IJlSC_lEEESK_SL_NS4_8TiledMMAINS4_8MMA_AtomIJNS4_4SM904GMMA25MMA_64x32x16_F32F16F16_SSILNSP_5MajorE0ELSR_0ELNSP_7ScaleInE1ELSS_1EEEEEENS4_6LayoutISD_NS5_IJSC_NSA_ILi0EEESW_EEEEENS5_IJNS4_10UnderscoreESZ_SZ_EEEEENS4_13SM90_TMA_LOADENS4_14ComposedLayoutINS4_7SwizzleILi3ELi4ELi3EEENS4_18smem_ptr_flag_bitsILi16EEENSV_INS5_IJNSA_ILi8EEESI_EEENS5_IJSI_SC_EEEEEEEvNS4_8identityENS4_23SM90_TMA_LOAD_MULTICASTES1C_vS1D_EENS_8epilogue10collective6detail29Sm90TmaWarpSpecializedAdapterINS1H_15DefaultEpilogueISK_SL_SL_NS1G_6thread17LinearCombinationISK_Li1EffLNS1L_9ScaleType4KindE0ELNS_15FloatRoundStyleE2ESK_EENS1_15EpilogueDefaultEEEEEvvEEEEvNT_6ParamsE,@function
        .size           _ZN7cutlass13device_kernelINS_4gemm6kernel13GemmUniversalIN4cute5tupleIJiiiiEEENS1_10collective13CollectiveMmaINS1_34MainloopSm90TmaGmmaWarpSpecializedILi2ENS5_IJNS4_1CILi2EEENSA_ILi1EEESC_EEENS1_35KernelTmaWarpSpecializedCooperativeEEENS5_IJNSA_ILi512EEENSA_ILi224EEENSA_ILi64EEEEEENS_6half_tENS5_IJlSC_lEEESK_SL_NS4_8TiledMMAINS4_8MMA_AtomIJNS4_4SM904GMMA25MMA_64x32x16_F32F16F16_SSILNSP_5MajorE0ELSR_0ELNSP_7ScaleInE1ELSS_1EEEEEENS4_6LayoutISD_NS5_IJSC_NSA_ILi0EEESW_EEEEENS5_IJNS4_10UnderscoreESZ_SZ_EEEEENS4_13SM90_TMA_LOADENS4_14ComposedLayoutINS4_7SwizzleILi3ELi4ELi3EEENS4_18smem_ptr_flag_bitsILi16EEENSV_INS5_IJNSA_ILi8EEESI_EEENS5_IJSI_SC_EEEEEEEvNS4_8identityENS4_23SM90_TMA_LOAD_MULTICASTES1C_vS1D_EENS_8epilogue10collective6detail29Sm90TmaWarpSpecializedAdapterINS1H_15DefaultEpilogueISK_SL_SL_NS1G_6thread17LinearCombinationISK_Li1EffLNS1L_9ScaleType4KindE0ELNS_15FloatRoundStyleE2ESK_EENS1_15EpilogueDefaultEEEEEvvEEEEvNT_6ParamsE,(.L_x_955 - _ZN7cutlass13device_kernelINS_4gemm6kernel13GemmUniversalIN4cute5tupleIJiiiiEEENS1_10collective13CollectiveMmaINS1_34MainloopSm90TmaGmmaWarpSpecializedILi2ENS5_IJNS4_1CILi2EEENSA_ILi1EEESC_EEENS1_35KernelTmaWarpSpecializedCooperativeEEENS5_IJNSA_ILi512EEENSA_ILi224EEENSA_ILi64EEEEEENS_6half_tENS5_IJlSC_lEEESK_SL_NS4_8TiledMMAINS4_8MMA_AtomIJNS4_4SM904GMMA25MMA_64x32x16_F32F16F16_SSILNSP_5MajorE0ELSR_0ELNSP_7ScaleInE1ELSS_1EEEEEENS4_6LayoutISD_NS5_IJSC_NSA_ILi0EEESW_EEEEENS5_IJNS4_10UnderscoreESZ_SZ_EEEEENS4_13SM90_TMA_LOADENS4_14ComposedLayoutINS4_7SwizzleILi3ELi4ELi3EEENS4_18smem_ptr_flag_bitsILi16EEENSV_INS5_IJNSA_ILi8EEESI_EEENS5_IJSI_SC_EEEEEEEvNS4_8identityENS4_23SM90_TMA_LOAD_MULTICASTES1C_vS1D_EENS_8epilogue10collective6detail29Sm90TmaWarpSpecializedAdapterINS1H_15DefaultEpilogueISK_SL_SL_NS1G_6thread17LinearCombinationISK_Li1EffLNS1L_9ScaleType4KindE0ELNS_15FloatRoundStyleE2ESK_EENS1_15EpilogueDefaultEEEEEvvEEEEvNT_6ParamsE)
        .other          _ZN7cutlass13device_kernelINS_4gemm6kernel13GemmUniversalIN4cute5tupleIJiiiiEEENS1_10collective13CollectiveMmaINS1_34MainloopSm90TmaGmmaWarpSpecializedILi2ENS5_IJNS4_1CILi2EEENSA_ILi1EEESC_EEENS1_35KernelTmaWarpSpecializedCooperativeEEENS5_IJNSA_ILi512EEENSA_ILi224EEENSA_ILi64EEEEEENS_6half_tENS5_IJlSC_lEEESK_SL_NS4_8TiledMMAINS4_8MMA_AtomIJNS4_4SM904GMMA25MMA_64x32x16_F32F16F16_SSILNSP_5MajorE0ELSR_0ELNSP_7ScaleInE1ELSS_1EEEEEENS4_6LayoutISD_NS5_IJSC_NSA_ILi0EEESW_EEEEENS5_IJNS4_10UnderscoreESZ_SZ_EEEEENS4_13SM90_TMA_LOADENS4_14ComposedLayoutINS4_7SwizzleILi3ELi4ELi3EEENS4_18smem_ptr_flag_bitsILi16EEENSV_INS5_IJNSA_ILi8EEESI_EEENS5_IJSI_SC_EEEEEEEvNS4_8identityENS4_23SM90_TMA_LOAD_MULTICASTES1C_vS1D_EENS_8epilogue10collective6detail29Sm90TmaWarpSpecializedAdapterINS1H_15DefaultEpilogueISK_SL_SL_NS1G_6thread17LinearCombinationISK_Li1EffLNS1L_9ScaleType4KindE0ELNS_15FloatRoundStyleE2ESK_EENS1_15EpilogueDefaultEEEEEvvEEEEvNT_6ParamsE,@"STO_CUDA_ENTRY STV_DEFAULT"
_ZN7cutlass13device_kernelINS_4gemm6kernel13GemmUniversalIN4cute5tupleIJiiiiEEENS1_10collective13CollectiveMmaINS1_34MainloopSm90TmaGmmaWarpSpecializedILi2ENS5_IJNS4_1CILi2EEENSA_ILi1EEESC_EEENS1_35KernelTmaWarpSpecializedCooperativeEEENS5_IJNSA_ILi512EEENSA_ILi224EEENSA_ILi64EEEEEENS_6half_tENS5_IJlSC_lEEESK_SL_NS4_8TiledMMAINS4_8MMA_AtomIJNS4_4SM904GMMA25MMA_64x32x16_F32F16F16_SSILNSP_5MajorE0ELSR_0ELNSP_7ScaleInE1ELSS_1EEEEEENS4_6LayoutISD_NS5_IJSC_NSA_ILi0EEESW_EEEEENS5_IJNS4_10UnderscoreESZ_SZ_EEEEENS4_13SM90_TMA_LOADENS4_14ComposedLayoutINS4_7SwizzleILi3ELi4ELi3EEENS4_18smem_ptr_flag_bitsILi16EEENSV_INS5_IJNSA_ILi8EEESI_EEENS5_IJSI_SC_EEEEEEEvNS4_8identityENS4_23SM90_TMA_LOAD_MULTICASTES1C_vS1D_EENS_8epilogue10collective6detail29Sm90TmaWarpSpecializedAdapterINS1H_15DefaultEpilogueISK_SL_SL_NS1G_6thread17LinearCombinationISK_Li1EffLNS1L_9ScaleType4KindE0ELNS_15FloatRoundStyleE2ESK_EENS1_15EpilogueDefaultEEEEEvvEEEEvNT_6ParamsE:
[----:B------:R-:W0:Y:S02]  /*0000*/  LDC R1, c[0x0][0x28] ;  /* 0x00000a00ff017b82 */ /* 0x000e240000000800 */
[----:B0-----:R-:W-:Y:S01]  /*0010*/  VIADD R1, R1, 0xfffff260 ;  /* 0xfffff26001017836 */ /* 0x001fe20000000000 */
[----:B------:R-:W0:Y:S01]  /*0020*/  S2R R4, SR_TID.X ;  /* 0x0000000000047919 */ /* 0x000e220000002100 */
[----:B------:R-:W-:Y:S01]  /*0030*/  ELECT P0, URZ, PT ;  /* 0x00000000003f782f */ /* 0x000fe20003800000 */
[----:B------:R-:W-:Y:S01]  /*0040*/  BSSY B0, `(.L_x_0) ;  /* 0x0000015000007945 */ /* 0x000fe20003800000 */
[--C-:B0-----:R-:W-:Y:S02]  /*0050*/  SHF.R.U32.HI R0, RZ, 0x5, R4.reuse ;  /* 0x00000005ff007819 */ /* 0x101fe40000011604 */
[----:B------:R-:W-:-:S03]  /*0060*/  SHF.R.U32.HI R2, RZ, 0x7, R4 ;  /* 0x00000007ff027819 */ /* 0x000fc60000011604 */
[----:B------:R-:W0:Y:S04]  /*0070*/  SHFL.IDX PT, R3, R0, RZ, 0x1f ;  /* 0x00001fff00037589 */ /* 0x000e2800000e0000 */
[----:B------:R-:W1:Y:S01]  /*0080*/  SHFL.IDX PT, R2, R2, RZ, 0x1f ;  /* 0x00001fff02027589 */ /* 0x000e6200000e0000 */
[----:B0-----:R-:W-:Y:S02]  /*0090*/  R2UR UR9, R3 ;  /* 0x00000000030972ca */ /* 0x001fe400000e0000 */
[----:B-1----:R-:W-:-:S11]  /*00a0*/  R2UR UR5, R2 ;  /* 0x00000000020572ca */ /* 0x002fd600000e0000 */
[----:B------:R-:W-:Y:S02]  /*00b0*/  USHF.R.S32.HI UR4, URZ, 0x1f, UR9 ;  /* 0x0000001f3f047899 */ /* 0x000fe40008011409 */
[----:B------:R-:W-:Y:S02]  /*00c0*/  ISETP.NE.OR P0, PT, RZ, UR9, !P0 ;  /* 0x00000009ff007c0c */ /* 0x000fe4000c705670 */
[----:B------:R-:W-:-:S04]  /*00d0*/  ULEA.HI UR4, UR4, UR9, URZ, 0x2 ;  /* 0x0000000904047291 */ /* 0x000fc8000f8f103f */
[----:B------:R-:W-:-:S04]  /*00e0*/  ULOP3.LUT UR4, UR4, 0xfffffffc, URZ, 0xc0, !UPT ;  /* 0xfffffffc04047892 */ /* 0x000fc8000f8ec03f */
[----:B------:R-:W-:-:S03]  /*00f0*/  UIADD3 UR9, UR9, -UR4, URZ ;  /* 0x8000000409097290 */ /* 0x000fc6000fffe03f */
[----:B------:R-:W-:Y:S09]  /*0100*/  @P0 BRA `(.L_x_1) ;  /* 0x0000000000200947 */ /* 0x000ff20003800000 */
[----:B------:R-:W-:Y:S02]  /*0110*/  ULDC.64 UR6, c[0x0][0x198] ;  /* 0x0000660000067ab9 */ /* 0x000fe40000000a00 */
[----:B------:R-:W-:Y:S02]  /*0120*/  UIADD3 UR10, UP0, UR6, 0xf0, URZ ;  /* 0x000000f0060a7890 */ /* 0x000fe4000ff1e03f */
[----:B------:R-:W-:Y:S02]  /*0130*/  UIADD3 UR6, UP1, UR6, 0x1f0, URZ ;  /* 0x000001f006067890 */ /* 0x000fe4000ff3e03f */
[----:B------:R-:W-:Y:S02]  /*0140*/  UIADD3.X UR11, URZ, UR7, URZ, UP0, !UPT ;  /* 0x000000073f0b7290 */ /* 0x000fe400087fe43f */
[----:B------:R-:W-:-:S07]  /*0150*/  UIADD3.X UR7, URZ, UR7, URZ, UP1, !UPT ;  /* 0x000000073f077290 */ /* 0x000fce0008ffe43f */
[----:B------:R0:W-:Y:S02]  /*0160*/  UTMACCTL.PF [UR10] ;  /* 0x000000000a0079b9 */ /* 0x0001e40008040000 */
[----:B------:R0:W-:Y:S02]  /*0170*/  UTMACCTL.PF [UR6] ;  /* 0x00000000060079b9 */ /* 0x0001e40008040000 */
[----:B0-----:R-:W-:Y:S01]  /*0180*/  NOP ;  /* 0x0000000000007918 */ /* 0x001fe20000000000 */
.L_x_1:
[----:B------:R-:W-:Y:S05]  /*0190*/  BSYNC B0 ;  /* 0x0000000000007941 */ /* 0x000fea0003800000 */
.L_x_0:
[----:B------:R-:W0:Y:S01]  /*01a0*/  SHFL.IDX PT, R2, R0, RZ, 0x1f ;  /* 0x00001fff00027589 */ /* 0x000e2200000e0000 */
[----:B------:R-:W-:Y:S01]  /*01b0*/  UISETP.NE.AND UP0, UPT, UR9, 0x3, UPT ;  /* 0x000000030900788c */ /* 0x000fe2000bf05270 */
[----:B------:R-:W-:Y:S01]  /*01c0*/  ISETP.NE.AND P1, PT, RZ, UR5, PT ;  /* 0x00000005ff007c0c */ /* 0x000fe2000bf25270 */
[----:B------:R-:W-:Y:S02]  /*01d0*/  UIADD3 UR16, UR5, -0x1, URZ ;  /* 0xffffffff05107890 */ /* 0x000fe4000fffe03f */
[----:B------:R-:W-:Y:S02]  /*01e0*/  UISETP.EQ.OR UP0, UPT, UR9, URZ, !UP0 ;  /* 0x0000003f0900728c */ /* 0x000fe4000c702670 */
[----:B------:R-:W-:Y:S02]  /*01f0*/  UISETP.GE.U32.AND UP1, UPT, UR16, 0x2, UPT ;  /* 0x000000021000788c */ /* 0x000fe4000bf26070 */
[----:B------:R-:W-:-:S04]  /*0200*/  UISETP.EQ.AND UP0, UPT, UR5, URZ, UP0 ;  /* 0x0000003f0500728c */ /* 0x000fc80008702270 */
[----:B------:R-:W-:-:S04]  /*0210*/  USEL UR38, URZ, 0x1, !UP0 ;  /* 0x000000013f267887 */ /* 0x000fc8000c000000 */
[----:B------:R-:W-:Y:S01]  /*0220*/  USEL UR38, UR38, 0x2, UP1 ;  /* 0x0000000226267887 */ /* 0x000fe20008800000 */
[----:B0-----:R-:W-:-:S13]  /*0230*/  ISETP.NE.AND P0, PT, R2, RZ, PT ;  /* 0x000000ff0200720c */ /* 0x001fda0003f05270 */
[----:B------:R-:W-:Y:S05]  /*0240*/  @P0 BRA `(.L_x_2) ;  /* 0x0000000000480947 */ /* 0x000fea0003800000 */
[----:B------:R-:W0:Y:S01]  /*0250*/  S2UR UR8, SR_CgaCtaId ;  /* 0x00000000000879c3 */ /* 0x000e220000008800 */
[----:B------:R-:W-:Y:S01]  /*0260*/  UMOV UR4, 0x400 ;  /* 0x0000040000047882 */ /* 0x000fe20000000000 */
[----:B------:R-:W-:Y:S01]  /*0270*/  UMOV UR5, 0x1 ;  /* 0x0000000100057882 */ /* 0x000fe20000000000 */
[----:B------:R-:W-:Y:S01]  /*0280*/  UMOV UR6, 0x4 ;  /* 0x0000000400067882 */ /* 0x000fe20000000000 */
[----:B------:R-:W-:Y:S01]  /*0290*/  ELECT P0, URZ, PT ;  /* 0x00000000003f782f */ /* 0x000fe20003800000 */
[----:B------:R-:W-:-:S04]  /*02a0*/  UIADD3 UR6, -UR6, 0x100000, URZ ;  /* 0x0010000006067890 */ /* 0x000fc8000fffe13f */
[----:B------:R-:W-:Y:S02]  /*02b0*/  USHF.L.U32 UR7, UR6, 0xb, URZ ;  /* 0x0000000b06077899 */ /* 0x000fe4000800063f */
[----:B------:R-:W-:Y:S02]  /*02c0*/  USHF.L.U32 UR6, UR6, 0x1, URZ ;  /* 0x0000000106067899 */ /* 0x000fe4000800063f */
[----:B0-----:R-:W-:Y:S02]  /*02d0*/  ULEA UR8, UR8, UR4, 0x18 ;  /* 0x0000000408087291 */ /* 0x001fe4000f8ec03f */
[----:B------:R-:W-:-:S04]  /*02e0*/  UIADD3 UR4, -UR5, 0x100000, URZ ;  /* 0x0010000005047890 */ /* 0x000fc8000fffe13f */
[----:B------:R-:W-:Y:S02]  /*02f0*/  USHF.L.U32 UR5, UR4, 0xb, URZ ;  /* 0x0000000b04057899 */ /* 0x000fe4000800063f */
[----:B------:R-:W-:Y:S01]  /*0300*/  USHF.L.U32 UR4, UR4, 0x1, URZ ;  /* 0x0000000104047899 */ /* 0x000fe2000800063f */
[----:B------:R-:W0:Y:S11]  /*0310*/  FENCE.VIEW.ASYNC.S ;  /* 0x00000000000073c6 */ /* 0x000e360000000000 */
[----:B0-----:R0:W1:Y:S01]  /*0320*/  SYNCS.EXCH.64 URZ, [UR8], UR4 ;  /* 0x00000004083f75b2 */ /* 0x0010620008000100 */
[----:B------:R0:W2:Y:S01]  /*0330*/  SYNCS.EXCH.64 URZ, [UR8+0x10], UR6 ;  /* 0x00001006083f75b2 */ /* 0x0000a20008000100 */
[----:B------:R0:W3:Y:S01]  /*0340*/  SYNCS.EXCH.64 URZ, [UR8+0x8], UR4 ;  /* 0x00000804083f75b2 */ /* 0x0000e20008000100 */
[----:B------:R0:W4:Y:S01]  /*0350*/  SYNCS.EXCH.64 URZ, [UR8+0x18], UR6 ;  /* 0x00001806083f75b2 */ /* 0x0001220008000100 */
[----:B------:R-:W-:Y:S01]  /*0360*/  NOP ;  /* 0x0000000000007918 */ /* 0x000fe20000000000 */
.L_x_2:
[----:B------:R-:W5:Y:S01]  /*0370*/  S2UR UR13, SR_CTAID.X ;  /* 0x00000000000d79c3 */ /* 0x000f620000002500 */
[----:B------:R-:W-:Y:S01]  /*0380*/  SHF.R.S32.HI R3, RZ, 0x1f, R4 ;  /* 0x0000001fff037819 */ /* 0x000fe20000011404 */
[----:B------:R5:W1:Y:S01]  /*0390*/  SHFL.IDX PT, R6, R0, RZ, 0x1f ;  /* 0x00001fff00067589 */ /* 0x000a6200000e0000 */
[----:B0-----:R-:W-:Y:S01]  /*03a0*/  ULDC UR4, c[0x0][0x150] ;  /* 0x0000540000047ab9 */ /* 0x001fe20000000800 */
[----:B------:R-:W-:Y:S02]  /*03b0*/  ELECT P0, URZ, PT ;  /* 0x00000000003f782f */ /* 0x000fe40003800000 */
[----:B------:R-:W-:Y:S01]  /*03c0*/  LEA.HI R3, R3, R4, RZ, 0x7 ;  /* 0x0000000403037211 */ /* 0x000fe200078f38ff */
[----:B------:R-:W-:Y:S01]  /*03d0*/  ULDC UR5, c[0x0][0x154] ;  /* 0x0000550000057ab9 */ /* 0x000fe20000000800 */
[----:B------:R-:W-:Y:S01]  /*03e0*/  SHF.R.S32.HI R7, RZ, 0x1f, R2 ;  /* 0x0000001fff077819 */ /* 0x000fe20000011402 */
[----:B------:R-:W0:Y:S01]  /*03f0*/  S2UR UR10, SR_CTAID.Y ;  /* 0x00000000000a79c3 */ /* 0x000e220000002600 */
[----:B------:R-:W-:Y:S01]  /*0400*/  LOP3.LUT R3, R3, 0xffffff80, RZ, 0xc0, !PT ;  /* 0xffffff8003037812 */ /* 0x000fe200078ec0ff */
[----:B------:R-:W-:Y:S01]  /*0410*/  ULDC UR8, c[0x0][0x144] ;  /* 0x0000510000087ab9 */ /* 0x000fe20000000800 */
[----:B------:R-:W-:Y:S01]  /*0420*/  LEA.HI R7, R7, R2, RZ, 0x2 ;  /* 0x0000000207077211 */ /* 0x000fe200078f10ff */
[----:B------:R-:W-:Y:S01]  /*0430*/  NOP ;  /* 0x0000000000007918 */ /* 0x000fe20000000000 */
[----:B------:R-:W-:Y:S01]  /*0440*/  NOP ;  /* 0x0000000000007918 */ /* 0x000fe20000000000 */
[----:B------:R-:W-:Y:S01]  /*0450*/  IMAD.IADD R3, R4, 0x1, -R3 ;  /* 0x0000000104037824 */ /* 0x000fe200078e0a03 */
[----:B------:R-:W-:Y:S01]  /*0460*/  LOP3.LUT R7, R7, 0x3ffffffc, RZ, 0xc0, !PT ;  /* 0x3ffffffc07077812 */ /* 0x000fe200078ec0ff */
[----:B------:R-:W-:-:S03]  /*0470*/  ULDC UR11, c[0x0][0x148] ;  /* 0x00005200000b7ab9 */ /* 0x000fc60000000800 */
[----:B------:R-:W-:Y:S01]  /*0480*/  SHF.R.S32.HI R4, RZ, 0x1f, R3 ;  /* 0x0000001fff047819 */ /* 0x000fe20000011403 */
[----:B------:R-:W-:-:S03]  /*0490*/  IMAD.IADD R2, R2, 0x1, -R7 ;  /* 0x0000000102027824 */ /* 0x000fc600078e0a07 */
[----:B------:R-:W-:Y:S02]  /*04a0*/  LEA.HI R4, R4, R3, RZ, 0x3 ;  /* 0x0000000304047211 */ /* 0x000fe400078f18ff */
[----:B-----5:R-:W-:Y:S02]  /*04b0*/  I2FP.F32.U32 R5, UR13 ;  /* 0x0000000d00057c45 */ /* 0x020fe40008201000 */
[--C-:B------:R-:W-:Y:S02]  /*04c0*/  SHF.R.S32.HI R0, RZ, 0x3, R4.reuse ;  /* 0x00000003ff007819 */ /* 0x100fe40000011404 */
[----:B-1----:R-:W-:Y:S01]  /*04d0*/  ISETP.NE.OR P0, PT, R6, RZ, !P0 ;  /* 0x000000ff0600720c */ /* 0x002fe20004705670 */
[----:B------:R-:W-:Y:S01]  /*04e0*/  FMUL R8, R5, UR4 ;  /* 0x0000000405087c20 */ /* 0x000fe20008400000 */
[----:B------:R-:W-:-:S04]  /*04f0*/  SHF.R.S32.HI R5, RZ, 0x1f, R4 ;  /* 0x0000001fff057819 */ /* 0x000fc80000011404 */
[----:B------:R-:W-:Y:S01]  /*0500*/  LEA.HI R5, R5, R0, RZ, 0x2 ;  /* 0x0000000005057211 */ /* 0x000fe200078f10ff */
[----:B------:R-:W1:Y:S03]  /*0510*/  F2I.U32.TRUNC.NTZ R8, R8 ;  /* 0x0000000800087305 */ /* 0x000e66000020f000 */
[----:B------:R-:W-:-:S03]  /*0520*/  LOP3.LUT R5, R5, 0xfffffffc, RZ, 0xc0, !PT ;  /* 0xfffffffc05057812 */ /* 0x000fc600078ec0ff */
[----:B------:R-:W-:Y:S01]  /*0530*/  VOTEU.ALL UP0, P0 ;  /* 0x00000000003f7886 */ /* 0x000fe20000000000 */
[----:B------:R-:W-:Y:S01]  /*0540*/  VOTEU.ALL UP1, P0 ;  /* 0x00000000003f7886 */ /* 0x000fe20000020000 */
[----:B------:R-:W-:Y:S01]  /*0550*/  IMAD.IADD R5, R0, 0x1, -R5 ;  /* 0x0000000100057824 */ /* 0x000fe200078e0a05 */
[----:B0-----:R-:W-:Y:S02]  /*0560*/  I2FP.F32.U32 R0, UR10 ;  /* 0x0000000a00007c45 */ /* 0x001fe40008201000 */
[----:B------:R-:W0:Y:S01]  /*0570*/  @!UP0 S2UR UR7, SR_CgaCtaId ;  /* 0x00000000000789c3 */ /* 0x000e220000008800 */
[----:B------:R-:W-:Y:S01]  /*0580*/  IMAD R2, R2, 0x4, R5 ;  /* 0x0000000402027824 */ /* 0x000fe200078e0205 */
[----:B------:R-:W-:Y:S01]  /*0590*/  @!UP0 UMOV UR6, 0x400 ;  /* 0x0000040000068882 */ /* 0x000fe20000000000 */
[----:B------:R-:W-:Y:S01]  /*05a0*/  FMUL R4, R0, UR5 ;  /* 0x0000000500047c20 */ /* 0x000fe20008400000 */
[----:B-1----:R-:W-:Y:S02]  /*05b0*/  R2UR UR4, R8 ;  /* 0x00000000080472ca */ /* 0x002fe400000e0000 */
[----:B------:R-:W-:-:S03]  /*05c0*/  LEA.HI R0, R2, R2, RZ, 0x1 ;  /* 0x0000000202007211 */ /* 0x000fc600078f08ff */
[----:B------:R-:W1:Y:S01]  /*05d0*/  F2I.U32.TRUNC.NTZ R4, R4 ;  /* 0x0000000400047305 */ /* 0x000e62000020f000 */
[----:B------:R-:W-:-:S04]  /*05e0*/  LOP3.LUT R5, R0, 0xfffffffe, RZ, 0xc0, !PT ;  /* 0xfffffffe00057812 */ /* 0x000fc800078ec0ff */
[----:B------:R-:W-:-:S03]  /*05f0*/  IADD3 R5, R2, -R5, RZ ;  /* 0x8000000502057210 */ /* 0x000fc60007ffe0ff */
[----:B------:R-:W-:-:S04]  /*0600*/  UIADD3 UR4, -UR4, URZ, URZ ;  /* 0x0000003f04047290 */ /* 0x000fc8000fffe13f */
[----:B------:R-:W-:Y:S01]  /*0610*/  UIMAD UR8, UR8, UR4, UR13 ;  /* 0x00000004080872a4 */ /* 0x000fe2000f8e020d */
[----:B-1----:R-:W-:Y:S02]  /*0620*/  R2UR UR12, R4 ;  /* 0x00000000040c72ca */ /* 0x002fe400000e0000 */
[----:B------:R-:W-:Y:S01]  /*0630*/  UMOV UR4, 0x20 ;  /* 0x0000002000047882 */ /* 0x000fe20000000000 */
[----:B0-----:R-:W-:Y:S02]  /*0640*/  @!UP0 ULEA UR6, UR7, UR6, 0x18 ;  /* 0x0000000607068291 */ /* 0x001fe4000f8ec03f */
[----:B------:R-:W-:Y:S01]  /*0650*/  ISETP.NE.AND P3, PT, R5, UR8, PT ;  /* 0x0000000805007c0c */ /* 0x000fe2000bf65270 */
[----:B------:R-:W-:-:S04]  /*0660*/  @!UP0 UIADD3 UR4, -UR4, 0x100000, URZ ;  /* 0x0010000004048890 */ /* 0x000fc8000fffe13f */
[----:B------:R-:W-:Y:S02]  /*0670*/  @!UP0 USHF.L.U32 UR5, UR4, 0xb, URZ ;  /* 0x0000000b04058899 */ /* 0x000fe4000800063f */
[----:B------:R-:W-:Y:S01]  /*0680*/  @!UP0 USHF.L.U32 UR4, UR4, 0x1, URZ ;  /* 0x0000000104048899 */ /* 0x000fe2000800063f */
[C---:B------:R-:W-:Y:S01]  /*0690*/  IMAD.SHL.U32 R5, R2.reuse, 0x4, RZ ;  /* 0x0000000402057824 */ /* 0x040fe200078e00ff */
[----:B------:R-:W-:Y:S01]  /*06a0*/  VOTEU.ALL UP0, P0 ;  /* 0x00000000003f7886 */ /* 0x000fe20000000000 */
[----:B------:R-:W0:Y:S01]  /*06b0*/  LDC R4, c[0x0][0x140] ;  /* 0x00005000ff047b82 */ /* 0x000e220000000800 */
[----:B------:R-:W-:Y:S02]  /*06c0*/  LOP3.LUT P0, RZ, R3, 0x7, RZ, 0xc0, !PT ;  /* 0x0000000703ff7812 */ /* 0x000fe4000780c0ff */
[----:B------:R-:W-:Y:S01]  /*06d0*/  LOP3.LUT R9, R2, 0xc, R5, 0x78, !PT ;  /* 0x0000000c02097812 */ /* 0x000fe200078e7805 */
[----:B------:R-:W-:-:S03]  /*06e0*/  UIADD3 UR12, -UR12, URZ, URZ ;  /* 0x0000003f0c0c7290 */ /* 0x000fc6000fffe13f */
[C---:B------:R-:W-:Y:S01]  /*06f0*/  ISETP.LT.U32.AND P0, PT, R9.reuse, 0x2, !P0 ;  /* 0x000000020900780c */ /* 0x040fe20004701070 */
[----:B------:R1:W-:Y:S04]  /*0700*/  STL [R1+0x3dc], R9 ;  /* 0x0003dc0901007387 */ /* 0x0003e80000100800 */
[----:B------:R-:W5:Y:S02]  /*0710*/  FENCE.VIEW.ASYNC.S ;  /* 0x00000000000073c6 */ /* 0x000f640000000000 */
[----:B-----5:R-:W0:Y:S01]  /*0720*/  @!UP0 SYNCS.EXCH.64 URZ, [UR6+0x30], UR4 ;  /* 0x00003004063f85b2 */ /* 0x020e220008000100 */
[----:B------:R-:W-:Y:S02]  /*0730*/  @P3 LEA.HI R0, R9, R9, RZ, 0x1 ;  /* 0x0000000909003211 */ /* 0x000fe400078f08ff */
[----:B------:R-:W-:-:S02]  /*0740*/  SEL R3, RZ, 0x1, !P0 ;  /* 0x00000001ff037807 */ /* 0x000fc40004000000 */
[----:B------:R-:W-:Y:S02]  /*0750*/  @P3 SHF.R.S32.HI R0, RZ, 0x1, R0 ;  /* 0x00000001ff003819 */ /* 0x000fe40000011400 */
[----:B0-----:R-:W-:Y:S01]  /*0760*/  ISETP.EQ.U32.AND P2, PT, R4, 0x1, PT ;  /* 0x000000010400780c */ /* 0x001fe20003f42070 */
[----:B------:R0:W1:Y:S01]  /*0770*/  @!UP1 SYNCS.EXCH.64 URZ, [UR6+0x38], UR4 ;  /* 0x00003804063f95b2 */ /* 0x0000620008000100 */
[----:B------:R-:W-:Y:S01]  /*0780*/  NOP ;  /* 0x0000000000007918 */ /* 0x000fe20000000000 */
[----:B0-----:R-:W-:-:S06]  /*0790*/  UIMAD UR4, UR11, UR12, UR10 ;  /* 0x0000000c0b0472a4 */ /* 0x001fcc000f8e020a */
[----:B------:R-:W-:Y:S01]  /*07a0*/  @P3 ISETP.NE.AND P4, PT, R0, UR4, PT ;  /* 0x0000000400003c0c */ /* 0x000fe2000bf85270 */
[----:B------:R-:W-:-:S03]  /*07b0*/  IMAD.MOV.U32 R0, RZ, RZ, 0x1 ;  /* 0x00000001ff007424 */ /* 0x000fc600078e00ff */
[----:B------:R-:W-:-:S04]  /*07c0*/  @P3 SEL R0, RZ, 0x1, P4 ;  /* 0x00000001ff003807 */ /* 0x000fc80002000000 */
[----:B------:R-:W-:-:S05]  /*07d0*/  LOP3.LUT R0, R0, R3, RZ, 0xc0, !PT ;  /* 0x0000000300007212 */ /* 0x000fca00078ec0ff */
[----:B------:R0:W-:Y:S01]  /*07e0*/  STL [R1+0x3d8], R0 ;  /* 0x0003d80001007387 */ /* 0x0001e20000100800 */
[----:B------:R-:W-:Y:S05]  /*07f0*/  @!P2 BRA `(.L_x_3) ;  /* 0x000000000008a947 */ /* 0x000fea0003800000 */
[----:B-1234-:R-:W-:Y:S01]  /*0800*/  UCGABAR_ARV ;  /* 0x00000000000079c7 */ /* 0x01efe20008000000 */
[----:B------:R-:W-:Y:S05]  /*0810*/  BRA `(.L_x_4) ;  /* 0x0000000000047947 */ /* 0x000fea0003800000 */
.L_x_3:
[----:B-1234-:R-:W-:Y:S01]  /*0820*/  NOP ;  /* 0x0000000000007918 */ /* 0x01efe20000000000 */
.L_x_4:
[----:B------:R-:W-:Y:S01]  /*0830*/  ULDC UR4, c[0x0][0x65c] ;  /* 0x0001970000047ab9 */ /* 0x000fe20000000800 */
[----:B------:R-:W-:Y:S01]  /*0840*/  UMOV UR5, URZ ;  /* 0x0000003f00057c82 */ /* 0x000fe20008000000 */
[----:B------:R-:W-:-:S03]  /*0850*/  UISETP.NE.AND UP0, UPT, UR4, 0x1, UPT ;  /* 0x000000010400788c */ /* 0x000fc6000bf05270 */
[----:B------:R-:W-:Y:S01]  /*0860*/  UMOV UR4, UR13 ;  /* 0x0000000d00047c82 */ /* 0x000fe20008000000 */
[----:B------:R-:W-:Y:S02]  /*0870*/  UP2UR UR39, UPR, URZ, 0x1 ;  /* 0x000000013f277883 */ /* 0x000fe40008000000 */
[----:B------:R-:W-:Y:S02]  /*0880*/  PLOP3.LUT P0, PT, PT, PT, UP0, 0x80, 0x0 ;  /* 0x000000000000781c */ /* 0x000fe40003f0f008 */
[----:B------:R-:W-:Y:S02]  /*0890*/  PLOP3.LUT P3, PT, PT, PT, UP0, 0x80, 0x0 ;  /* 0x000000000000781c */ /* 0x000fe40003f6f008 */
[----:B------:R-:W-:Y:S01]  /*08a0*/  PLOP3.LUT P5, PT, PT, PT, UP0, 0x80, 0x0 ;  /* 0x000000000000781c */ /* 0x000fe20003faf008 */
[----:B------:R-:W-:Y:S01]  /*08b0*/  @UP0 ULDC UR14, c[0x0][0x10] ;  /* 0x00000400000e0ab9 */ /* 0x000fe20000000800 */
[----:B------:R-:W-:Y:S01]  /*08c0*/  @UP0 UMOV UR6, UR10 ;  /* 0x0000000a00060c82 */ /* 0x000fe20008000000 */
[----:B------:R-:W-:Y:S01]  /*08d0*/  @UP0 UMOV UR7, URZ ;  /* 0x0000003f00070c82 */ /* 0x000fe20008000000 */
[----:B------:R-:W-:Y:S01]  /*08e0*/  PLOP3.LUT P4, PT, PT, PT, UP0, 0x80, 0x0 ;  /* 0x000000000000781c */ /* 0x000fe20003f8f008 */
[----:B------:R-:W-:-:S03]  /*08f0*/  @UP0 UIMAD.WIDE.U32 UR14, UR13, UR14, UR6 ;  /* 0x0000000e0d0e02a5 */ /* 0x000fc6000f8e0006 */
[----:B------:R-:W-:Y:S01]  /*0900*/  @!UP0 ULDC UR7, c[0x0][0xc] ;  /* 0x0000030000078ab9 */ /* 0x000fe20000000800 */
[----:B------:R-:W-:Y:S01]  /*0910*/  @UP0 UMOV UR6, URZ ;  /* 0x0000003f00060c82 */ /* 0x000fe20008000000 */
[----:B------:R-:W-:Y:S01]  /*0920*/  @!UP0 UIMAD.WIDE.U32 UR4, UR10, UR7, UR4 ;  /* 0x000000070a0482a5 */ /* 0x000fe2000f8e0004 */
[----:B------:R-:W-:Y:S01]  /*0930*/  IMAD.U32 R2, RZ, RZ, UR14 ;  /* 0x0000000eff027e24 */ /* 0x000fe2000f8e00ff */
[----:B------:R-:W-:Y:S02]  /*0940*/  @UP0 UIADD3 UR6, UR15, UR6, URZ ;  /* 0x000000060f060290 */ /* 0x000fe4000fffe03f */
[----:B------:R-:W-:Y:S02]  /*0950*/  IMAD.U32 R3, RZ, RZ, UR15 ;  /* 0x0000000fff037e24 */ /* 0x000fe4000f8e00ff */
[----:B------:R-:W-:Y:S02]  /*0960*/  @P0 IMAD.MOV.U32 R7, RZ, RZ, R2 ;  /* 0x000000ffff070224 */ /* 0x000fe400078e0002 */
[----:B------:R-:W-:Y:S01]  /*0970*/  IMAD.U32 R5, RZ, RZ, UR5 ;  /* 0x00000005ff057e24 */ /* 0x000fe2000f8e00ff */
[----:B------:R-:W-:Y:S01]  /*0980*/  @P3 MOV R6, UR6 ;  /* 0x0000000600063c02 */ /* 0x000fe20008000f00 */
[----:B------:R-:W-:-:S02]  /*0990*/  IMAD.U32 R2, RZ, RZ, UR4 ;  /* 0x00000004ff027e24 */ /* 0x000fc4000f8e00ff */
[----:B------:R-:W-:Y:S01]  /*09a0*/  IMAD.U32 R3, RZ, RZ, UR5 ;  /* 0x00000005ff037e24 */ /* 0x000fe2000f8e00ff */
[----:B------:R-:W-:Y:S01]  /*09b0*/  @!P5 MOV R6, R5 ;  /* 0x000000050006d202 */ /* 0x000fe20000000f00 */
[----:B------:R-:W-:Y:S02]  /*09c0*/  @!P4 IMAD.MOV.U32 R7, RZ, RZ, R2 ;  /* 0x000000ffff07c224 */ /* 0x000fe400078e0002 */
[----:B------:R-:W-:Y:S02]  /*09d0*/  IMAD.U32 R4, RZ, RZ, UR4 ;  /* 0x00000004ff047e24 */ /* 0x000fe4000f8e00ff */
[----:B------:R1:W-:Y:S04]  /*09e0*/  STL [R1+0x3f0], R6 ;  /* 0x0003f00601007387 */ /* 0x0003e80000100800 */
[----:B------:R1:W-:Y:S01]  /*09f0*/  STL [R1+0x3f4], R7 ;  /* 0x0003f40701007387 */ /* 0x0003e20000100800 */
[----:B------:R-:W-:Y:S05]  /*0a00*/  @!P2 BRA `(.L_x_5) ;  /* 0x00000000000ca947 */ /* 0x000fea0003800000 */
[----:B------:R-:W-:Y:S01]  /*0a10*/  UCGABAR_WAIT ;  /* 0x0000000000007dc7 */ /* 0x000fe20008000000 */
[----:B------:R-:W-:Y:S01]  /*0a20*/  CCTL.IVALL ;  /* 0x00000000ff00798f */ /* 0x000fe20002000000 */
[----:B------:R-:W-:Y:S05]  /*0a30*/  BRA `(.L_x_6) ;  /* 0x0000000000047947 */ /* 0x000fea0003800000 */
.L_x_5:
[----:B------:R-:W-:Y:S06]  /*0a40*/  BAR.SYNC.DEFER_BLOCKING 0x0 ;  /* 0x0000000000007b1d */ /* 0x000fec0000010000 */
.L_x_6:
[----:B------:R-:W-:Y:S05]  /*0a50*/  @!P1 BRA `(.L_x_7) ;  /* 0x0000046c00609947 */ /* 0x000fea0003800000 */
[----:B------:R-:W-:-:S06]  /*0a60*/  UISETP.GT.U32.AND UP0, UPT, UR16, 0x1, UPT ;  /* 0x000000011000788c */ /* 0x000fcc000bf04070 */
[----:B------:R-:W-:-:S13]  /*0a70*/  PLOP3.LUT P0, PT, PT, PT, UP0, 0x80, 0x0 ;  /* 0x000000000000781c */ /* 0x000fda0003f0f008 */
[----:B------:R-:W-:Y:S05]  /*0a80*/  @P0 EXIT ;  /* 0x000000000000094d */ /* 0x000fea0003800000 */
[----:B------:R-:W-:Y:S01]  /*0a90*/  ULDC.64 UR4, c[0x0][0x650] ;  /* 0x0001940000047ab9 */ /* 0x000fe20000000a00 */
[----:B------:R-:W-:Y:S01]  /*0aa0*/  UMOV UR48, 0xffffffff ;  /* 0xffffffff00307882 */ /* 0x000fe20000000000 */
[----:B------:R-:W-:Y:S01]  /*0ab0*/  ISETP.GE.U32.AND P0, PT, R7, UR4, PT ;  /* 0x0000000407007c0c */ /* 0x000fe2000bf06070 */
[----:B------:R-:W-:Y:S01]  /*0ac0*/  UMOV UR43, 0xffffffff ;  /* 0xffffffff002b7882 */ /* 0x000fe20000000000 */
[----:B------:R-:W-:Y:S01]  /*0ad0*/  UMOV UR42, 0xffffffff ;  /* 0xffffffff002a7882 */ /* 0x000fe20000000000 */
[----:B0-----:R-:W-:Y:S02]  /*0ae0*/  PRMT R0, RZ, 0x7610, R0 ;  /* 0x00007610ff007816 */ /* 0x001fe40000000000 */
[----:B------:R-:W-:-:S13]  /*0af0*/  ISETP.GE.U32.AND.EX P0, PT, R6, UR5, PT, P0 ;  /* 0x0000000506007c0c */ /* 0x000fda000bf06100 */
[----:B------:R-:W-:Y:S05]  /*0b00*/  @P0 BRA `(.L_x_8) ;  /* 0x0000000400480947 */ /* 0x000fea0003800000 */
[----:B------:R-:W-:Y:S01]  /*0b10*/  ULDC.64 UR16, c[0x0][0x628] ;  /* 0x00018a0000107ab9 */ /* 0x000fe20000000a00 */
[C---:B------:R-:W-:Y:S01]  /*0b20*/  R2UR UR19, R7.reuse ;  /* 0x00000000071372ca */ /* 0x040fe200000e0000 */
[----:B------:R-:W-:Y:S01]  /*0b30*/  ULDC UR18, c[0x0][0x630] ;  /* 0x00018c0000127ab9 */ /* 0x000fe20000000800 */
[----:B------:R-:W-:Y:S02]  /*0b40*/  ISETP.NE.U32.AND P0, PT, RZ, UR16, PT ;  /* 0x00000010ff007c0c */ /* 0x000fe4000bf05070 */
[----:B------:R-:W-:Y:S02]  /*0b50*/  R2UR UR4, R7 ;  /* 0x00000000070472ca */ /* 0x000fe400000e0000 */
[----:B------:R-:W-:Y:S02]  /*0b60*/  ISETP.NE.AND.EX P0, PT, RZ, UR17, PT, P0 ;  /* 0x00000011ff007c0c */ /* 0x000fe4000bf05300 */
[----:B------:R-:W-:-:S11]  /*0b70*/  R2UR UR5, R6 ;  /* 0x00000000060572ca */ /* 0x000fd600000e0000 */
[----:B------:R-:W-:Y:S05]  /*0b80*/  @!P0 BRA `(.L_x_9) ;  /* 0x0000000000308947 */ /* 0x000fea0003800000 */
[----:B------:R-:W-:Y:S01]  /*0b90*/  R2UR UR4, R7 ;  /* 0x00000000070472ca */ /* 0x000fe200000e0000 */
[----:B------:R-:W-:Y:S01]  /*0ba0*/  ULDC UR9, c[0x0][0x634] ;  /* 0x00018d0000097ab9 */ /* 0x000fe20000000800 */
[----:B------:R-:W-:-:S11]  /*0bb0*/  R2UR UR13, R6 ;  /* 0x00000000060d72ca */ /* 0x000fd600000e0000 */
[----:B------:R-:W-:-:S04]  /*0bc0*/  UIADD3 UR9, UP0, UR4, UR9, URZ ;  /* 0x0000000904097290 */ /* 0x000fc8000ff1e03f */
[----:B------:R-:W-:-:S04]  /*0bd0*/  UIADD3.X UR13, URZ, UR13, URZ, UP0, !UPT ;  /* 0x0000000d3f0d7290 */ /* 0x000fc800087fe43f */
[----:B------:R-:W-:-:S04]  /*0be0*/  UIMAD.WIDE.U32 UR4, UR13, UR16, URZ ;  /* 0x000000100d0472a5 */ /* 0x000fc8000f8e003f */
[----:B------:R-:W-:Y:S02]  /*0bf0*/  UIMAD.WIDE.U32 UR6, UP0, UR9, UR17, UR4 ;  /* 0x00000011090672a5 */ /* 0x000fe4000f800004 */
[----:B------:R-:W-:Y:S02]  /*0c00*/  UIMAD.WIDE.U32 UR4, UR9, UR16, URZ ;  /* 0x00000010090472a5 */ /* 0x000fe4000f8e003f */
[----:B------:R-:W-:Y:S02]  /*0c10*/  UIADD3.X UR15, URZ, URZ, URZ, UP0, !UPT ;  /* 0x0000003f3f0f7290 */ /* 0x000fe400087fe43f */
[----:B------:R-:W-:Y:S01]  /*0c20*/  UIADD3 URZ, UP0, UR5, UR6, URZ ;  /* 0x00000006053f7290 */ /* 0x000fe2000ff1e03f */
[----:B------:R-:W-:-:S03]  /*0c30*/  UMOV UR14, UR7 ;  /* 0x00000007000e7c82 */ /* 0x000fc60008000000 */
[----:B------:R-:W-:-:S12]  /*0c40*/  UIMAD.WIDE.U32.X UR4, UR13, UR17, UR14, UP0 ;  /* 0x000000110d0472a5 */ /* 0x000fd800080e040e */
.L_x_9:
[----:B------:R-:W-:Y:S01]  /*0c50*/  USHF.R.U64 UR42, UR4, UR18, UR5 ;  /* 0x00000012042a7299 */ /* 0x000fe20008001205 */
[----:B------:R-:W-:Y:S01]  /*0c60*/  R2UR UR7, R6 ;  /* 0x00000000060772ca */ /* 0x000fe200000e0000 */
[----:B------:R-:W-:Y:S02]  /*0c70*/  USHF.R.U32.HI UR4, URZ, UR18, UR5 ;  /* 0x000000123f047299 */ /* 0x000fe40008011605 */
[----:B------:R-:W-:Y:S01]  /*0c80*/  UIADD3 UR5, UP0, URZ, -UR42, URZ ;  /* 0x8000002a3f057290 */ /* 0x000fe2000ff1e03f */
[----:B------:R-:W-:Y:S01]  /*0c90*/  ULDC.64 UR14, c[0x0][0x620] ;  /* 0x00018800000e7ab9 */ /* 0x000fe20000000a00 */
[----:B------:R-:W-:Y:S02]  /*0ca0*/  UMOV UR6, UR19 ;  /* 0x0000001300067c82 */ /* 0x000fe40008000000 */
[----:B------:R-:W-:Y:S01]  /*0cb0*/  UIADD3.X UR4, URZ, ~UR4, URZ, UP0, !UPT ;  /* 0x800000043f047290 */ /* 0x000fe200087fe43f */
[----:B------:R-:W-:Y:S01]  /*0cc0*/  ULDC UR9, c[0x0][0x618] ;  /* 0x0001860000097ab9 */ /* 0x000fe20000000800 */
[----:B------:R-:W-:-:S02]  /*0cd0*/  UIMAD UR12, UR11, UR12, UR10 ;  /* 0x0000000c0b0c72a4 */ /* 0x000fc4000f8e020a */
[----:B------:R-:W-:Y:S02]  /*0ce0*/  UIMAD UR4, UR4, UR14, URZ ;  /* 0x0000000e040472a4 */ /* 0x000fe4000f8e023f */
[----:B------:R-:W-:Y:S02]  /*0cf0*/  UIMAD.WIDE.U32 UR6, UR5, UR14, UR6 ;  /* 0x0000000e050672a5 */ /* 0x000fe4000f8e0006 */
[----:B------:R-:W-:Y:S01]  /*0d00*/  UIMAD UR4, UR5, UR15, UR4 ;  /* 0x0000000f050472a4 */ /* 0x000fe2000f8e0204 */
[----:B------:R-:W-:Y:S01]  /*0d10*/  ULDC UR10, c[0x0][0x608] ;  /* 0x00018200000a7ab9 */ /* 0x000fe20000000800 */
[----:B------:R-:W-:Y:S02]  /*0d20*/  ULDC UR18, c[0x0][0x658] ;  /* 0x0001960000127ab9 */ /* 0x000fe40000000800 */
[----:B------:R-:W-:Y:S01]  /*0d30*/  UIADD3 UR7, UR7, UR4, URZ ;  /* 0x0000000407077290 */ /* 0x000fe2000fffe03f */
[----:B------:R-:W-:Y:S02]  /*0d40*/  UMOV UR11, 0xffffffff ;  /* 0xffffffff000b7882 */ /* 0x000fe40000000000 */
[----:B------:R-:W-:Y:S01]  /*0d50*/  ULDC.64 UR4, c[0x0][0x640] ;  /* 0x0001900000047ab9 */ /* 0x000fe20000000a00 */
[----:B------:R-:W-:Y:S01]  /*0d60*/  USHF.R.U64 UR16, UR6, UR9, UR7 ;  /* 0x0000000906107299 */ /* 0x000fe20008001207 */
[----:B------:R-:W-:Y:S01]  /*0d70*/  ISETP.NE.U32.AND P0, PT, RZ, UR4, PT ;  /* 0x00000004ff007c0c */ /* 0x000fe2000bf05070 */
[----:B------:R-:W-:-:S02]  /*0d80*/  USHF.R.U32.HI UR7, URZ, UR9, UR7 ;  /* 0x000000093f077299 */ /* 0x000fc40008011607 */
[----:B------:R-:W-:Y:S01]  /*0d90*/  USHF.L.U32 UR6, UR11, UR18, URZ ;  /* 0x000000120b067299 */ /* 0x000fe2000800063f */
[----:B------:R-:W-:Y:S01]  /*0da0*/  ISETP.NE.AND.EX P0, PT, RZ, UR5, PT, P0 ;  /* 0x00000005ff007c0c */ /* 0x000fe2000bf05300 */
[----:B------:R-:W-:Y:S02]  /*0db0*/  USHF.R.U64 UR22, UR16, UR10, UR7 ;  /* 0x0000000a10167299 */ /* 0x000fe40008001207 */
[----:B------:R-:W-:Y:S02]  /*0dc0*/  USHF.R.U32.HI UR7, URZ, UR10, UR7 ;  /* 0x0000000a3f077299 */ /* 0x000fe40008011607 */
[----:B------:R-:W-:Y:S02]  /*0dd0*/  UISETP.NE.AND UP1, UPT, UR39, URZ, UPT ;  /* 0x0000003f2700728c */ /* 0x000fe4000bf25270 */
[----:B------:R-:W-:Y:S01]  /*0de0*/  USHF.R.U64 UR23, UR22, UR18, UR7 ;  /* 0x0000001216177299 */ /* 0x000fe20008001207 */
[----:B------:R-:W-:Y:S01]  /*0df0*/  ULDC UR17, c[0x0][0x600] ;  /* 0x0001800000117ab9 */ /* 0x000fe20000000800 */
[----:B------:R-:W-:-:S02]  /*0e00*/  ULOP3.LUT UR13, URZ, UR6, URZ, 0x33, !UPT ;  /* 0x000000063f0d7292 */ /* 0x000fc4000f8e333f */
[----:B------:R-:W-:Y:S02]  /*0e10*/  UIADD3 UR15, UR17, -0x1, URZ ;  /* 0xffffffff110f7890 */ /* 0x000fe4000fffe03f */
[----:B------:R-:W-:Y:S02]  /*0e20*/  USEL UR12, UR8, UR12, !UP1 ;  /* 0x0000000c080c7287 */ /* 0x000fe4000c800000 */
[----:B------:R-:W-:Y:S01]  /*0e30*/  USHF.R.U32.HI UR7, URZ, UR18, UR7 ;  /* 0x000000123f077299 */ /* 0x000fe20008011607 */
[----:B------:R-:W-:Y:S01]  /*0e40*/  ULDC UR19, c[0x0][0x648] ;  /* 0x0001920000137ab9 */ /* 0x000fe20000000800 */
[----:B------:R-:W-:Y:S01]  /*0e50*/  ULDC UR20, c[0x0][0x638] ;  /* 0x00018e0000147ab9 */ /* 0x000fe20000000800 */
[----:B------:R-:W-:Y:S01]  /*0e60*/  UMOV UR21, 0x1 ;  /* 0x0000000100157882 */ /* 0x000fe20000000000 */
[----:B------:R-:W-:Y:S01]  /*0e70*/  UMOV UR6, UR23 ;  /* 0x0000001700067c82 */ /* 0x000fe20008000000 */
[----:B------:R-:W-:Y:S07]  /*0e80*/  @!P0 BRA `(.L_x_10) ;  /* 0x0000000000308947 */ /* 0x000fee0003800000 */
[----:B------:R-:W-:Y:S02]  /*0e90*/  ULDC UR10, c[0x0][0x64c] ;  /* 0x00019300000a7ab9 */ /* 0x000fe40000000800 */
        /* <DEDUP_REMOVED lines=8> */
[----:B------:R-:W-:-:S07]  /*0f20*/  UIMAD.WIDE.U32.X UR4, UR14, UR5, UR10, UP0 ;  /* 0x000000050e0472a5 */ /* 0x000fce00080e040a */
[----:B------:R-:W-:Y:S01]  /*0f30*/  UMOV UR6, UR4 ;  /* 0x0000000400067c82 */ /* 0x000fe20008000000 */
[----:B------:R-:W-:-:S05]  /*0f40*/  UMOV UR7, UR5 ;  /* 0x0000000500077c82 */ /* 0x000fca0008000000 */
.L_x_10:
[----:B------:R-:W-:Y:S01]  /*0f50*/  USHF.R.U64 UR5, UR6, UR19, UR7 ;  /* 0x0000001306057299 */ /* 0x000fe20008001207 */
[----:B------:R-:W-:Y:S01]  /*0f60*/  IMAD.MOV.U32 R0, RZ, RZ, 0x1 ;  /* 0x00000001ff007424 */ /* 0x000fe200078e00ff */
[----:B------:R-:W-:Y:S02]  /*0f70*/  USHF.L.U32 UR4, UR21, UR18, URZ ;  /* 0x0000001215047299 */ /* 0x000fe4000800063f */
[----:B------:R-:W-:Y:S02]  /*0f80*/  ULOP3.LUT UR13, UR22, UR13, URZ, 0xc0, !UPT ;  /* 0x0000000d160d7292 */ /* 0x000fe4000f8ec03f */
[----:B------:R-:W-:Y:S02]  /*0f90*/  UIADD3 UR6, -UR5, URZ, URZ ;  /* 0x0000003f05067290 */ /* 0x000fe4000fffe13f */
[----:B------:R-:W-:Y:S02]  /*0fa0*/  UIMAD UR13, UR4, UR5, UR13 ;  /* 0x00000005040d72a4 */ /* 0x000fe4000f8e020d */
[----:B------:R-:W-:-:S02]  /*0fb0*/  ULOP3.LUT UR15, UR16, UR15, URZ, 0xc0, !UPT ;  /* 0x0000000f100f7292 */ /* 0x000fc4000f8ec03f */
[----:B------:R-:W-:Y:S01]  /*0fc0*/  UIMAD UR4, UR6, UR20, UR23 ;  /* 0x00000014060472a4 */ /* 0x000fe2000f8e0217 */
[----:B------:R-:W-:Y:S01]  /*0fd0*/  ULDC UR5, c[0x0][0x610] ;  /* 0x0001840000057ab9 */ /* 0x000fe20000000800 */
[----:B------:R-:W-:Y:S02]  /*0fe0*/  UISETP.NE.AND UP0, UPT, UR39, URZ, UPT ;  /* 0x0000003f2700728c */ /* 0x000fe4000bf05270 */
[----:B------:R-:W-:Y:S02]  /*0ff0*/  UIMAD UR12, UR13, UR5, UR12 ;  /* 0x000000050d0c72a4 */ /* 0x000fe4000f8e020c */
[----:B------:R-:W-:-:S04]  /*1000*/  UIMAD UR4, UR4, UR17, UR15 ;  /* 0x00000011040472a4 */ /* 0x000fc8000f8e020f */
[----:B------:R-:W-:Y:S02]  /*1010*/  USEL UR43, UR4, UR12, !UP0 ;  /* 0x0000000c042b7287 */ /* 0x000fe4000c000000 */
[----:B------:R-:W-:-:S12]  /*1020*/  USEL UR48, UR12, UR4, !UP0 ;  /* 0x000000040c307287 */ /* 0x000fd8000c000000 */
.L_x_8:
[----:B------:R-:W-:-:S08]  /*1030*/  NOP ;  /* 0x0000000000007918 */ /* 0x000fd00000000000 */
[----:B------:R-:W0:Y:S02]  /*1040*/  USETMAXREG.TRY_ALLOC.CTAPOOL UP0, 0xf0 ;  /* 0x000000f0000079c8 */ /* 0x000e240008000600 */
[----:B0-----:R-:W-:-:S13]  /*1050*/  PLOP3.LUT P0, PT, PT, PT, UP0, 0x80, 0x0 ;  /* 0x000000000000781c */ /* 0x001fda0003f0f008 */
[----:B------:R-:W-:Y:S05]  /*1060*/  @!P0 BRA `(.L_x_8) ;  /* 0xfffffffc00f08947 */ /* 0x000fea000383ffff */
[----:B------:R-:W-:Y:S01]  /*1070*/  ULDC.64 UR4, c[0x0][0x598] ;  /* 0x0001660000047ab9 */ /* 0x000fe20000000a00 */
[----:B------:R-:W-:Y:S01]  /*1080*/  ULDC.64 UR52, c[0x0][0x208] ;  /* 0x0000820000347ab9 */ /* 0x000fe20000000a00 */
[----:B------:R-:W-:-:S04]  /*1090*/  ISETP.NE.U32.AND P0, PT, RZ, UR4, PT ;  /* 0x00000004ff007c0c */ /* 0x000fc8000bf05070 */
[----:B------:R-:W-:-:S13]  /*10a0*/  ISETP.NE.AND.EX P0, PT, RZ, UR5, PT, P0 ;  /* 0x00000005ff007c0c */ /* 0x000fda000bf05300 */
[----:B------:R-:W-:Y:S05]  /*10b0*/  @!P0 BRA `(.L_x_11) ;  /* 0x00000000001c8947 */ /* 0x000fea0003800000 */
[----:B------:R-:W0:Y:S02]  /*10c0*/  LDC.64 R2, c[0x0][0x598] ;  /* 0x00016600ff027b82 */ /* 0x000e240000000a00 */
[----:B0-----:R-:W2:Y:S02]  /*10d0*/  LDG.E.64 R2, desc[UR52][R2.64] ;  /* 0x0000003402027981 */ /* 0x001ea4000c1e1b00 */
[----:B--2---:R-:W-:-:S04]  /*10e0*/  ISETP.NE.U32.AND P0, PT, R2, RZ, PT ;  /* 0x000000ff0200720c */ /* 0x004fc80003f05070 */
[----:B------:R-:W-:-:S13]  /*10f0*/  ISETP.NE.AND.EX P0, PT, R3, RZ, PT, P0 ;  /* 0x000000ff0300720c */ /* 0x000fda0003f05300 */
[----:B------:R-:W-:Y:S05]  /*1100*/  @!P0 BRA `(.L_x_11) ;  /* 0x0000000000088947 */ /* 0x000fea0003800000 */
[----:B------:R0:W5:Y:S01]  /*1110*/  LD.E R2, desc[UR52][R2.64] ;  /* 0x0000003402027980 */ /* 0x000162000c101900 */
[----:B------:R-:W-:Y:S05]  /*1120*/  BRA `(.L_x_12) ;  /* 0x0000000000247947 */ /* 0x000fea0003800000 */
.L_x_11:
[----:B------:R-:W-:Y:S02]  /*1130*/  ULDC.64 UR4, c[0x0][0x588] ;  /* 0x0001620000047ab9 */ /* 0x000fe40000000a00 */
[----:B------:R-:W-:-:S04]  /*1140*/  ISETP.NE.U32.AND P0, PT, RZ, UR4, PT ;  /* 0x00000004ff007c0c */ /* 0x000fc8000bf05070 */
[----:B------:R-:W-:-:S13]  /*1150*/  ISETP.NE.AND.EX P0, PT, RZ, UR5, PT, P0 ;  /* 0x00000005ff007c0c */ /* 0x000fda000bf05300 */
[----:B------:R-:W-:Y:S05]  /*1160*/  @!P0 BRA `(.L_x_13) ;  /* 0x00000000000c8947 */ /* 0x000fea0003800000 */
[----:B------:R-:W0:Y:S02]  /*1170*/  LDC.64 R2, c[0x0][0x588] ;  /* 0x00016200ff027b82 */ /* 0x000e240000000a00 */
[----:B0-----:R2:W5:Y:S01]  /*1180*/  LDG.E R2, desc[UR52][R2.64] ;  /* 0x0000003402027981 */ /* 0x001562000c1e1900 */
[----:B------:R-:W-:Y:S05]  /*1190*/  BRA `(.L_x_12) ;  /* 0x0000000000087947 */ /* 0x000fea0003800000 */
.L_x_13:
[----:B------:R-:W-:Y:S02]  /*11a0*/  ULDC UR4, c[0x0][0x580] ;  /* 0x0001600000047ab9 */ /* 0x000fe40000000800 */
[----:B------:R-:W-:-:S07]  /*11b0*/  IMAD.U32 R2, RZ, RZ, UR4 ;  /* 0x00000004ff027e24 */ /* 0x000fce000f8e00ff */
.L_x_12:
[----:B------:R-:W-:Y:S02]  /*11c0*/  ULDC.64 UR4, c[0x0][0x5a0] ;  /* 0x0001680000047ab9 */ /* 0x000fe40000000a00 */
[----:B------:R-:W-:-:S04]  /*11d0*/  ISETP.NE.U32.AND P0, PT, RZ, UR4, PT ;  /* 0x00000004ff007c0c */ /* 0x000fc8000bf05070 */
[----:B------:R-:W-:-:S13]  /*11e0*/  ISETP.NE.AND.EX P0, PT, RZ, UR5, PT, P0 ;  /* 0x00000005ff007c0c */ /* 0x000fda000bf05300 */
[----:B------:R-:W-:Y:S05]  /*11f0*/  @!P0 BRA `(.L_x_14) ;  /* 0x00000000001c8947 */ /* 0x000fea0003800000 */
[----:B------:R-:W3:Y:S02]  /*1200*/  LDC.64 R4, c[0x0][0x5a0] ;  /* 0x00016800ff047b82 */ /* 0x000ee40000000a00 */
[----:B---3--:R-:W3:Y:S02]  /*1210*/  LDG.E.64 R4, desc[UR52][R4.64] ;  /* 0x0000003404047981 */ /* 0x008ee4000c1e1b00 */
[----:B---3--:R-:W-:-:S04]  /*1220*/  ISETP.NE.U32.AND P0, PT, R4, RZ, PT ;  /* 0x000000ff0400720c */ /* 0x008fc80003f05070 */
[----:B------:R-:W-:-:S13]  /*1230*/  ISETP.NE.AND.EX P0, PT, R5, RZ, PT, P0 ;  /* 0x000000ff0500720c */ /* 0x000fda0003f05300 */
[----:B------:R-:W-:Y:S05]  /*1240*/  @!P0 BRA `(.L_x_14) ;  /* 0x0000000000088947 */ /* 0x000fea0003800000 */
[----:B------:R3:W5:Y:S01]  /*1250*/  LD.E R16, desc[UR52][R4.64] ;  /* 0x0000003404107980 */ /* 0x000762000c101900 */
[----:B------:R-:W-:Y:S05]  /*1260*/  BRA `(.L_x_15) ;  /* 0x0000000000247947 */ /* 0x000fea0003800000 */
.L_x_14:
[----:B------:R-:W-:Y:S02]  /*1270*/  ULDC.64 UR4, c[0x0][0x590] ;  /* 0x0001640000047ab9 */ /* 0x000fe40000000a00 */
[----:B------:R-:W-:-:S04]  /*1280*/  ISETP.NE.U32.AND P0, PT, RZ, UR4, PT ;  /* 0x00000004ff007c0c */ /* 0x000fc8000bf05070 */
[----:B------:R-:W-:-:S13]  /*1290*/  ISETP.NE.AND.EX P0, PT, RZ, UR5, PT, P0 ;  /* 0x00000005ff007c0c */ /* 0x000fda000bf05300 */
[----:B------:R-:W-:Y:S05]  /*12a0*/  @!P0 BRA `(.L_x_16) ;  /* 0x00000000000c8947 */ /* 0x000fea0003800000 */
[----:B------:R-:W3:Y:S02]  /*12b0*/  LDC.64 R16, c[0x0][0x590] ;  /* 0x00016400ff107b82 */ /* 0x000ee40000000a00 */
[----:B---3--:R4:W5:Y:S01]  /*12c0*/  LDG.E R16, desc[UR52][R16.64] ;  /* 0x0000003410107981 */ /* 0x008962000c1e1900 */
[----:B------:R-:W-:Y:S05]  /*12d0*/  BRA `(.L_x_15) ;  /* 0x0000000000087947 */ /* 0x000fea0003800000 */
.L_x_16:
[----:B------:R-:W-:Y:S02]  /*12e0*/  ULDC UR4, c[0x0][0x584] ;  /* 0x0001610000047ab9 */ /* 0x000fe40000000800 */
[----:B------:R-:W-:-:S07]  /*12f0*/  IMAD.U32 R16, RZ, RZ, UR4 ;  /* 0x00000004ff107e24 */ /* 0x000fce000f8e00ff */
.L_x_15:
[----:B------:R-:W-:-:S13]  /*1300*/  LOP3.LUT P0, RZ, R0, 0xff, RZ, 0xc0, !PT ;  /* 0x000000ff00ff7812 */ /* 0x000fda000780c0ff */
[----:B------:R-:W-:Y:S05]  /*1310*/  @!P0 EXIT ;  /* 0x000000000000894d */ /* 0x000fea0003800000 */
[----:B------:R-:W-:Y:S01]  /*1320*/  ULDC UR4, c[0x0][0x28c] ;  /* 0x0000a30000047ab9 */ /* 0x000fe20000000800 */
[----:B------:R-:W-:Y:S01]  /*1330*/  UMOV UR36, URZ ;  /* 0x0000003f00247c82 */ /* 0x000fe20008000000 */
[----:B------:R-:W-:Y:S01]  /*1340*/  UIADD3 UR4, UR4, 0x3f, URZ ;  /* 0x0000003f04047890 */ /* 0x000fe2000fffe03f */
[----:B------:R-:W-:-:S03]  /*1350*/  UMOV UR37, URZ ;  /* 0x0000003f00257c82 */ /* 0x000fc60008000000 */
[----:B------:R-:W-:-:S04]  /*1360*/  USHF.R.S32.HI UR5, URZ, 0x1f, UR4 ;  /* 0x0000001f3f057899 */ /* 0x000fc80008011404 */
[----:B------:R-:W-:-:S04]  /*1370*/  ULEA.HI UR5, UR5, UR4, URZ, 0x6 ;  /* 0x0000000405057291 */ /* 0x000fc8000f8f303f */
[----:B------:R-:W-:-:S12]  /*1380*/  USHF.R.S32.HI UR41, URZ, 0x6, UR5 ;  /* 0x000000063f297899 */ /* 0x000fd80008011405 */
.L_x_924:
[----:B------:R-:W0:Y:S01]  /*1390*/  S2R R0, SR_TID.X ;  /* 0x0000000000007919 */ /* 0x000e220000002100 */
[----:B-1----:R-:W1:Y:S01]  /*13a0*/  S2UR UR6, SR_CgaCtaId ;  /* 0x00000000000679c3 */ /* 0x002e620000008800 */
[----:B------:R-:W-:Y:S02]  /*13b0*/  UMOV UR40, 0x400 ;  /* 0x0000040000287882 */ /* 0x000fe40000000000 */
[----:B-1----:R-:W-:Y:S01]  /*13c0*/  ULEA UR40, UR6, UR40, 0x18 ;  /* 0x0000002806287291 */ /* 0x002fe2000f8ec03f */
[----:B0-----:R-:W-:-:S04]  /*13d0*/  LOP3.LUT R0, R0, 0x80, RZ, 0xc0, !PT ;  /* 0x0000008000007812 */ /* 0x001fc800078ec0ff */
[----:B------:R-:W-:-:S06]  /*13e0*/  SHF.R.U32.HI R0, RZ, 0x7, R0 ;  /* 0x00000007ff007819 */ /* 0x000fcc0000011600 */
[----:B------:R-:W0:Y:S02]  /*13f0*/  SHFL.IDX PT, R0, R0, RZ, 0x1f ;  /* 0x00001fff00007589 */ /* 0x000e2400000e0000 */
[----:B0-----:R-:W-:-:S13]  /*1400*/  R2UR UR4, R0 ;  /* 0x00000000000472ca */ /* 0x001fda00000e0000 */
[----:B------:R-:W-:-:S04]  /*1410*/  ULEA.HI UR5, UR4, UR4, URZ, 0x1 ;  /* 0x0000000404057291 */ /* 0x000fc8000f8f083f */
[----:B------:R-:W-:-:S04]  /*1420*/  ULOP3.LUT UR5, UR5, 0x7fffe, URZ, 0xc0, !UPT ;  /* 0x0007fffe05057892 */ /* 0x000fc8000f8ec03f */
[----:B------:R-:W-:-:S03]  /*1430*/  UIADD3 UR5, UR4, -UR5, URZ ;  /* 0x8000000504057290 */ /* 0x000fc6000fffe03f */
[----:B------:R-:W-:Y:S01]  /*1440*/  ULDC UR4, c[0x0][0x28c] ;  /* 0x0000a30000047ab9 */ /* 0x000fe20000000800 */
[----:B------:R-:W-:Y:S01]  /*1450*/  ULEA UR5, UR5, UR40, 0xd ;  /* 0x0000002805057291 */ /* 0x000fe2000f8e683f */
[----:B------:R-:W-:-:S03]  /*1460*/  ISETP.LT.AND P0, PT, RZ, UR4, PT ;  /* 0x00000004ff007c0c */ /* 0x000fc6000bf01270 */
[----:B------:R-:W-:-:S04]  /*1470*/  UIADD3 UR5, UR5, 0x100, URZ ;  /* 0x0000010005057890 */ /* 0x000fc8000fffe03f */
[----:B------:R-:W-:-:S04]  /*1480*/  USHF.R.U32.HI UR5, URZ, 0x4, UR5 ;  /* 0x000000043f057899 */ /* 0x000fc80008011605 */
[----:B------:R-:W-:Y:S02]  /*1490*/  ULOP3.LUT UR49, UR5, 0x3fff, URZ, 0xc0, !UPT ;  /* 0x00003fff05317892 */ /* 0x000fe4000f8ec03f */
[----:B---345:R-:W-:Y:S10]  /*14a0*/  @P0 BRA `(.L_x_17) ;  /* 0x0000000000400947 */ /* 0x038ff40003800000 */
[----:B------:R-:W-:Y:S01]  /*14b0*/  MOV R0, 0x0 ;  /* 0x0000000000007802 */ /* 0x000fe20000000f00 */
[----:B------:R-:W-:Y:S01]  /*14c0*/  ULDC.64 UR4, c[0x4][0x68] ;  /* 0x01001a0000047ab9 */ /* 0x000fe20000000a00 */
[----:B------:R-:W-:Y:S01]  /*14d0*/  ULDC.64 UR6, c[0x4][0x8] ;  /* 0x0100020000067ab9 */ /* 0x000fe20000000a00 */
[----:B---3--:R-:W-:Y:S01]  /*14e0*/  IMAD.U32 R4, RZ, RZ, UR4 ;  /* 0x00000004ff047e24 */ /* 0x008fe2000f8e00ff */
[----:B------:R0:W1:Y:S01]  /*14f0*/  LDC.64 R14, c[0x4][R0] ;  /* 0x01000000000e7b82 */ /* 0x0000620000000a00 */
[----:B------:R-:W-:Y:S01]  /*1500*/  IMAD.U32 R5, RZ, RZ, UR5 ;  /* 0x00000005ff057e24 */ /* 0x000fe2000f8e00ff */
[----:B------:R-:W-:Y:S01]  /*1510*/  ULDC.64 UR4, c[0x4][0x70] ;  /* 0x01001c0000047ab9 */ /* 0x000fe20000000a00 */
[----:B------:R-:W-:Y:S01]  /*1520*/  IMAD.U32 R10, RZ, RZ, UR6 ;  /* 0x00000006ff0a7e24 */ /* 0x000fe2000f8e00ff */
[----:B------:R-:W-:Y:S01]  /*1530*/  MOV R6, UR4 ;  /* 0x0000000400067c02 */ /* 0x000fe20008000f00 */
[----:B------:R-:W-:Y:S01]  /*1540*/  IMAD.U32 R7, RZ, RZ, UR5 ;  /* 0x00000005ff077e24 */ /* 0x000fe2000f8e00ff */
[----:B------:R-:W-:Y:S01]  /*1550*/  MOV R13, RZ ;  /* 0x000000ff000d7202 */ /* 0x000fe20000000f00 */
[----:B------:R-:W-:-:S02]  /*1560*/  IMAD.U32 R11, RZ, RZ, UR7 ;  /* 0x00000007ff0b7e24 */ /* 0x000fc4000f8e00ff */
[----:B------:R-:W-:Y:S02]  /*1570*/  IMAD.MOV.U32 R8, RZ, RZ, 0x1e1 ;  /* 0x000001e1ff087424 */ /* 0x000fe400078e00ff */
[----:B0-----:R-:W-:-:S07]  /*1580*/  IMAD.MOV.U32 R12, RZ, RZ, 0x1 ;  /* 0x00000001ff0c7424 */ /* 0x001fce00078e00ff */
[----:B------:R-:W-:-:S07]  /*1590*/  LEPC R20, `(.L_x_17) ;  /* 0x000000001014794e */ /* 0x000fce0000000000 */
[----:B-12-45:R-:W-:Y:S05]  /*15a0*/  CALL.ABS.NOINC R14 ;  /* 0x000000000e007343 */ /* 0x036fea0003c00000 */
.L_x_17:
[----:B------:R-:W-:-:S06]  /*15b0*/  ULOP3.LUT UR4, UR38, 0x1, URZ, 0xfc, !UPT ;  /* 0x0000000126047892 */ /* 0x000fcc000f8efc3f */
[----:B------:R-:W-:-:S05]  /*15c0*/  IMAD.U32 R0, RZ, RZ, UR4 ;  /* 0x00000004ff007e24 */ /* 0x000fca000f8e00ff */
[----:B------:R-:W-:-:S13]  /*15d0*/  ISETP.NE.AND P0, PT, R0, 0x3, PT ;  /* 0x000000030000780c */ /* 0x000fda0003f05270 */
[----:B------:R-:W-:Y:S05]  /*15e0*/  @!P0 BRA `(.L_x_18) ;  /* 0x0000000000048947 */ /* 0x000fea0003800000 */
[----:B------:R-:W-:Y:S01]  /*15f0*/  BPT.TRAP 0x1 ;  /* 0x000000040000795c */ /* 0x000fe20000300000 */
.L_x_18:
[----:B--2---:R-:W-:Y:S02]  /*1600*/  IMAD.U32 R3, RZ, RZ, UR37 ;  /* 0x00000025ff037e24 */ /* 0x004fe4000f8e00ff */
[----:B------:R-:W-:-:S03]  /*1610*/  IMAD.U32 R0, RZ, RZ, UR36 ;  /* 0x00000024ff007e24 */ /* 0x000fc6000f8e00ff */
[----:B------:R-:W-:Y:S02]  /*1620*/  LEA R3, R3, UR40, 0x3 ;  /* 0x0000002803037c11 */ /* 0x000fe4000f8e18ff */
[----:B------:R-:W-:-:S04]  /*1630*/  SHF.L.U32 R0, R0, 0x1f, RZ ;  /* 0x0000001f00007819 */ /* 0x000fc800000006ff */
[----:B------:R0:W1:Y:S01]  /*1640*/  SYNCS.PHASECHK.TRANS64.TRYWAIT P1, [R3+URZ], R0 ;  /* 0x00000000030075a7 */ /* 0x000062000802017f */
[----:B------:R-:W-:Y:S05]  /*1650*/  @!P0 BRA `(.L_x_19) ;  /* 0x0000000000048947 */ /* 0x000fea0003800000 */
[----:B------:R-:W-:Y:S01]  /*1660*/  BPT.TRAP 0x1 ;  /* 0x000000040000795c */ /* 0x000fe20000300000 */
.L_x_19:
[----:B-1----:R-:W-:Y:S05]  /*1670*/  @P1 BRA `(.L_x_20) ;  /* 0x0000000000081947 */ /* 0x002fea0003800000 */
[----:B------:R-:W1:Y:S02]  /*1680*/  SYNCS.PHASECHK.TRANS64.TRYWAIT P1, [R3+URZ], R0 ;  /* 0x00000000030075a7 */ /* 0x000e64000802017f */
[----:B-1----:R-:W-:Y:S05]  /*1690*/  @!P1 BRA `(.L_x_21) ;  /* 0x0000047400d49947 */ /* 0x002fea0003800000 */
.L_x_20:
[----:B------:R-:W-:-:S04]  /*16a0*/  UISETP.LT.AND UP0, UPT, UR41, 0x1, UPT ;  /* 0x000000012900788c */ /* 0x000fc8000bf01270 */
[----:B------:R-:W-:-:S06]  /*16b0*/  USEL UR4, UR41, 0x1, UP0 ;  /* 0x0000000129047887 */ /* 0x000fcc0008000000 */
[----:B01----:R-:W-:Y:S01]  /*16c0*/  IMAD.U32 R3, RZ, RZ, UR4 ;  /* 0x00000004ff037e24 */ /* 0x003fe2000f8e00ff */
[----:B------:R-:W-:Y:S05]  /*16d0*/  WARPSYNC.ALL ;  /* 0x0000000000007948 */ /* 0x000fea0003800000 */
[----:B------:R-:W-:-:S04]  /*16e0*/  IADD3 R3, -R3, UR41, RZ ;  /* 0x0000002903037c10 */ /* 0x000fc8000fffe1ff */
[----:B------:R-:W-:Y:S01]  /*16f0*/  ISETP.GE.AND P1, PT, R3, 0x1, PT ;  /* 0x000000010300780c */ /* 0x000fe20003f26270 */
[----:B------:R-:W-:Y:S01]  /*1700*/  UIADD3 UR4, UR40, 0x20100, URZ ;  /* 0x0002010028047890 */ /* 0x000fe2000fffe03f */
[----:B------:R-:W-:Y:S01]  /*1710*/  WARPGROUP.ARRIVE ;  /* 0x00000000000079c5 */ /* 0x000fe20000000000 */
[----:B------:R-:W-:Y:S01]  /*1720*/  ULOP3.LUT UR49, UR49, 0x10000, URZ, 0xfc, !UPT ;  /* 0x0001000031317892 */ /* 0x000fe2000f8efc3f */
[----:B------:R-:W-:Y:S01]  /*1730*/  STL [R1+0x4c4], R17 ;  /* 0x0004c41101007387 */ /* 0x000fe20000100800 */
[----:B------:R-:W-:Y:S02]  /*1740*/  USHF.R.U32.HI UR4, URZ, 0x4, UR4 ;  /* 0x000000043f047899 */ /* 0x000fe40008011604 */
[----:B------:R-:W-:Y:S01]  /*1750*/  ULEA UR51, UR37, UR49, 0xc ;  /* 0x0000003125337291 */ /* 0x000fe2000f8e603f */
[----:B-----5:R-:W-:Y:S01]  /*1760*/  STL [R1+0x4c0], R16 ;  /* 0x0004c01001007387 */ /* 0x020fe20000100800 */
[----:B------:R-:W-:Y:S01]  /*1770*/  ULOP3.LUT UR4, UR4, 0x3fff, URZ, 0xc0, !UPT ;  /* 0x00003fff04047892 */ /* 0x000fe2000f8ec03f */
[----:B------:R-:W-:Y:S01]  /*1780*/  UMOV UR9, 0x40000040 ;  /* 0x4000004000097882 */ /* 0x000fe20000000000 */
[----:B------:R-:W-:-:S02]  /*1790*/  UMOV UR11, 0x40000040 ;  /* 0x40000040000b7882 */ /* 0x000fc40000000000 */
[----:B------:R-:W-:Y:S01]  /*17a0*/  ULOP3.LUT UR50, UR4, 0x10000, URZ, 0xfc, !UPT ;  /* 0x0001000004327892 */ /* 0x000fe2000f8efc3f */
[----:B------:R-:W-:Y:S01]  /*17b0*/  STL [R1+0x4bc], R3 ;  /* 0x0004bc0301007387 */ /* 0x000fe20000100800 */
[----:B------:R-:W-:Y:S01]  /*17c0*/  UMOV UR8, UR51 ;  /* 0x0000003300087c82 */ /* 0x000fe20008000000 */
[----:B------:R-:W-:Y:S01]  /*17d0*/  UMOV UR17, UR9 ;  /* 0x0000000900117c82 */ /* 0x000fe20008000000 */
[----:B------:R-:W-:Y:S01]  /*17e0*/  UIMAD UR54, UR37, 0x700, UR50 ;  /* 0x00000700253678a4 */ /* 0x000fe2000f8e0232 */
[----:B------:R-:W-:Y:S01]  /*17f0*/  STL [R1+0x4b8], R2 ;  /* 0x0004b80201007387 */ /* 0x000fe20000100800 */
[----:B------:R-:W-:Y:S01]  /*1800*/  UMOV UR16, UR8 ;  /* 0x0000000800107c82 */ /* 0x000fe20008000000 */
[----:B------:R-:W-:Y:S01]  /*1810*/  UMOV UR19, 0x40000040 ;  /* 0x4000004000137882 */ /* 0x000fe20000000000 */
[----:B------:R-:W-:Y:S02]  /*1820*/  UIADD3 UR18, UR54, 0x100, URZ ;  /* 0x0000010036127890 */ /* 0x000fe4000fffe03f */
[----:B------:R-:W-:-:S02]  /*1830*/  UIADD3 UR6, UR54, 0x200, URZ ;  /* 0x0000020036067890 */ /* 0x000fc4000fffe03f */
[----:B------:R-:W-:Y:S01]  /*1840*/  UMOV UR10, UR54 ;  /* 0x00000036000a7c82 */ /* 0x000fe20008000000 */
[----:B------:R-:W-:Y:S01]  /*1850*/  UMOV UR4, UR8 ;  /* 0x0000000800047c82 */ /* 0x000fe20008000000 */
[----:B------:R-:W-:Y:S01]  /*1860*/  HGMMA.64x32x16.F32 R24, gdesc[UR8], RZ, !UPT, gsb0 ;  /* 0x00600000081879f0 */ /* 0x000fe2000c0008ff */
[----:B------:R-:W-:Y:S01]  /*1870*/  UMOV UR5, UR9 ;  /* 0x0000000900057c82 */ /* 0x000fe20008000000 */
[----:B------:R-:W-:Y:S01]  /*1880*/  UMOV UR7, 0x40000040 ;  /* 0x4000004000077882 */ /* 0x000fe20000000000 */
[----:B------:R-:W-:Y:S01]  /*1890*/  UIADD3 UR14, UR54, 0x300, URZ ;  /* 0x00000300360e7890 */ /* 0x000fe2000fffe03f */
[----:B------:R-:W-:Y:S01]  /*18a0*/  UMOV UR12, UR8 ;  /* 0x00000008000c7c82 */ /* 0x000fe20008000000 */
        /* <DEDUP_REMOVED lines=13> */
[----:B------:R-:W-:-:S02]  /*1980*/  UMOV UR23, 0x40000040 ;  /* 0x4000004000177882 */ /* 0x000fc40000000000 */
[----:B------:R-:W-:Y:S02]  /*1990*/  UMOV UR35, UR23 ;  /* 0x0000001700237c82 */ /* 0x000fe40008000000 */
[----:B------:R-:W-:Y:S01]  /*19a0*/  UMOV UR34, UR22 ;  /* 0x0000001600227c82 */ /* 0x000fe20008000000 */
[----:B------:R-:W-:Y:S02]  /*19b0*/  WARPGROUP.DEPBAR.LE gsb0, 0x0 ;  /* 0x00008000000079c5 */ /* 0x000fe40000010000 */
[----:B------:R-:W-:Y:S04]  /*19c0*/  STL.64 [R1+0x380], R24 ;  /* 0x0003801801007387 */ /* 0x000fe80000100a00 */
[----:B------:R-:W-:Y:S04]  /*19d0*/  STL.64 [R1+0x388], R26 ;  /* 0x0003881a01007387 */ /* 0x000fe80000100a00 */
[----:B------:R-:W-:Y:S04]  /*19e0*/  STL.64 [R1+0x390], R28 ;  /* 0x0003901c01007387 */ /* 0x000fe80000100a00 */
[----:B------:R-:W-:Y:S04]  /*19f0*/  STL.64 [R1+0x398], R30 ;  /* 0x0003981e01007387 */ /* 0x000fe80000100a00 */
[----:B------:R-:W-:Y:S04]  /*1a00*/  STL.64 [R1+0x3a0], R32 ;  /* 0x0003a02001007387 */ /* 0x000fe80000100a00 */
[----:B------:R-:W-:Y:S04]  /*1a10*/  STL.64 [R1+0x3a8], R34 ;  /* 0x0003a82201007387 */ /* 0x000fe80000100a00 */
[----:B------:R-:W-:Y:S04]  /*1a20*/  STL.64 [R1+0x3b0], R36 ;  /* 0x0003b02401007387 */ /* 0x000fe80000100a00 */
[----:B------:R0:W-:Y:S02]  /*1a30*/  STL.64 [R1+0x3b8], R38 ;  /* 0x0003b82601007387 */ /* 0x0001e40000100a00 */
[----:B0-----:R-:W-:-:S06]  /*1a40*/  WARPGROUP.ARRIVE ;  /* 0x00000000000079c5 */ /* 0x001fcc0000000000 */
[----:B------:R-:W-:Y:S03]  /*1a50*/  HGMMA.64x32x16.F32 R24, gdesc[UR16], RZ, !UPT, gsb0 ;  /* 0x00600000101879f0 */ /* 0x000fe6000c0008ff */
        /* <DEDUP_REMOVED lines=10> */
[----:B------:R-:W-:Y:S01]  /*1b00*/  HGMMA.64x32x16.F32 R24, gdesc[UR4], RZ, !UPT, gsb0 ;  /* 0x00600000041879f0 */ /* 0x000fe2000c0008ff */
[----:B------:R-:W-:Y:S02]  /*1b10*/  UIADD3 UR4, UR51, 0x400, URZ ;  /* 0x0000040033047890 */ /* 0x000fe4000fffe03f */
        /* <DEDUP_REMOVED lines=12> */
[----:B------:R-:W-:Y:S01]  /*1be0*/  WARPGROUP.ARRIVE ;  /* 0x00000000000079c5 */ /* 0x000fe20000000000 */
[----:B------:R-:W-:Y:S01]  /*1bf0*/  IMAD.MOV.U32 R20, RZ, RZ, R25 ;  /* 0x000000ffff147224 */ /* 0x000fe200078e0019 */
[----:B------:R-:W-:Y:S01]  /*1c00*/  MOV R19, R26 ;  /* 0x0000001a00137202 */ /* 0x000fe20000000f00 */
[----:B------:R-:W-:Y:S01]  /*1c10*/  IMAD.MOV.U32 R18, RZ, RZ, R27 ;  /* 0x000000ffff127224 */ /* 0x000fe200078e001b */
[----:B------:R-:W-:Y:S01]  /*1c20*/  MOV R11, R32 ;  /* 0x00000020000b7202 */ /* 0x000fe20000000f00 */
[----:B------:R-:W-:Y:S01]  /*1c30*/  IMAD.MOV.U32 R15, RZ, RZ, R28 ;  /* 0x000000ffff0f7224 */ /* 0x000fe200078e001c */
[----:B------:R-:W-:Y:S01]  /*1c40*/  HGMMA.64x32x16.F32 R200, gdesc[UR24], RZ, !UPT, gsb0 ;  /* 0x0060000018c879f0 */ /* 0x000fe2000c0008ff */
[----:B------:R-:W-:Y:S01]  /*1c50*/  IMAD.MOV.U32 R14, RZ, RZ, R29 ;  /* 0x000000ffff0e7224 */ /* 0x000fe200078e001d */
[----:B---3--:R-:W-:Y:S01]  /*1c60*/  MOV R5, R38 ;  /* 0x0000002600057202 */ /* 0x008fe20000000f00 */
[----:B------:R-:W-:-:S02]  /*1c70*/  IMAD.MOV.U32 R13, RZ, RZ, R30 ;  /* 0x000000ffff0d7224 */ /* 0x000fc400078e001e */
[----:B------:R-:W-:Y:S02]  /*1c80*/  IMAD.MOV.U32 R12, RZ, RZ, R31 ;  /* 0x000000ffff0c7224 */ /* 0x000fe400078e001f */
[----:B------:R-:W-:Y:S02]  /*1c90*/  IMAD.MOV.U32 R10, RZ, RZ, R33 ;  /* 0x000000ffff0a7224 */ /* 0x000fe400078e0021 */
[----:B------:R-:W-:Y:S02]  /*1ca0*/  IMAD.MOV.U32 R9, RZ, RZ, R34 ;  /* 0x000000ffff097224 */ /* 0x000fe400078e0022 */
[----:B------:R-:W-:Y:S02]  /*1cb0*/  IMAD.MOV.U32 R8, RZ, RZ, R35 ;  /* 0x000000ffff087224 */ /* 0x000fe400078e0023 */
[----:B------:R-:W-:Y:S02]  /*1cc0*/  IMAD.MOV.U32 R7, RZ, RZ, R36 ;  /* 0x000000ffff077224 */ /* 0x000fe400078e0024 */
[----:B------:R-:W-:-:S02]  /*1cd0*/  IMAD.MOV.U32 R6, RZ, RZ, R37 ;  /* 0x000000ffff067224 */ /* 0x000fc400078e0025 */
[----:B------:R-:W-:Y:S02]  /*1ce0*/  IMAD.MOV.U32 R4, RZ, RZ, R39 ;  /* 0x000000ffff047224 */ /* 0x000fe400078e0027 */
[----:B------:R-:W-:Y:S01]  /*1cf0*/  IMAD.MOV.U32 R0, RZ, RZ, R24 ;  /* 0x000000ffff007224 */ /* 0x000fe200078e0018 */
[----:B------:R-:W-:Y:S02]  /*1d00*/  WARPGROUP.DEPBAR.LE gsb0, 0x0 ;  /* 0x00008000000079c5 */ /* 0x000fe40000010000 */
[----:B------:R-:W-:Y:S01]  /*1d10*/  WARPGROUP.ARRIVE ;  /* 0x00000000000079c5 */ /* 0x000fe20000000000 */
[----:B------:R-:W-:Y:S04]  /*1d20*/  STL [R1+0xcf0], R200 ;  /* 0x000cf0c801007387 */ /* 0x000fe80000100800 */
[----:B------:R-:W-:Y:S01]  /*1d30*/  STL [R1+0xcec], R201 ;  /* 0x000cecc901007387 */ /* 0x000fe20000100800 */
[----:B------:R-:W-:Y:S03]  /*1d40*/  HGMMA.64x32x16.F32 R136, gdesc[UR28], RZ, !UPT, gsb0 ;  /* 0x006000001c8879f0 */ /* 0x000fe6000c0008ff */
[----:B------:R-:W-:Y:S04]  /*1d50*/  STL [R1+0xce8], R202 ;  /* 0x000ce8ca01007387 */ /* 0x000fe80000100800 */
        /* <DEDUP_REMOVED lines=12> */
[----:B------:R-:W-:Y:S01]  /*1e20*/  STL [R1+0xcb4], R215 ;  /* 0x000cb4d701007387 */ /* 0x000fe20000100800 */
[----:B------:R-:W-:-:S02]  /*1e30*/  WARPGROUP.DEPBAR.LE gsb0, 0x0 ;  /* 0x00008000000079c5 */ /* 0x000fc40000010000 */
[----:B------:R-:W-:Y:S01]  /*1e40*/  WARPGROUP.ARRIVE ;  /* 0x00000000000079c5 */ /* 0x000fe20000000000 */
[----:B------:R-:W-:Y:S04]  /*1e50*/  STL [R1+0xd20], R136 ;  /* 0x000d208801007387 */ /* 0x000fe80000100800 */
[----:B------:R-:W-:Y:S01]  /*1e60*/  STL [R1+0xd1c], R137 ;  /* 0x000d1c8901007387 */ /* 0x000fe20000100800 */
[----:B------:R-:W-:Y:S01]  /*1e70*/  HGMMA.64x32x16.F32 R72, gdesc[UR20], RZ, !UPT, gsb0 ;  /* 0x00600000144879f0 */ /* 0x000fe2000c0008ff */
[----:B------:R-:W-:Y:S01]  /*1e80*/  UMOV UR20, UR4 ;  /* 0x0000000400147c82 */ /* 0x000fe20008000000 */
[----:B------:R-:W-:Y:S01]  /*1e90*/  UMOV UR21, 0x40000040 ;  /* 0x4000004000157882 */ /* 0x000fe20000000000 */
[----:B------:R-:W-:Y:S01]  /*1ea0*/  UMOV UR28, UR20 ;  /* 0x00000014001c7c82 */ /* 0x000fe20008000000 */
[----:B------:R-:W-:Y:S01]  /*1eb0*/  UMOV UR29, UR21 ;  /* 0x00000015001d7c82 */ /* 0x000fe20008000000 */
[----:B------:R-:W-:Y:S01]  /*1ec0*/  UMOV UR24, UR20 ;  /* 0x0000001400187c82 */ /* 0x000fe20008000000 */
[----:B------:R-:W-:Y:S01]  /*1ed0*/  UMOV UR25, UR21 ;  /* 0x0000001500197c82 */ /* 0x000fe20008000000 */
[----:B------:R-:W-:Y:S01]  /*1ee0*/  STL [R1+0xd18], R138 ;  /* 0x000d188a01007387 */ /* 0x000fe20000100800 */
        /* <DEDUP_REMOVED lines=9> */
[----:B------:R-:W-:-:S02]  /*1f80*/  UMOV UR9, UR21 ;  /* 0x0000001500097c82 */ /* 0x000fc40008000000 */
        /* <DEDUP_REMOVED lines=16> */
[----:B------:R-:W-:Y:S01]  /*2090*/  UIADD3 UR20, UR51, 0xc00, URZ ;  /* 0x00000c0033147890 */ /* 0x000fe2000fffe03f */
[----:B------:R-:W-:Y:S01]  /*20a0*/  UMOV UR21, 0x40000040 ;  /* 0x4000004000157882 */ /* 0x000fe20000000000 */
        /* <DEDUP_REMOVED lines=24> */
[----:B------:R-:W-:Y:S02]  /*2230*/  UIADD3 UR24, UR51, 0x2, URZ ;  /* 0x0000000233187890 */ /* 0x000fe4000fffe03f */
        /* <DEDUP_REMOVED lines=33> */
[----:B------:R-:W-:-:S03]  /*2450*/  WARPGROUP.DEPBAR.LE gsb0, 0x0 ;  /* 0x00008000000079c5 */ /* 0x000fc60000010000 */
        /* <DEDUP_REMOVED lines=12> */
[----:B------:R-:W-:Y:S01]  /*2520*/  IMAD.MOV.U32 R56, RZ, RZ, R24 ;  /* 0x000000ffff387224 */ /* 0x000fe200078e0018 */
[----:B------:R-:W-:Y:S01]  /*2530*/  MOV R59, R27 ;  /* 0x0000001b003b7202 */ /* 0x000fe20000000f00 */
[----:B------:R-:W-:Y:S01]  /*2540*/  IMAD.MOV.U32 R57, RZ, RZ, R25 ;  /* 0x000000ffff397224 */ /* 0x000fe200078e0019 */
[----:B------:R-:W-:Y:S01]  /*2550*/  MOV R65, R33 ;  /* 0x0000002100417202 */ /* 0x000fe20000000f00 */
[----:B------:R-:W-:Y:S01]  /*2560*/  IMAD.MOV.U32 R58, RZ, RZ, R26 ;  /* 0x000000ffff3a7224 */ /* 0x000fe200078e001a */
[----:B------:R-:W-:Y:S01]  /*2570*/  MOV R71, R39 ;  /* 0x0000002700477202 */ /* 0x000fe20000000f00 */
[----:B------:R-:W-:-:S02]  /*2580*/  IMAD.MOV.U32 R60, RZ, RZ, R28 ;  /* 0x000000ffff3c7224 */ /* 0x000fc400078e001c */
[----:B------:R-:W-:Y:S02]  /*2590*/  IMAD.MOV.U32 R61, RZ, RZ, R29 ;  /* 0x000000ffff3d7224 */ /* 0x000fe400078e001d */
[----:B------:R-:W-:Y:S01]  /*25a0*/  IMAD.MOV.U32 R62, RZ, RZ, R30 ;  /* 0x000000ffff3e7224 */ /* 0x000fe200078e001e */
[----:B------:R0:W-:Y:S01]  /*25b0*/  STL [R1+0xc98], R60 ;  /* 0x000c983c01007387 */ /* 0x0001e20000100800 */
[----:B------:R-:W-:Y:S02]  /*25c0*/  IMAD.MOV.U32 R63, RZ, RZ, R31 ;  /* 0x000000ffff3f7224 */ /* 0x000fe400078e001f */
[----:B------:R-:W-:Y:S01]  /*25d0*/  IMAD.MOV.U32 R64, RZ, RZ, R32 ;  /* 0x000000ffff407224 */ /* 0x000fe200078e0020 */
[----:B------:R1:W-:Y:S01]  /*25e0*/  STL [R1+0xc94], R59 ;  /* 0x000c943b01007387 */ /* 0x0003e20000100800 */
[----:B------:R-:W-:Y:S02]  /*25f0*/  IMAD.MOV.U32 R66, RZ, RZ, R34 ;  /* 0x000000ffff427224 */ /* 0x000fe400078e0022 */
[----:B------:R-:W-:Y:S01]  /*2600*/  IMAD.MOV.U32 R67, RZ, RZ, R35 ;  /* 0x000000ffff437224 */ /* 0x000fe200078e0023 */
[----:B------:R2:W-:Y:S01]  /*2610*/  STL [R1+0xc90], R58 ;  /* 0x000c903a01007387 */ /* 0x0005e20000100800 */
[----:B------:R-:W-:-:S02]  /*2620*/  IMAD.MOV.U32 R68, RZ, RZ, R36 ;  /* 0x000000ffff447224 */ /* 0x000fc400078e0024 */
[----:B------:R-:W-:Y:S01]  /*2630*/  IMAD.MOV.U32 R69, RZ, RZ, R37 ;  /* 0x000000ffff457224 */ /* 0x000fe200078e0025 */
[----:B------:R3:W-:Y:S01]  /*2640*/  STL [R1+0xc8c], R57 ;  /* 0x000c8c3901007387 */ /* 0x0007e20000100800 */
[----:B------:R-:W-:Y:S02]  /*2650*/  IMAD.MOV.U32 R70, RZ, RZ, R38 ;  /* 0x000000ffff467224 */ /* 0x000fe400078e0026 */
[----:B------:R-:W-:Y:S01]  /*2660*/  WARPGROUP.ARRIVE ;  /* 0x00000000000079c5 */ /* 0x000fe20000000000 */
[----:B------:R3:W-:Y:S05]  /*2670*/  STL [R1+0xc88], R56 ;  /* 0x000c883801007387 */ /* 0x0007ea0000100800 */
[----:B------:R-:W-:Y:S03]  /*2680*/  HGMMA.64x32x16.F32 R24, gdesc[UR16], RZ, !UPT, gsb0 ;  /* 0x00600000101879f0 */ /* 0x000fe6000c0008ff */
[----:B------:R-:W-:-:S02]  /*2690*/  WARPGROUP.DEPBAR.LE gsb0, 0x0 ;  /* 0x00008000000079c5 */ /* 0x000fc40000010000 */
        /* <DEDUP_REMOVED lines=8> */
[----:B------:R-:W-:Y:S01]  /*2720*/  UMOV UR8, UR4 ;  /* 0x0000000400087c82 */ /* 0x000fe20008000000 */
[----:B------:R-:W-:Y:S01]  /*2730*/  IMAD.MOV.U32 R199, RZ, RZ, R28 ;  /* 0x000000ffffc77224 */ /* 0x000fe200078e001c */
[----:B------:R-:W-:Y:S01]  /*2740*/  UMOV UR9, 0x40000040 ;  /* 0x4000004000097882 */ /* 0x000fe20000000000 */
[----:B------:R-:W-:Y:S01]  /*2750*/  IMAD.MOV.U32 R121, RZ, RZ, R30 ;  /* 0x000000ffff797224 */ /* 0x000fe200078e001e */
[----:B------:R-:W-:Y:S01]  /*2760*/  UMOV UR16, UR8 ;  /* 0x0000000800107c82 */ /* 0x000fe20008000000 */
        /* <DEDUP_REMOVED lines=12> */
[----:B------:R-:W-:Y:S01]  /*2830*/  UMOV UR28, UR8 ;  /* 0x00000008001c7c82 */ /* 0x000fe20008000000 */
[----:B------:R-:W-:Y:S01]  /*2840*/  UMOV UR29, UR9 ;  /* 0x00000009001d7c82 */ /* 0x000fe20008000000 */
[----:B------:R-:W-:Y:S01]  /*2850*/  UMOV UR32, UR8 ;  /* 0x0000000800207c82 */ /* 0x000fe20008000000 */
[----:B------:R-:W-:Y:S01]  /*2860*/  UMOV UR33, UR9 ;  /* 0x0000000900217c82 */ /* 0x000fe20008000000 */
[----:B------:R-:W-:-:S02]  /*2870*/  IMAD.MOV.U32 R129, RZ, RZ, R38 ;  /* 0x000000ffff817224 */ /* 0x000fc400078e0026 */
[----:B------:R-:W-:Y:S01]  /*2880*/  IMAD.MOV.U32 R130, RZ, RZ, R39 ;  /* 0x000000ffff827224 */ /* 0x000fe200078e0027 */
[----:B------:R-:W-:Y:S02]  /*2890*/  WARPGROUP.DEPBAR.LE gsb0, 0x0 ;  /* 0x00008000000079c5 */ /* 0x000fe40000010000 */
[----:B------:R-:W-:Y:S01]  /*28a0*/  IMAD.MOV.U32 R37, RZ, RZ, R52 ;  /* 0x000000ffff257224 */ /* 0x000fe200078e0034 */
[----:B------:R-:W-:Y:S01]  /*28b0*/  MOV R36, R53 ;  /* 0x0000003500247202 */ /* 0x000fe20000000f00 */
[----:B------:R-:W-:Y:S01]  /*28c0*/  IMAD.MOV.U32 R35, RZ, RZ, R50 ;  /* 0x000000ffff237224 */ /* 0x000fe200078e0032 */
[----:B------:R-:W-:Y:S01]  /*28d0*/  MOV R30, R47 ;  /* 0x0000002f001e7202 */ /* 0x000fe20000000f00 */
[----:B------:R-:W-:Y:S01]  /*28e0*/  IMAD.MOV.U32 R34, RZ, RZ, R51 ;  /* 0x000000ffff227224 */ /* 0x000fe200078e0033 */
[----:B------:R-:W-:Y:S01]  /*28f0*/  MOV R24, R44 ;  /* 0x0000002c00187202 */ /* 0x000fe20000000f00 */
[----:B------:R-:W-:Y:S02]  /*2900*/  IMAD.MOV.U32 R33, RZ, RZ, R48 ;  /* 0x000000ffff217224 */ /* 0x000fe400078e0030 */
        /* <DEDUP_REMOVED lines=8> */
[----:B------:R-:W-:Y:S02]  /*2990*/  IMAD.MOV.U32 R87, RZ, RZ, R55 ;  /* 0x000000ffff577224 */ /* 0x000fe400078e0037 */
[----:B------:R-:W-:-:S06]  /*29a0*/  WARPGROUP.ARRIVE ;  /* 0x00000000000079c5 */ /* 0x000fcc0000000000 */
[----:B------:R-:W-:Y:S01]  /*29b0*/  HGMMA.64x32x16.F32 R40, gdesc[UR8], RZ, !UPT, gsb0 ;  /* 0x00600000082879f0 */ /* 0x000fe2000c0008ff */
[----:B------:R-:W-:Y:S02]  /*29c0*/  UMOV UR9, UR21 ;  /* 0x0000001500097c82 */ /* 0x000fe40008000000 */
        /* <DEDUP_REMOVED lines=9> */
[----:B------:R-:W-:Y:S02]  /*2a60*/  IMAD.MOV.U32 R234, RZ, RZ, R46 ;  /* 0x000000ffffea7224 */ /* 0x000fe400078e002e */
[----:B------:R-:W-:Y:S02]  /*2a70*/  IMAD.MOV.U32 R233, RZ, RZ, R47 ;  /* 0x000000ffffe97224 */ /* 0x000fe400078e002f */
[----:B------:R-:W-:Y:S02]  /*2a80*/  IMAD.MOV.U32 R232, RZ, RZ, R48 ;  /* 0x000000ffffe87224 */ /* 0x000fe400078e0030 */
[----:B------:R-:W-:Y:S02]  /*2a90*/  IMAD.MOV.U32 R22, RZ, RZ, R50 ;  /* 0x000000ffff167224 */ /* 0x000fe400078e0032 */
[----:B------:R-:W-:-:S02]  /*2aa0*/  IMAD.MOV.U32 R21, RZ, RZ, R51 ;  /* 0x000000ffff157224 */ /* 0x000fc400078e0033 */
[----:B----4-:R-:W-:Y:S02]  /*2ab0*/  IMAD.MOV.U32 R17, RZ, RZ, R52 ;  /* 0x000000ffff117224 */ /* 0x010fe400078e0034 */
[----:B------:R-:W-:Y:S02]  /*2ac0*/  IMAD.MOV.U32 R16, RZ, RZ, R53 ;  /* 0x000000ffff107224 */ /* 0x000fe400078e0035 */
[----:B------:R-:W-:Y:S02]  /*2ad0*/  IMAD.MOV.U32 R3, RZ, RZ, R54 ;  /* 0x000000ffff037224 */ /* 0x000fe400078e0036 */
[----:B------:R-:W-:-:S06]  /*2ae0*/  WARPGROUP.ARRIVE ;  /* 0x00000000000079c5 */ /* 0x000fcc0000000000 */
[----:B------:R-:W-:Y:S03]  /*2af0*/  HGMMA.64x32x16.F32 R40, gdesc[UR16], RZ, !UPT, gsb0 ;  /* 0x00600000102879f0 */ /* 0x000fe6000c0008ff */
[----:B------:R-:W-:Y:S02]  /*2b00*/  WARPGROUP.DEPBAR.LE gsb0, 0x0 ;  /* 0x00008000000079c5 */ /* 0x000fe40000010000 */
[----:B0-----:R-:W-:Y:S01]  /*2b10*/  IMAD.MOV.U32 R60, RZ, RZ, R40 ;  /* 0x000000ffff3c7224 */ /* 0x001fe200078e0028 */
[----:B------:R-:W-:Y:S01]  /*2b20*/  MOV R184, R45 ;  /* 0x0000002d00b87202 */ /* 0x000fe20000000f00 */
[----:B-1----:R-:W-:Y:S01]  /*2b30*/  IMAD.MOV.U32 R59, RZ, RZ, R41 ;  /* 0x000000ffff3b7224 */ /* 0x002fe200078e0029 */
[----:B------:R-:W-:Y:S01]  /*2b40*/  MOV R190, R51 ;  /* 0x0000003300be7202 */ /* 0x000fe20000000f00 */
[----:B--2---:R-:W-:Y:S02]  /*2b50*/  IMAD.MOV.U32 R58, RZ, RZ, R42 ;  /* 0x000000ffff3a7224 */ /* 0x004fe400078e002a */
[----:B---3--:R-:W-:-:S02]  /*2b60*/  IMAD.MOV.U32 R57, RZ, RZ, R43 ;  /* 0x000000ffff397224 */ /* 0x008fc400078e002b */
        /* <DEDUP_REMOVED lines=8> */
[----:B------:R-:W-:Y:S02]  /*2bf0*/  IMAD.MOV.U32 R193, RZ, RZ, R54 ;  /* 0x000000ffffc17224 */ /* 0x000fe400078e0036 */
[----:B------:R-:W-:Y:S02]  /*2c00*/  IMAD.MOV.U32 R194, RZ, RZ, R55 ;  /* 0x000000ffffc27224 */ /* 0x000fe400078e0037 */
[----:B------:R-:W-:-:S06]  /*2c10*/  WARPGROUP.ARRIVE ;  /* 0x00000000000079c5 */ /* 0x000fcc0000000000 */
[----:B------:R-:W-:Y:S01]  /*2c20*/  HGMMA.64x32x16.F32 R40, gdesc[UR4], RZ, !UPT, gsb0 ;  /* 0x00600000042879f0 */ /* 0x000fe2000c0008ff */
[----:B------:R-:W-:Y:S01]  /*2c30*/  UMOV UR4, UR24 ;  /* 0x0000001800047c82 */ /* 0x000fe20008000000 */
[----:B------:R-:W-:Y:S01]  /*2c40*/  UMOV UR24, UR8 ;  /* 0x0000000800187c82 */ /* 0x000fe20008000000 */
[----:B------:R-:W-:Y:S01]  /*2c50*/  UMOV UR8, UR20 ;  /* 0x0000001400087c82 */ /* 0x000fe20008000000 */
[----:B------:R-:W-:Y:S01]  /*2c60*/  UMOV UR5, 0x40000040 ;  /* 0x4000004000057882 */ /* 0x000fe20000000000 */
[----:B------:R-:W-:Y:S01]  /*2c70*/  UMOV UR16, UR4 ;  /* 0x0000000400107c82 */ /* 0x000fe20008000000 */
[----:B------:R-:W-:Y:S01]  /*2c80*/  UMOV UR17, UR5 ;  /* 0x0000000500117c82 */ /* 0x000fe20008000000 */
[----:B------:R-:W-:Y:S01]  /*2c90*/  UIADD3 UR46, UR54, 0x302, URZ ;  /* 0x00000302362e7890 */ /* 0x000fe2000fffe03f */
[----:B------:R-:W-:Y:S01]  /*2ca0*/  UMOV UR44, UR4 ;  /* 0x00000004002c7c82 */ /* 0x000fe20008000000 */
[----:B------:R-:W-:Y:S01]  /*2cb0*/  UMOV UR45, UR5 ;  /* 0x00000005002d7c82 */ /* 0x000fe20008000000 */
[----:B------:R-:W-:-:S02]  /*2cc0*/  WARPGROUP.DEPBAR.LE gsb0, 0x0 ;  /* 0x00008000000079c5 */ /* 0x000fc40000010000 */
[----:B------:R-:W-:Y:S01]  /*2cd0*/  IMAD.MOV.U32 R204, RZ, RZ, R40 ;  /* 0x000000ffffcc7224 */ /* 0x000fe200078e0028 */
[----:B------:R-:W-:Y:S01]  /*2ce0*/  MOV R205, R41 ;  /* 0x0000002900cd7202 */ /* 0x000fe20000000f00 */
[----:B------:R-:W-:Y:S01]  /*2cf0*/  IMAD.MOV.U32 R206, RZ, RZ, R42 ;  /* 0x000000ffffce7224 */ /* 0x000fe200078e002a */
[----:B------:R-:W-:Y:S01]  /*2d00*/  MOV R211, R47 ;  /* 0x0000002f00d37202 */ /* 0x000fe20000000f00 */
[----:B------:R-:W-:Y:S01]  /*2d10*/  IMAD.MOV.U32 R207, RZ, RZ, R43 ;  /* 0x000000ffffcf7224 */ /* 0x000fe200078e002b */
[----:B------:R-:W-:Y:S01]  /*2d20*/  MOV R149, R53 ;  /* 0x0000003500957202 */ /* 0x000fe20000000f00 */
[----:B------:R-:W-:Y:S02]  /*2d30*/  IMAD.MOV.U32 R208, RZ, RZ, R44 ;  /* 0x000000ffffd07224 */ /* 0x000fe400078e002c */
        /* <DEDUP_REMOVED lines=9> */
[----:B------:R-:W-:-:S06]  /*2dd0*/  WARPGROUP.ARRIVE ;  /* 0x00000000000079c5 */ /* 0x000fcc0000000000 */
[----:B------:R-:W-:Y:S01]  /*2de0*/  HGMMA.64x32x16.F32 R40, gdesc[UR12], RZ, !UPT, gsb0 ;  /* 0x006000000c2879f0 */ /* 0x000fe2000c0008ff */
[----:B------:R-:W-:Y:S01]  /*2df0*/  UMOV UR12, UR20 ;  /* 0x00000014000c7c82 */ /* 0x000fe20008000000 */
[----:B------:R-:W-:Y:S01]  /*2e00*/  UMOV UR13, UR21 ;  /* 0x00000015000d7c82 */ /* 0x000fe20008000000 */
        /* <DEDUP_REMOVED lines=9> */
[----:B------:R-:W-:Y:S01]  /*2ea0*/  MOV R203, R55 ;  /* 0x0000003700cb7202 */ /* 0x000fe20000000f00 */
[----:B------:R-:W-:Y:S01]  /*2eb0*/  IMAD.MOV.U32 R141, RZ, RZ, R45 ;  /* 0x000000ffff8d7224 */ /* 0x000fe200078e002d */
[----:B------:R-:W-:Y:S01]  /*2ec0*/  UMOV UR24, UR20 ;  /* 0x0000001400187c82 */ /* 0x000fe20008000000 */
[----:B------:R-:W-:Y:S01]  /*2ed0*/  IMAD.MOV.U32 R142, RZ, RZ, R46 ;  /* 0x000000ffff8e7224 */ /* 0x000fe200078e002e */
[----:B------:R-:W-:Y:S01]  /*2ee0*/  UMOV UR25, UR21 ;  /* 0x0000001500197c82 */ /* 0x000fe20008000000 */
[----:B------:R-:W-:-:S02]  /*2ef0*/  IMAD.MOV.U32 R143, RZ, RZ, R47 ;  /* 0x000000ffff8f7224 */ /* 0x000fc400078e002f */
[----:B------:R-:W-:Y:S02]  /*2f00*/  IMAD.MOV.U32 R144, RZ, RZ, R48 ;  /* 0x000000ffff907224 */ /* 0x000fe400078e0030 */
[----:B------:R-:W-:Y:S02]  /*2f10*/  IMAD.MOV.U32 R146, RZ, RZ, R50 ;  /* 0x000000ffff927224 */ /* 0x000fe400078e0032 */
[----:B------:R-:W-:Y:S02]  /*2f20*/  IMAD.MOV.U32 R147, RZ, RZ, R51 ;  /* 0x000000ffff937224 */ /* 0x000fe400078e0033 */
[----:B------:R-:W-:Y:S02]  /*2f30*/  IMAD.MOV.U32 R200, RZ, RZ, R52 ;  /* 0x000000ffffc87224 */ /* 0x000fe400078e0034 */
[----:B------:R-:W-:Y:S02]  /*2f40*/  IMAD.MOV.U32 R201, RZ, RZ, R53 ;  /* 0x000000ffffc97224 */ /* 0x000fe400078e0035 */
[----:B------:R-:W-:Y:S01]  /*2f50*/  IMAD.MOV.U32 R202, RZ, RZ, R54 ;  /* 0x000000ffffca7224 */ /* 0x000fe200078e0036 */
[----:B------:R-:W-:-:S02]  /*2f60*/  WARPGROUP.DEPBAR.LE gsb0, 0x0 ;  /* 0x00008000000079c5 */ /* 0x000fc40000010000 */
[----:B------:R-:W-:Y:S01]  /*2f70*/  WARPGROUP.ARRIVE ;  /* 0x00000000000079c5 */ /* 0x000fe20000000000 */
[----:B------:R0:W-:Y:S04]  /*2f80*/  STL.64 [R1+0xb00], R182 ;  /* 0x000b00b601007387 */ /* 0x0001e80000100a00 */
[----:B------:R1:W-:Y:S01]  /*2f90*/  STL.64 [R1+0xaf8], R180 ;  /* 0x000af8b401007387 */ /* 0x0003e20000100a00 */
[----:B------:R-:W-:Y:S01]  /*2fa0*/  HGMMA.64x32x16.F32 R104, gdesc[UR28], RZ, !UPT, gsb0 ;  /* 0x006000001c6879f0 */ /* 0x000fe2000c0008ff */
[----:B------:R-:W-:Y:S01]  /*2fb0*/  UMOV UR28, UR20 ;  /* 0x00000014001c7c82 */ /* 0x000fe20008000000 */
[----:B------:R-:W-:Y:S01]  /*2fc0*/  UMOV UR29, UR21 ;  /* 0x00000015001d7c82 */ /* 0x000fe20008000000 */
[----:B------:R2:W-:Y:S04]  /*2fd0*/  STL.64 [R1+0xaf0], R178 ;  /* 0x000af0b201007387 */ /* 0x0005e80000100a00 */
[----:B------:R3:W-:Y:S01]  /*2fe0*/  STL.64 [R1+0xae8], R176 ;  /* 0x000ae8b001007387 */ /* 0x0007e20000100a00 */
[----:B0-----:R-:W-:-:S02]  /*2ff0*/  IMAD.MOV.U32 R182, RZ, RZ, R37 ;  /* 0x000000ffffb67224 */ /* 0x001fc400078e0025 */
[----:B------:R-:W-:Y:S01]  /*3000*/  IMAD.MOV.U32 R183, RZ, RZ, R36 ;  /* 0x000000ffffb77224 */ /* 0x000fe200078e0024 */
[----:B------:R0:W-:Y:S01]  /*3010*/  STL.64 [R1+0xae0], R174 ;  /* 0x000ae0ae01007387 */ /* 0x0001e20000100a00 */
[----:B-1----:R-:W-:Y:S02]  /*3020*/  IMAD.MOV.U32 R180, RZ, RZ, R35 ;  /* 0x000000ffffb47224 */ /* 0x002fe400078e0023 */
[----:B------:R-:W-:Y:S01]  /*3030*/  IMAD.MOV.U32 R181, RZ, RZ, R34 ;  /* 0x000000ffffb57224 */ /* 0x000fe200078e0022 */
[----:B------:R1:W-:Y:S01]  /*3040*/  STL.64 [R1+0xad8], R172 ;  /* 0x000ad8ac01007387 */ /* 0x0003e20000100a00 */
[----:B--2---:R-:W-:Y:S01]  /*3050*/  IMAD.MOV.U32 R178, RZ, RZ, R33 ;  /* 0x000000ffffb27224 */ /* 0x004fe200078e0021 */
[----:B------:R-:W-:Y:S02]  /*3060*/  MOV R179, R32 ;  /* 0x0000002000b37202 */ /* 0x000fe40000000f00 */
[----:B------:R2:W-:Y:S01]  /*3070*/  STL.64 [R1+0xad0], R170 ;  /* 0x000ad0aa01007387 */ /* 0x0005e20000100a00 */
[----:B---3--:R-:W-:-:S02]  /*3080*/  IMAD.MOV.U32 R176, RZ, RZ, R31 ;  /* 0x000000ffffb07224 */ /* 0x008fc400078e001f */
[----:B------:R-:W-:Y:S01]  /*3090*/  IMAD.MOV.U32 R177, RZ, RZ, R30 ;  /* 0x000000ffffb17224 */ /* 0x000fe200078e001e */
[----:B------:R3:W-:Y:S01]  /*30a0*/  STL.64 [R1+0xac8], R168 ;  /* 0x000ac8a801007387 */ /* 0x0007e20000100a00 */
[----:B0-----:R-:W-:Y:S02]  /*30b0*/  IMAD.MOV.U32 R175, RZ, RZ, R29 ;  /* 0x000000ffffaf7224 */ /* 0x001fe400078e001d */
[----:B------:R-:W-:Y:S02]  /*30c0*/  IMAD.MOV.U32 R174, RZ, RZ, R24 ;  /* 0x000000ffffae7224 */ /* 0x000fe400078e0018 */
[----:B-1----:R-:W-:Y:S02]  /*30d0*/  IMAD.MOV.U32 R172, RZ, RZ, R28 ;  /* 0x000000ffffac7224 */ /* 0x002fe400078e001c */
[----:B------:R-:W-:Y:S01]  /*30e0*/  IMAD.MOV.U32 R173, RZ, RZ, R27 ;  /* 0x000000ffffad7224 */ /* 0x000fe200078e001b */
[----:B--2---:R-:W-:Y:S01]  /*30f0*/  MOV R170, R26 ;  /* 0x0000001a00aa7202 */ /* 0x004fe20000000f00 */
[----:B------:R-:W-:Y:S01]  /*3100*/  IMAD.MOV.U32 R171, RZ, RZ, R25 ;  /* 0x000000ffffab7224 */ /* 0x000fe200078e0019 */
[----:B------:R-:W-:-:S02]  /*3110*/  WARPGROUP.DEPBAR.LE gsb0, 0x0 ;  /* 0x00008000000079c5 */ /* 0x000fc40000010000 */
[----:B------:R-:W-:Y:S01]  /*3120*/  WARPGROUP.ARRIVE ;  /* 0x00000000000079c5 */ /* 0x000fe20000000000 */
[----:B------:R-:W-:Y:S04]  /*3130*/  STL.64 [R1+0xb40], R118 ;  /* 0x000b407601007387 */ /* 0x000fe80000100a00 */
[----:B------:R-:W-:Y:S01]  /*3140*/  STL.64 [R1+0xb38], R116 ;  /* 0x000b387401007387 */ /* 0x000fe20000100a00 */
[----:B------:R-:W-:Y:S01]  /*3150*/  HGMMA.64x32x16.F32 R40, gdesc[UR32], RZ, !UPT, gsb0 ;  /* 0x00600000202879f0 */ /* 0x000fe2000c0008ff */
[----:B------:R-:W-:Y:S01]  /*3160*/  UMOV UR32, UR20 ;  /* 0x0000001400207c82 */ /* 0x000fe20008000000 */
[----:B------:R-:W-:Y:S01]  /*3170*/  UMOV UR33, UR21 ;  /* 0x0000001500217c82 */ /* 0x000fe20008000000 */
[----:B------:R-:W-:Y:S01]  /*3180*/  STL.64 [R1+0xb30], R114 ;  /* 0x000b307201007387 */ /* 0x000fe20000100a00 */
[----:B------:R-:W-:Y:S01]  /*3190*/  UMOV UR34, UR18 ;  /* 0x0000001200227c82 */ /* 0x000fe20008000000 */
[----:B------:R-:W-:-:S02]  /*31a0*/  UMOV UR35, UR19 ;  /* 0x0000001300237c82 */ /* 0x000fc40008000000 */
[----:B------:R-:W-:Y:S04]  /*31b0*/  STL.64 [R1+0xb28], R112 ;  /* 0x000b287001007387 */ /* 0x000fe80000100a00 */
[----:B------:R-:W-:Y:S04]  /*31c0*/  STL.64 [R1+0xb20], R110 ;  /* 0x000b206e01007387 */ /* 0x000fe80000100a00 */
[----:B------:R-:W-:Y:S04]  /*31d0*/  STL.64 [R1+0xb18], R108 ;  /* 0x000b186c01007387 */ /* 0x000fe80000100a00 */
[----:B------:R-:W-:Y:S04]  /*31e0*/  STL.64 [R1+0xb10], R106 ;  /* 0x000b106a01007387 */ /* 0x000fe80000100a00 */
[----:B------:R-:W-:Y:S01]  /*31f0*/  STL.64 [R1+0xb08], R104 ;  /* 0x000b086801007387 */ /* 0x000fe20000100a00 */
[----:B------:R-:W-:-:S02]  /*3200*/  WARPGROUP.DEPBAR.LE gsb0, 0x0 ;  /* 0x00008000000079c5 */ /* 0x000fc40000010000 */
[----:B------:R-:W-:Y:S01]  /*3210*/  WARPGROUP.ARRIVE ;  /* 0x00000000000079c5 */ /* 0x000fe20000000000 */
[----:B------:R-:W-:Y:S04]  /*3220*/  STL [R1+0xac4], R44 ;  /* 0x000ac42c01007387 */ /* 0x000fe80000100800 */
[----:B------:R-:W-:Y:S01]  /*3230*/  STL [R1+0xac0], R45 ;  /* 0x000ac02d01007387 */ /* 0x000fe20000100800 */
[----:B------:R-:W-:Y:S01]  /*3240*/  HGMMA.64x32x16.F32 R24, gdesc[UR20], RZ, !UPT, gsb0 ;  /* 0x00600000141879f0 */ /* 0x000fe2000c0008ff */
[----:B------:R-:W-:Y:S01]  /*3250*/  UMOV UR22, UR30 ;  /* 0x0000001e00167c82 */ /* 0x000fe20008000000 */
[----:B------:R-:W-:Y:S01]  /*3260*/  UMOV UR23, UR31 ;  /* 0x0000001f00177c82 */ /* 0x000fe20008000000 */
[----:B------:R-:W-:Y:S01]  /*3270*/  STL [R1+0xabc], R46 ;  /* 0x000abc2e01007387 */ /* 0x000fe20000100800 */
[----:B------:R-:W-:Y:S01]  /*3280*/  UMOV UR30, UR6 ;  /* 0x00000006001e7c82 */ /* 0x000fe20008000000 */
[----:B------:R-:W-:Y:S01]  /*3290*/  UMOV UR31, UR7 ;  /* 0x00000007001f7c82 */ /* 0x000fe20008000000 */
[----:B------:R-:W-:Y:S01]  /*32a0*/  UMOV UR7, 0x40000040 ;  /* 0x4000004000077882 */ /* 0x000fe20000000000 */
        /* <DEDUP_REMOVED lines=15> */
[----:B------:R-:W-:Y:S01]  /*33a0*/  STL [R1+0x9fc], R26 ;  /* 0x0009fc1a01007387 */ /* 0x000fe20000100800 */
[----:B------:R-:W-:Y:S01]  /*33b0*/  UMOV UR19, 0x40000040 ;  /* 0x4000004000137882 */ /* 0x000fe20000000000 */
[----:B---3--:R-:W-:Y:S01]  /*33c0*/  MOV R168, R5 ;  /* 0x0000000500a87202 */ /* 0x008fe20000000f00 */
[----:B------:R-:W-:Y:S01]  /*33d0*/  IMAD.MOV.U32 R169, RZ, RZ, R4 ;  /* 0x000000ffffa97224 */ /* 0x000fe200078e0004 */
[----:B------:R-:W-:Y:S01]  /*33e0*/  STL [R1+0x9f8], R27 ;  /* 0x0009f81b01007387 */ /* 0x000fe20000100800 */
[----:B------:R-:W-:Y:S01]  /*33f0*/  UMOV UR6, UR22 ;  /* 0x0000001600067c82 */ /* 0x000fe20008000000 */
[----:B------:R-:W-:Y:S01]  /*3400*/  UMOV UR20, UR4 ;  /* 0x0000000400147c82 */ /* 0x000fe20008000000 */
[----:B------:R-:W-:Y:S01]  /*3410*/  UMOV UR21, UR5 ;  /* 0x0000000500157c82 */ /* 0x000fe20008000000 */
        /* <DEDUP_REMOVED lines=11> */
[----:B------:R0:W-:Y:S01]  /*34d0*/  STL [R1+0x9c8], R39 ;  /* 0x0009c82701007387 */ /* 0x0001e20000100800 */
[----:B------:R-:W-:-:S02]  /*34e0*/  WARPGROUP.DEPBAR.LE gsb0, 0x0 ;  /* 0x00008000000079c5 */ /* 0x000fc40000010000 */
[----:B------:R-:W-:Y:S01]  /*34f0*/  WARPGROUP.ARRIVE ;  /* 0x00000000000079c5 */ /* 0x000fe20000000000 */
[----:B------:R-:W-:Y:S04]  /*3500*/  STL [R1+0xa44], R88 ;  /* 0x000a445801007387 */ /* 0x000fe80000100800 */
[----:B------:R-:W-:Y:S01]  /*3510*/  STL [R1+0xa40], R89 ;  /* 0x000a405901007387 */ /* 0x000fe20000100800 */
[----:B------:R-:W-:Y:S01]  /*3520*/  HGMMA.64x32x16.F32 R152, gdesc[UR24], RZ, !UPT, gsb0 ;  /* 0x00600000189879f0 */ /* 0x000fe2000c0008ff */
[----:B------:R-:W-:Y:S01]  /*3530*/  UMOV UR23, 0x40000040 ;  /* 0x4000004000177882 */ /* 0x000fe20000000000 */
[----:B------:R-:W-:Y:S01]  /*3540*/  UMOV UR47, 0x40000040 ;  /* 0x40000040002f7882 */ /* 0x000fe20000000000 */
        /* <DEDUP_REMOVED lines=21> */
[----:B------:R-:W-:Y:S02]  /*36a0*/  UIADD3 UR12, UR54, 0x102, URZ ;  /* 0x00000102360c7890 */ /* 0x000fe4000fffe03f */
[----:B------:R-:W-:Y:S01]  /*36b0*/  STL [R1+0xa7c], R154 ;  /* 0x000a7c9a01007387 */ /* 0x000fe20000100800 */
[----:B------:R-:W-:-:S03]  /*36c0*/  UIADD3 UR13, UR54, 0x202, URZ ;  /* 0x00000202360d7890 */ /* 0x000fc6000fffe03f */
        /* <DEDUP_REMOVED lines=14> */
[----:B0-----:R-:W-:Y:S01]  /*37b0*/  WARPGROUP.ARRIVE ;  /* 0x00000000000079c5 */ /* 0x001fe20000000000 */
[----:B------:R-:W-:Y:S04]  /*37c0*/  STL [R1+0xa94], R228 ;  /* 0x000a94e401007387 */ /* 0x000fe80000100800 */
[----:B------:R-:W-:Y:S01]  /*37d0*/  STL [R1+0xa90], R229 ;  /* 0x000a90e501007387 */ /* 0x000fe20000100800 */
[----:B------:R-:W-:Y:S03]  /*37e0*/  HGMMA.64x32x16.F32 R24, gdesc[UR28], RZ, !UPT, gsb0 ;  /* 0x006000001c1879f0 */ /* 0x000fe6000c0008ff */
[----:B------:R-:W-:Y:S04]  /*37f0*/  STL [R1+0xa8c], R230 ;  /* 0x000a8ce601007387 */ /* 0x000fe80000100800 */
[----:B------:R-:W-:Y:S01]  /*3800*/  STL [R1+0xa88], R231 ;  /* 0x000a88e701007387 */ /* 0x000fe20000100800 */
[----:B------:R-:W-:-:S02]  /*3810*/  WARPGROUP.DEPBAR.LE gsb0, 0x0 ;  /* 0x00008000000079c5 */ /* 0x000fc40000010000 */
[----:B-1----:R-:W-:Y:S01]  /*3820*/  WARPGROUP.ARRIVE ;  /* 0x00000000000079c5 */ /* 0x002fe20000000000 */
[----:B------:R-:W-:Y:S04]  /*3830*/  STL.64 [R1+0xc0], R24 ;  /* 0x0000c01801007387 */ /* 0x000fe80000100a00 */
[----:B------:R-:W-:Y:S01]  /*3840*/  STL.64 [R1+0xc8], R26 ;  /* 0x0000c81a01007387 */ /* 0x000fe20000100a00 */
[----:B------:R-:W-:Y:S03]  /*3850*/  HGMMA.64x32x16.F32 R88, gdesc[UR32], RZ, !UPT, gsb0 ;  /* 0x00600000205879f0 */ /* 0x000fe6000c0008ff */
[----:B------:R-:W-:Y:S04]  /*3860*/  STL.64 [R1+0xd0], R28 ;  /* 0x0000d01c01007387 */ /* 0x000fe80000100a00 */
[----:B------:R-:W-:Y:S04]  /*3870*/  STL.64 [R1+0xd8], R30 ;  /* 0x0000d81e01007387 */ /* 0x000fe80000100a00 */
[----:B------:R-:W-:Y:S04]  /*3880*/  STL.64 [R1+0xe0], R32 ;  /* 0x0000e02001007387 */ /* 0x000fe80000100a00 */
[----:B------:R-:W-:Y:S04]  /*3890*/  STL.64 [R1+0xe8], R34 ;  /* 0x0000e82201007387 */ /* 0x000fe80000100a00 */
[----:B------:R-:W-:Y:S04]  /*38a0*/  STL.64 [R1+0xf0], R36 ;  /* 0x0000f02401007387 */ /* 0x000fe80000100a00 */
[----:B------:R0:W-:Y:S01]  /*38b0*/  STL.64 [R1+0xf8], R38 ;  /* 0x0000f82601007387 */ /* 0x0001e20000100a00 */
[----:B------:R-:W-:-:S02]  /*38c0*/  WARPGROUP.DEPBAR.LE gsb0, 0x0 ;  /* 0x00008000000079c5 */ /* 0x000fc40000010000 */
[----:B0-----:R-:W-:Y:S01]  /*38d0*/  IMAD.MOV.U32 R38, RZ, RZ, R102 ;  /* 0x000000ffff267224 */ /* 0x001fe200078e0066 */
[----:B------:R-:W-:Y:S01]  /*38e0*/  MOV R39, R103 ;  /* 0x0000006700277202 */ /* 0x000fe20000000f00 */
[----:B------:R-:W-:Y:S01]  /*38f0*/  IMAD.MOV.U32 R36, RZ, RZ, R100 ;  /* 0x000000ffff247224 */ /* 0x000fe200078e0064 */
[----:B------:R-:W-:Y:S01]  /*3900*/  WARPGROUP.ARRIVE ;  /* 0x00000000000079c5 */ /* 0x000fe20000000000 */
[----:B------:R-:W-:Y:S01]  /*3910*/  IMAD.MOV.U32 R37, RZ, RZ, R101 ;  /* 0x000000ffff257224 */ /* 0x000fe200078e0065 */
[----:B------:R-:W-:Y:S01]  /*3920*/  MOV R33, R97 ;  /* 0x0000006100217202 */ /* 0x000fe20000000f00 */
[----:B------:R-:W-:Y:S01]  /*3930*/  IMAD.MOV.U32 R34, RZ, RZ, R98 ;  /* 0x000000ffff227224 */ /* 0x000fe200078e0062 */
[----:B------:R-:W-:Y:S01]  /*3940*/  STL.64 [R1+0xb80], R38 ;  /* 0x000b802601007387 */ /* 0x000fe20000100a00 */
[----:B------:R-:W-:Y:S01]  /*3950*/  IMAD.MOV.U32 R35, RZ, RZ, R99 ;  /* 0x000000ffff237224 */ /* 0x000fe200078e0063 */
[----:B------:R-:W-:Y:S01]  /*3960*/  MOV R27, R91 ;  /* 0x0000005b001b7202 */ /* 0x000fe20000000f00 */
[----:B------:R-:W-:Y:S01]  /*3970*/  IMAD.MOV.U32 R32, RZ, RZ, R96 ;  /* 0x000000ffff207224 */ /* 0x000fe200078e0060 */
[----:B------:R-:W-:Y:S01]  /*3980*/  STL.64 [R1+0xb78], R36 ;  /* 0x000b782401007387 */ /* 0x000fe20000100a00 */
[----:B------:R-:W-:Y:S01]  /*3990*/  IMAD.MOV.U32 R30, RZ, RZ, R94 ;  /* 0x000000ffff1e7224 */ /* 0x000fe200078e005e */
[----:B------:R-:W-:Y:S01]  /*39a0*/  HGMMA.64x32x16.F32 R104, gdesc[UR8], RZ, !UPT, gsb0 ;  /* 0x00600000086879f0 */ /* 0x000fe2000c0008ff */
[----:B------:R-:W-:Y:S01]  /*39b0*/  IMAD.MOV.U32 R31, RZ, RZ, R95 ;  /* 0x000000ffff1f7224 */ /* 0x000fe200078e005f */
[----:B------:R-:W-:Y:S01]  /*39c0*/  STL.64 [R1+0xb70], R34 ;  /* 0x000b702201007387 */ /* 0x000fe20000100a00 */
[----:B------:R-:W-:-:S02]  /*39d0*/  IMAD.MOV.U32 R28, RZ, RZ, R92 ;  /* 0x000000ffff1c7224 */ /* 0x000fc400078e005c */
[----:B------:R-:W-:Y:S01]  /*39e0*/  IMAD.MOV.U32 R29, RZ, RZ, R93 ;  /* 0x000000ffff1d7224 */ /* 0x000fe200078e005d */
[----:B------:R-:W-:Y:S01]  /*39f0*/  STL.64 [R1+0xb68], R32 ;  /* 0x000b682001007387 */ /* 0x000fe20000100a00 */
[----:B------:R-:W-:Y:S02]  /*3a00*/  IMAD.MOV.U32 R26, RZ, RZ, R90 ;  /* 0x000000ffff1a7224 */ /* 0x000fe400078e005a */
[----:B------:R-:W-:Y:S01]  /*3a10*/  IMAD.MOV.U32 R24, RZ, RZ, R88 ;  /* 0x000000ffff187224 */ /* 0x000fe200078e0058 */
[----:B------:R-:W-:Y:S01]  /*3a20*/  STL.64 [R1+0xb60], R30 ;  /* 0x000b601e01007387 */ /* 0x000fe20000100a00 */
[----:B------:R-:W-:-:S03]  /*3a30*/  IMAD.MOV.U32 R25, RZ, RZ, R89 ;  /* 0x000000ffff197224 */ /* 0x000fc600078e0059 */
[----:B------:R-:W-:Y:S04]  /*3a40*/  STL.64 [R1+0xb58], R28 ;  /* 0x000b581c01007387 */ /* 0x000fe80000100a00 */
[----:B------:R-:W-:Y:S04]  /*3a50*/  STL.64 [R1+0xb50], R26 ;  /* 0x000b501a01007387 */ /* 0x000fe80000100a00 */
[----:B------:R0:W-:Y:S04]  /*3a60*/  STL.64 [R1+0xb48], R24 ;  /* 0x000b481801007387 */ /* 0x0001e80000100a00 */
[----:B------:R-:W2:Y:S04]  /*3a70*/  LDL.LU.64 R152, [R1+0x380] ;  /* 0x0003800001987983 */ /* 0x000ea80000300a00 */
[----:B------:R-:W2:Y:S04]  /*3a80*/  LDL.LU.64 R154, [R1+0x388] ;  /* 0x00038800019a7983 */ /* 0x000ea80000300a00 */
[----:B------:R-:W2:Y:S04]  /*3a90*/  LDL.LU.64 R156, [R1+0x390] ;  /* 0x00039000019c7983 */ /* 0x000ea80000300a00 */
[----:B------:R-:W2:Y:S04]  /*3aa0*/  LDL.LU.64 R158, [R1+0x398] ;  /* 0x00039800019e7983 */ /* 0x000ea80000300a00 */
[----:B------:R-:W2:Y:S04]  /*3ab0*/  LDL.LU.64 R160, [R1+0x3a0] ;  /* 0x0003a00001a07983 */ /* 0x000ea80000300a00 */
[----:B------:R-:W2:Y:S04]  /*3ac0*/  LDL.LU.64 R162, [R1+0x3a8] ;  /* 0x0003a80001a27983 */ /* 0x000ea80000300a00 */
[----:B------:R-:W2:Y:S04]  /*3ad0*/  LDL.LU.64 R164, [R1+0x3b0] ;  /* 0x0003b00001a47983 */ /* 0x000ea80000300a00 */
[----:B------:R-:W2:Y:S01]  /*3ae0*/  LDL.LU.64 R166, [R1+0x3b8] ;  /* 0x0003b80001a67983 */ /* 0x000ea20000300a00 */
[----:B------:R-:W-:-:S02]  /*3af0*/  WARPGROUP.DEPBAR.LE gsb0, 0x0 ;  /* 0x00008000000079c5 */ /* 0x000fc40000010000 */
[----:B------:R-:W-:Y:S01]  /*3b00*/  IMAD.MOV.U32 R102, RZ, RZ, R118 ;  /* 0x000000ffff667224 */ /* 0x000fe200078e0076 */
[----:B------:R-:W-:Y:S01]  /*3b10*/  MOV R99, R115 ;  /* 0x0000007300637202 */ /* 0x000fe20000000f00 */
[----:B------:R-:W-:Y:S01]  /*3b20*/  IMAD.MOV.U32 R103, RZ, RZ, R119 ;  /* 0x000000ffff677224 */ /* 0x000fe200078e0077 */
[----:B------:R-:W-:Y:S01]  /*3b30*/  MOV R93, R109 ;  /* 0x0000006d005d7202 */ /* 0x000fe20000000f00 */
[----:B------:R-:W-:Y:S02]  /*3b40*/  IMAD.MOV.U32 R100, RZ, RZ, R116 ;  /* 0x000000ffff647224 */ /* 0x000fe400078e0074 */
[----:B------:R-:W-:Y:S02]  /*3b50*/  IMAD.MOV.U32 R101, RZ, RZ, R117 ;  /* 0x000000ffff657224 */ /* 0x000fe400078e0075 */
[----:B------:R-:W-:Y:S02]  /*3b60*/  IMAD.MOV.U32 R98, RZ, RZ, R114 ;  /* 0x000000ffff627224 */ /* 0x000fe400078e0072 */
[----:B------:R-:W-:-:S02]  /*3b70*/  IMAD.MOV.U32 R96, RZ, RZ, R112 ;  /* 0x000000ffff607224 */ /* 0x000fc400078e0070 */
[----:B------:R-:W-:Y:S01]  /*3b80*/  IMAD.MOV.U32 R97, RZ, RZ, R113 ;  /* 0x000000ffff617224 */ /* 0x000fe200078e0071 */
[----:B------:R-:W-:Y:S01]  /*3b90*/  STL.64 [R1+0xbc0], R102 ;  /* 0x000bc06601007387 */ /* 0x000fe20000100a00 */
[----:B------:R-:W-:Y:S02]  /*3ba0*/  IMAD.MOV.U32 R94, RZ, RZ, R110 ;  /* 0x000000ffff5e7224 */ /* 0x000fe400078e006e */
[----:B------:R-:W-:Y:S01]  /*3bb0*/  IMAD.MOV.U32 R95, RZ, RZ, R111 ;  /* 0x000000ffff5f7224 */ /* 0x000fe200078e006f */
[----:B------:R-:W-:Y:S01]  /*3bc0*/  STL.64 [R1+0xbb8], R100 ;  /* 0x000bb86401007387 */ /* 0x000fe20000100a00 */
[----:B------:R-:W-:Y:S02]  /*3bd0*/  IMAD.MOV.U32 R92, RZ, RZ, R108 ;  /* 0x000000ffff5c7224 */ /* 0x000fe400078e006c */
[----:B------:R-:W-:Y:S01]  /*3be0*/  IMAD.MOV.U32 R90, RZ, RZ, R106 ;  /* 0x000000ffff5a7224 */ /* 0x000fe200078e006a */
[----:B------:R-:W-:Y:S01]  /*3bf0*/  STL.64 [R1+0xbb0], R98 ;  /* 0x000bb06201007387 */ /* 0x000fe20000100a00 */
[----:B------:R-:W-:-:S02]  /*3c00*/  IMAD.MOV.U32 R91, RZ, RZ, R107 ;  /* 0x000000ffff5b7224 */ /* 0x000fc400078e006b */
[----:B------:R-:W-:Y:S01]  /*3c10*/  IMAD.MOV.U32 R88, RZ, RZ, R104 ;  /* 0x000000ffff587224 */ /* 0x000fe200078e0068 */
[----:B------:R-:W-:Y:S01]  /*3c20*/  STL.64 [R1+0xba8], R96 ;  /* 0x000ba86001007387 */ /* 0x000fe20000100a00 */
[----:B------:R-:W-:-:S03]  /*3c30*/  IMAD.MOV.U32 R89, RZ, RZ, R105 ;  /* 0x000000ffff597224 */ /* 0x000fc600078e0069 */
[----:B------:R-:W-:Y:S04]  /*3c40*/  STL.64 [R1+0xba0], R94 ;  /* 0x000ba05e01007387 */ /* 0x000fe80000100a00 */
[----:B------:R-:W-:Y:S04]  /*3c50*/  STL.64 [R1+0xb98], R92 ;  /* 0x000b985c01007387 */ /* 0x000fe80000100a00 */
[----:B------:R-:W-:Y:S04]  /*3c60*/  STL.64 [R1+0xb90], R90 ;  /* 0x000b905a01007387 */ /* 0x000fe80000100a00 */
[----:B------:R-:W-:Y:S04]  /*3c70*/  STL.64 [R1+0xb88], R88 ;  /* 0x000b885801007387 */ /* 0x000fe80000100a00 */
[----:B0-----:R-:W3:Y:S04]  /*3c80*/  LDL.LU.64 R24, [R1+0x280] ;  /* 0x0002800001187983 */ /* 0x001ee80000300a00 */
[----:B------:R-:W3:Y:S04]  /*3c90*/  LDL.LU.64 R26, [R1+0x288] ;  /* 0x00028800011a7983 */ /* 0x000ee80000300a00 */
[----:B------:R-:W3:Y:S04]  /*3ca0*/  LDL.LU.64 R28, [R1+0x290] ;  /* 0x00029000011c7983 */ /* 0x000ee80000300a00 */
[----:B------:R-:W3:Y:S04]  /*3cb0*/  LDL.LU.64 R30, [R1+0x298] ;  /* 0x00029800011e7983 */ /* 0x000ee80000300a00 */
[----:B------:R-:W3:Y:S04]  /*3cc0*/  LDL.LU.64 R32, [R1+0x2a0] ;  /* 0x0002a00001207983 */ /* 0x000ee80000300a00 */
[----:B------:R-:W3:Y:S04]  /*3cd0*/  LDL.LU.64 R34, [R1+0x2a8] ;  /* 0x0002a80001227983 */ /* 0x000ee80000300a00 */
[----:B------:R-:W3:Y:S04]  /*3ce0*/  LDL.LU.64 R36, [R1+0x2b0] ;  /* 0x0002b00001247983 */ /* 0x000ee80000300a00 */
[----:B------:R-:W3:Y:S01]  /*3cf0*/  LDL.LU.64 R38, [R1+0x2b8] ;  /* 0x0002b80001267983 */ /* 0x000ee20000300a00 */
[----:B------:R-:W-:Y:S01]  /*3d00*/  UMOV UR18, UR12 ;  /* 0x0000000c00127c82 */ /* 0x000fe20008000000 */
[----:B------:R-:W-:Y:S01]  /*3d10*/  IMAD.MOV.U32 R107, RZ, RZ, R20 ;  /* 0x000000ffff6b7224 */ /* 0x000fe200078e0014 */
[----:B------:R-:W-:Y:S01]  /*3d20*/  MOV R108, R19 ;  /* 0x00000013006c7202 */ /* 0x000fe20000000f00 */
[----:B------:R-:W-:-:S02]  /*3d30*/  IMAD.MOV.U32 R109, RZ, RZ, R18 ;  /* 0x000000ffff6d7224 */ /* 0x000fc400078e0012 */
[----:B------:R-:W-:Y:S01]  /*3d40*/  IMAD.MOV.U32 R110, RZ, RZ, R15 ;  /* 0x000000ffff6e7224 */ /* 0x000fe200078e000f */
[----:B------:R-:W-:Y:S01]  /*3d50*/  MOV R114, R11 ;  /* 0x0000000b00727202 */ /* 0x000fe20000000f00 */
        /* <DEDUP_REMOVED lines=8> */
[----:B------:R-:W-:Y:S01]  /*3de0*/  IMAD.MOV.U32 R106, RZ, RZ, R0 ;  /* 0x000000ffff6a7224 */ /* 0x000fe200078e0000 */
[----:B--2---:R-:W-:-:S06]  /*3df0*/  WARPGROUP.ARRIVE ;  /* 0x00000000000079c5 */ /* 0x004fcc0000000000 */
[----:B------:R-:W-:Y:S03]  /*3e00*/  HGMMA.64x32x16.F32 R152, gdesc[UR4], R152, gsb0 ;  /* 0x00600000049879f0 */ /* 0x000fe60008000898 */
[----:B------:R-:W-:Y:S02]  /*3e10*/  WARPGROUP.DEPBAR.LE gsb0, 0x0 ;  /* 0x00008000000079c5 */ /* 0x000fe40000010000 */
[----:B---3--:R-:W-:-:S06]  /*3e20*/  WARPGROUP.ARRIVE ;  /* 0x00000000000079c5 */ /* 0x008fcc0000000000 */
[----:B------:R-:W-:Y:S01]  /*3e30*/  HGMMA.64x32x16.F32 R24, gdesc[UR16], R24, gsb0 ;  /* 0x00600000101879f0 */ /* 0x000fe20008000818 */
[----:B------:R-:W-:Y:S01]  /*3e40*/  IMAD.MOV.U32 R20, RZ, RZ, R152 ;  /* 0x000000ffff147224 */ /* 0x000fe200078e0098 */
[----:B------:R-:W-:Y:S01]  /*3e50*/  MOV R15, R155 ;  /* 0x0000009b000f7202 */ /* 0x000fe20000000f00 */
[----:B------:R-:W-:Y:S02]  /*3e60*/  IMAD.MOV.U32 R19, RZ, RZ, R153 ;  /* 0x000000ffff137224 */ /* 0x000fe400078e0099 */
[----:B------:R-:W-:Y:S02]  /*3e70*/  IMAD.MOV.U32 R18, RZ, RZ, R154 ;  /* 0x000000ffff127224 */ /* 0x000fe400078e009a */
[----:B------:R-:W-:Y:S02]  /*3e80*/  IMAD.MOV.U32 R14, RZ, RZ, R156 ;  /* 0x000000ffff0e7224 */ /* 0x000fe400078e009c */
[----:B------:R-:W-:Y:S01]  /*3e90*/  IMAD.MOV.U32 R13, RZ, RZ, R157 ;  /* 0x000000ffff0d7224 */ /* 0x000fe200078e009d */
[----:B------:R-:W-:Y:S01]  /*3ea0*/  MOV R9, R161 ;  /* 0x000000a100097202 */ /* 0x000fe20000000f00 */
[----:B------:R-:W-:-:S02]  /*3eb0*/  IMAD.MOV.U32 R12, RZ, RZ, R158 ;  /* 0x000000ffff0c7224 */ /* 0x000fc400078e009e */
[----:B------:R-:W-:Y:S02]  /*3ec0*/  IMAD.MOV.U32 R11, RZ, RZ, R159 ;  /* 0x000000ffff0b7224 */ /* 0x000fe400078e009f */
[----:B------:R-:W-:Y:S02]  /*3ed0*/  IMAD.MOV.U32 R10, RZ, RZ, R160 ;  /* 0x000000ffff0a7224 */ /* 0x000fe400078e00a0 */
[----:B------:R-:W-:Y:S02]  /*3ee0*/  IMAD.MOV.U32 R8, RZ, RZ, R162 ;  /* 0x000000ffff087224 */ /* 0x000fe400078e00a2 */
[----:B------:R-:W-:Y:S01]  /*3ef0*/  IMAD.MOV.U32 R7, RZ, RZ, R163 ;  /* 0x000000ffff077224 */ /* 0x000fe200078e00a3 */
[----:B------:R-:W-:Y:S01]  /*3f00*/  MOV R0, R167 ;  /* 0x000000a700007202 */ /* 0x000fe20000000f00 */
[----:B------:R-:W-:Y:S02]  /*3f10*/  IMAD.MOV.U32 R6, RZ, RZ, R164 ;  /* 0x000000ffff067224 */ /* 0x000fe400078e00a4 */
[----:B------:R-:W-:-:S02]  /*3f20*/  IMAD.MOV.U32 R5, RZ, RZ, R165 ;  /* 0x000000ffff057224 */ /* 0x000fc400078e00a5 */
[----:B------:R-:W-:Y:S01]  /*3f30*/  IMAD.MOV.U32 R4, RZ, RZ, R166 ;  /* 0x000000ffff047224 */ /* 0x000fe200078e00a6 */
[----:B------:R-:W-:Y:S02]  /*3f40*/  WARPGROUP.DEPBAR.LE gsb0, 0x0 ;  /* 0x00008000000079c5 */ /* 0x000fe40000010000 */
[----:B------:R-:W-:Y:S02]  /*3f50*/  IMAD.MOV.U32 R152, RZ, RZ, R24 ;  /* 0x000000ffff987224 */ /* 0x000fe400078e0018 */
[----:B------:R-:W-:Y:S01]  /*3f60*/  IMAD.MOV.U32 R153, RZ, RZ, R25 ;  /* 0x000000ffff997224 */ /* 0x000fe200078e0019 */
[----:B------:R-:W-:Y:S01]  /*3f70*/  MOV R157, R29 ;  /* 0x0000001d009d7202 */ /* 0x000fe20000000f00 */
[----:B------:R-:W-:Y:S01]  /*3f80*/  IMAD.MOV.U32 R154, RZ, RZ, R26 ;  /* 0x000000ffff9a7224 */ /* 0x000fe200078e001a */
[----:B------:R-:W2:Y:S01]  /*3f90*/  LDL.LU.64 R24, [R1+0x180] ;  /* 0x0001800001187983 */ /* 0x000ea20000300a00 */
[----:B------:R-:W-:Y:S02]  /*3fa0*/  IMAD.MOV.U32 R155, RZ, RZ, R27 ;  /* 0x000000ffff9b7224 */ /* 0x000fe400078e001b */
[----:B------:R-:W-:Y:S01]  /*3fb0*/  IMAD.MOV.U32 R156, RZ, RZ, R28 ;  /* 0x000000ffff9c7224 */ /* 0x000fe200078e001c */
[----:B------:R-:W2:Y:S01]  /*3fc0*/  LDL.LU.64 R26, [R1+0x188] ;  /* 0x00018800011a7983 */ /* 0x000ea20000300a00 */
[----:B------:R-:W-:-:S02]  /*3fd0*/  IMAD.MOV.U32 R158, RZ, RZ, R30 ;  /* 0x000000ffff9e7224 */ /* 0x000fc400078e001e */
[----:B------:R-:W-:Y:S01]  /*3fe0*/  IMAD.MOV.U32 R159, RZ, RZ, R31 ;  /* 0x000000ffff9f7224 */ /* 0x000fe200078e001f */
[----:B------:R-:W2:Y:S01]  /*3ff0*/  LDL.LU.64 R28, [R1+0x190] ;  /* 0x00019000011c7983 */ /* 0x000ea20000300a00 */
        /* <DEDUP_REMOVED lines=10> */
[----:B------:R-:W-:-:S03]  /*40a0*/  IMAD.MOV.U32 R167, RZ, RZ, R39 ;  /* 0x000000ffffa77224 */ /* 0x000fc600078e0027 */
[----:B------:R-:W2:Y:S04]  /*40b0*/  LDL.LU.64 R36, [R1+0x1b0] ;  /* 0x0001b00001247983 */ /* 0x000ea80000300a00 */
[----:B------:R-:W2:Y:S01]  /*40c0*/  LDL.LU.64 R38, [R1+0x1b8] ;  /* 0x0001b80001267983 */ /* 0x000ea20000300a00 */
[----:B------:R-:W-:Y:S01]  /*40d0*/  UMOV UR22, UR13 ;  /* 0x0000000d00167c82 */ /* 0x000fe20008000000 */
[----:B--2---:R-:W-:-:S06]  /*40e0*/  WARPGROUP.ARRIVE ;  /* 0x00000000000079c5 */ /* 0x004fcc0000000000 */
[----:B------:R-:W-:Y:S03]  /*40f0*/  HGMMA.64x32x16.F32 R24, gdesc[UR20], R24, gsb0 ;  /* 0x00600000141879f0 */ /* 0x000fe60008000818 */
[----:B------:R-:W-:Y:S02]  /*4100*/  WARPGROUP.DEPBAR.LE gsb0, 0x0 ;  /* 0x00008000000079c5 */ /* 0x000fe40000010000 */
[----:B------:R-:W-:Y:S01]  /*4110*/  IMAD.MOV.U32 R44, RZ, RZ, R24 ;  /* 0x000000ffff2c7224 */ /* 0x000fe200078e0018 */
[----:B------:R-:W-:Y:S01]  /*4120*/  MOV R45, R25 ;  /* 0x00000019002d7202 */ /* 0x000fe20000000f00 */
        /* <DEDUP_REMOVED lines=9> */
[----:B------:R-:W-:Y:S01]  /*41c0*/  IMAD.MOV.U32 R53, RZ, RZ, R33 ;  /* 0x000000ffff357224 */ /* 0x000fe200078e0021 */
[----:B------:R-:W-:Y:S01]  /*41d0*/  MOV R33, R115 ;  /* 0x0000007300217202 */ /* 0x000fe20000000f00 */
[----:B------:R-:W-:Y:S02]  /*41e0*/  IMAD.MOV.U32 R54, RZ, RZ, R34 ;  /* 0x000000ffff367224 */ /* 0x000fe400078e0022 */
[----:B------:R-:W-:Y:S02]  /*41f0*/  IMAD.MOV.U32 R55, RZ, RZ, R35 ;  /* 0x000000ffff377224 */ /* 0x000fe400078e0023 */
[----:B------:R-:W-:-:S02]  /*4200*/  IMAD.MOV.U32 R228, RZ, RZ, R36 ;  /* 0x000000ffffe47224 */ /* 0x000fc400078e0024 */
[----:B------:R-:W-:Y:S02]  /*4210*/  IMAD.MOV.U32 R230, RZ, RZ, R38 ;  /* 0x000000ffffe67224 */ /* 0x000fe400078e0026 */
[----:B------:R-:W-:Y:S01]  /*4220*/  IMAD.MOV.U32 R231, RZ, RZ, R39 ;  /* 0x000000ffffe77224 */ /* 0x000fe200078e0027 */
[----:B------:R-:W-:Y:S01]  /*4230*/  MOV R39, R169 ;  /* 0x000000a900277202 */ /* 0x000fe20000000f00 */
        /* <DEDUP_REMOVED lines=12> */
[----:B------:R-:W-:-:S06]  /*4300*/  IMAD.MOV.U32 R38, RZ, RZ, R168 ;  /* 0x000000ffff267224 */ /* 0x000fcc00078e00a8 */
[----:B------:R-:W-:-:S06]  /*4310*/  WARPGROUP.ARRIVE ;  /* 0x00000000000079c5 */ /* 0x000fcc0000000000 */
[----:B------:R-:W-:Y:S01]  /*4320*/  HGMMA.64x32x16.F32 R24, gdesc[UR44], R24, gsb0 ;  /* 0x006000002c1879f0 */ /* 0x000fe20008000818 */
[----:B------:R-:W-:Y:S02]  /*4330*/  IMAD.MOV.U32 R106, RZ, RZ, R136 ;  /* 0x000000ffff6a7224 */ /* 0x000fe400078e0088 */
[----:B------:R-:W2:Y:S01]  /*4340*/  LDL.LU R136, [R1+0xd20] ;  /* 0x000d200001887983 */ /* 0x000ea20000300800 */
[----:B------:R-:W-:Y:S02]  /*4350*/  IMAD.MOV.U32 R107, RZ, RZ, R137 ;  /* 0x000000ffff6b7224 */ /* 0x000fe400078e0089 */
[----:B------:R-:W-:Y:S01]  /*4360*/  IMAD.MOV.U32 R108, RZ, RZ, R138 ;  /* 0x000000ffff6c7224 */ /* 0x000fe200078e008a */
[----:B------:R-:W2:Y:S01]  /*4370*/  LDL.LU R137, [R1+0xd1c] ;  /* 0x000d1c0001897983 */ /* 0x000ea20000300800 */
[----:B------:R-:W-:Y:S01]  /*4380*/  IMAD.MOV.U32 R109, RZ, RZ, R139 ;  /* 0x000000ffff6d7224 */ /* 0x000fe200078e008b */
[----:B------:R-:W-:Y:S01]  /*4390*/  MOV R111, R141 ;  /* 0x0000008d006f7202 */ /* 0x000fe20000000f00 */
[----:B------:R-:W-:Y:S01]  /*43a0*/  IMAD.MOV.U32 R110, RZ, RZ, R140 ;  /* 0x000000ffff6e7224 */ /* 0x000fe200078e008c */
[----:B------:R-:W2:Y:S01]  /*43b0*/  LDL.LU R138, [R1+0xd18] ;  /* 0x000d1800018a7983 */ /* 0x000ea20000300800 */
[----:B------:R-:W-:-:S03]  /*43c0*/  IMAD.MOV.U32 R112, RZ, RZ, R142 ;  /* 0x000000ffff707224 */ /* 0x000fc600078e008e */
        /* <DEDUP_REMOVED lines=9> */
[----:B------:R-:W-:-:S03]  /*4460*/  MOV R117, R147 ;  /* 0x0000009300757202 */ /* 0x000fc60000000f00 */
        /* <DEDUP_REMOVED lines=8> */
[----:B------:R-:W3:Y:S04]  /*44f0*/  LDL.LU R200, [R1+0xcf0] ;  /* 0x000cf00001c87983 */ /* 0x000ee80000300800 */
[----:B------:R-:W3:Y:S04]  /*4500*/  LDL.LU R201, [R1+0xcec] ;  /* 0x000cec0001c97983 */ /* 0x000ee80000300800 */
[----:B------:R-:W3:Y:S01]  /*4510*/  LDL.LU R202, [R1+0xce8] ;  /* 0x000ce80001ca7983 */ /* 0x000ee20000300800 */
[----:B------:R-:W-:-:S03]  /*4520*/  WARPGROUP.DEPBAR.LE gsb0, 0x0 ;  /* 0x00008000000079c5 */ /* 0x000fc60000010000 */
[----:B------:R-:W3:Y:S04]  /*4530*/  LDL.LU R203, [R1+0xce4] ;  /* 0x000ce40001cb7983 */ /* 0x000ee80000300800 */
[----:B------:R-:W-:Y:S04]  /*4540*/  STL.64 [R1+0x80], R24 ;  /* 0x0000801801007387 */ /* 0x000fe80000100a00 */
[----:B------:R0:W-:Y:S04]  /*4550*/  STL.64 [R1+0x88], R26 ;  /* 0x0000881a01007387 */ /* 0x0001e80000100a00 */
[----:B------:R1:W-:Y:S04]  /*4560*/  STL.64 [R1+0x90], R28 ;  /* 0x0000901c01007387 */ /* 0x0003e80000100a00 */
[----:B------:R4:W-:Y:S04]  /*4570*/  STL.64 [R1+0x98], R30 ;  /* 0x0000981e01007387 */ /* 0x0009e80000100a00 */
[----:B------:R4:W-:Y:S01]  /*4580*/  STL.64 [R1+0xa0], R32 ;  /* 0x0000a02001007387 */ /* 0x0009e20000100a00 */
[----:B0-----:R-:W-:Y:S01]  /*4590*/  IMAD.MOV.U32 R26, RZ, RZ, R106 ;  /* 0x000000ffff1a7224 */ /* 0x001fe200078e006a */
[----:B------:R-:W-:-:S02]  /*45a0*/  MOV R27, R107 ;  /* 0x0000006b001b7202 */ /* 0x000fc40000000f00 */
[----:B------:R0:W-:Y:S01]  /*45b0*/  STL.64 [R1+0xa8], R34 ;  /* 0x0000a82201007387 */ /* 0x0001e20000100a00 */
[----:B------:R-:W-:-:S03]  /*45c0*/  IMAD.MOV.U32 R106, RZ, RZ, R204 ;  /* 0x000000ffff6a7224 */ /* 0x000fc600078e00cc */
[----:B------:R0:W-:Y:S01]  /*45d0*/  STL.64 [R1+0xb0], R36 ;  /* 0x0000b02401007387 */ /* 0x0001e20000100a00 */
[----:B-1----:R-:W-:Y:S02]  /*45e0*/  IMAD.MOV.U32 R28, RZ, RZ, R108 ;  /* 0x000000ffff1c7224 */ /* 0x002fe400078e006c */
[----:B------:R-:W-:Y:S01]  /*45f0*/  IMAD.MOV.U32 R107, RZ, RZ, R205 ;  /* 0x000000ffff6b7224 */ /* 0x000fe200078e00cd */
[----:B------:R1:W-:Y:S01]  /*4600*/  STL.64 [R1+0xb8], R38 ;  /* 0x0000b82601007387 */ /* 0x0003e20000100a00 */
[----:B------:R-:W-:Y:S01]  /*4610*/  IMAD.MOV.U32 R29, RZ, RZ, R109 ;  /* 0x000000ffff1d7224 */ /* 0x000fe200078e006d */
[----:B------:R-:W-:Y:S01]  /*4620*/  MOV R109, R207 ;  /* 0x000000cf006d7202 */ /* 0x000fe20000000f00 */
[----:B------:R-:W-:Y:S01]  /*4630*/  IMAD.MOV.U32 R108, RZ, RZ, R206 ;  /* 0x000000ffff6c7224 */ /* 0x000fe200078e00ce */
[----:B------:R-:W3:Y:S01]  /*4640*/  LDL.LU R204, [R1+0xce0] ;  /* 0x000ce00001cc7983 */ /* 0x000ee20000300800 */
[----:B----4-:R-:W-:-:S03]  /*4650*/  IMAD.MOV.U32 R30, RZ, RZ, R110 ;  /* 0x000000ffff1e7224 */ /* 0x010fc600078e006e */
[----:B------:R-:W3:Y:S01]  /*4660*/  LDL.LU R205, [R1+0xcdc] ;  /* 0x000cdc0001cd7983 */ /* 0x000ee20000300800 */
[----:B------:R-:W-:Y:S02]  /*4670*/  IMAD.MOV.U32 R31, RZ, RZ, R111 ;  /* 0x000000ffff1f7224 */ /* 0x000fe400078e006f */
[----:B------:R-:W-:Y:S01]  /*4680*/  IMAD.MOV.U32 R110, RZ, RZ, R208 ;  /* 0x000000ffff6e7224 */ /* 0x000fe200078e00d0 */
[----:B------:R-:W3:Y:S01]  /*4690*/  LDL.LU R206, [R1+0xcd8] ;  /* 0x000cd80001ce7983 */ /* 0x000ee20000300800 */
[----:B------:R-:W-:Y:S01]  /*46a0*/  IMAD.MOV.U32 R32, RZ, RZ, R112 ;  /* 0x000000ffff207224 */ /* 0x000fe200078e0070 */
[----:B------:R-:W-:Y:S01]  /*46b0*/  MOV R33, R113 ;  /* 0x0000007100217202 */ /* 0x000fe20000000f00 */
[----:B------:R-:W-:Y:S01]  /*46c0*/  IMAD.MOV.U32 R111, RZ, RZ, R209 ;  /* 0x000000ffff6f7224 */ /* 0x000fe200078e00d1 */
[----:B------:R-:W3:Y:S01]  /*46d0*/  LDL.LU R207, [R1+0xcd4] ;  /* 0x000cd40001cf7983 */ /* 0x000ee20000300800 */
[----:B------:R-:W-:-:S03]  /*46e0*/  IMAD.MOV.U32 R112, RZ, RZ, R210 ;  /* 0x000000ffff707224 */ /* 0x000fc600078e00d2 */
[----:B------:R-:W3:Y:S01]  /*46f0*/  LDL.LU R208, [R1+0xcd0] ;  /* 0x000cd00001d07983 */ /* 0x000ee20000300800 */
[----:B0-----:R-:W-:Y:S02]  /*4700*/  IMAD.MOV.U32 R34, RZ, RZ, R114 ;  /* 0x000000ffff227224 */ /* 0x001fe400078e0072 */
        /* <DEDUP_REMOVED lines=8> */
[----:B------:R-:W-:Y:S02]  /*4790*/  IMAD.MOV.U32 R37, RZ, RZ, R117 ;  /* 0x000000ffff257224 */ /* 0x000fe400078e0075 */
[----:B------:R-:W-:Y:S01]  /*47a0*/  IMAD.MOV.U32 R116, RZ, RZ, R214 ;  /* 0x000000ffff747224 */ /* 0x000fe200078e00d6 */
[----:B------:R-:W3:Y:S01]  /*47b0*/  LDL.LU R212, [R1+0xcc0] ;  /* 0x000cc00001d47983 */ /* 0x000ee20000300800 */
[----:B------:R-:W-:-:S03]  /*47c0*/  IMAD.MOV.U32 R117, RZ, RZ, R215 ;  /* 0x000000ffff757224 */ /* 0x000fc600078e00d7 */
[----:B------:R-:W3:Y:S04]  /*47d0*/  LDL.LU R213, [R1+0xcbc] ;  /* 0x000cbc0001d57983 */ /* 0x000ee80000300800 */
[----:B------:R-:W3:Y:S04]  /*47e0*/  LDL.LU R214, [R1+0xcb8] ;  /* 0x000cb80001d67983 */ /* 0x000ee80000300800 */
[----:B------:R-:W3:Y:S01]  /*47f0*/  LDL.LU R215, [R1+0xcb4] ;  /* 0x000cb40001d77983 */ /* 0x000ee20000300800 */
[----:B------:R-:W-:Y:S01]  /*4800*/  UIADD3 UR26, UR54, 0x402, URZ ;  /* 0x00000402361a7890 */ /* 0x000fe2000fffe03f */
[----:B------:R-:W-:Y:S01]  /*4810*/  UMOV UR27, 0x40000040 ;  /* 0x40000040001b7882 */ /* 0x000fe20000000000 */
[----:B-1----:R-:W-:Y:S01]  /*4820*/  IMAD.MOV.U32 R38, RZ, RZ, R118 ;  /* 0x000000ffff267224 */ /* 0x002fe200078e0076 */
[----:B------:R-:W-:Y:S01]  /*4830*/  MOV R39, R119 ;  /* 0x0000007700277202 */ /* 0x000fe20000000f00 */
[----:B------:R-:W-:-:S02]  /*4840*/  IMAD.MOV.U32 R118, RZ, RZ, R148 ;  /* 0x000000ffff767224 */ /* 0x000fc400078e0094 */
[----:B------:R-:W-:Y:S01]  /*4850*/  IMAD.MOV.U32 R104, RZ, RZ, R168 ;  /* 0x000000ffff687224 */ /* 0x000fe200078e00a8 */
[----:B------:R-:W2:Y:S01]  /*4860*/  LDL.LU R148, [R1+0xcb0] ;  /* 0x000cb00001947983 */ /* 0x000ea20000300800 */
[----:B------:R-:W-:Y:S02]  /*4870*/  IMAD.MOV.U32 R119, RZ, RZ, R149 ;  /* 0x000000ffff777224 */ /* 0x000fe400078e0095 */
[----:B------:R-:W-:Y:S01]  /*4880*/  IMAD.MOV.U32 R105, RZ, RZ, R169 ;  /* 0x000000ffff697224 */ /* 0x000fe200078e00a9 */
[----:B------:R-:W2:Y:S01]  /*4890*/  LDL.LU R149, [R1+0xcac] ;  /* 0x000cac0001957983 */ /* 0x000ea20000300800 */
[----:B------:R-:W-:Y:S01]  /*48a0*/  IMAD.MOV.U32 R168, RZ, RZ, R150 ;  /* 0x000000ffffa87224 */ /* 0x000fe200078e0096 */
[----:B------:R-:W-:Y:S02]  /*48b0*/  MOV R169, R151 ;  /* 0x0000009700a97202 */ /* 0x000fe40000000f00 */
[----:B------:R-:W2:Y:S04]  /*48c0*/  LDL.LU R150, [R1+0xca8] ;  /* 0x000ca80001967983 */ /* 0x000ea80000300800 */
[----:B------:R-:W2:Y:S01]  /*48d0*/  LDL.LU R151, [R1+0xca4] ;  /* 0x000ca40001977983 */ /* 0x000ea20000300800 */
[----:B---3--:R-:W-:-:S06]  /*48e0*/  WARPGROUP.ARRIVE ;  /* 0x00000000000079c5 */ /* 0x008fcc0000000000 */
[----:B------:R-:W-:Y:S03]  /*48f0*/  HGMMA.64x32x16.F32 R200, gdesc[UR24], R200, gsb0 ;  /* 0x0060000018c879f0 */ /* 0x000fe600080008c8 */
[----:B------:R-:W-:Y:S02]  /*4900*/  WARPGROUP.DEPBAR.LE gsb0, 0x0 ;  /* 0x00008000000079c5 */ /* 0x000fe40000010000 */
[----:B------:R0:W-:Y:S02]  /*4910*/  STL.64 [R1+0x900], R214 ;  /* 0x000900d601007387 */ /* 0x0001e40000100a00 */
[----:B0-----:R-:W-:Y:S02]  /*4920*/  IMAD.MOV.U32 R214, RZ, RZ, R104 ;  /* 0x000000ffffd67224 */ /* 0x001fe400078e0068 */
        /* <DEDUP_REMOVED lines=10> */
[----:B------:R-:W-:Y:S02]  /*49d0*/  IMAD.MOV.U32 R113, RZ, RZ, R115 ;  /* 0x000000ffff717224 */ /* 0x000fe400078e0073 */
[----:B------:R-:W-:Y:S02]  /*49e0*/  IMAD.MOV.U32 R114, RZ, RZ, R116 ;  /* 0x000000ffff727224 */ /* 0x000fe400078e0074 */
[----:B------:R-:W-:Y:S01]  /*49f0*/  IMAD.MOV.U32 R115, RZ, RZ, R117 ;  /* 0x000000ffff737224 */ /* 0x000fe200078e0075 */
[----:B------:R-:W-:Y:S01]  /*4a00*/  MOV R117, R119 ;  /* 0x0000007700757202 */ /* 0x000fe20000000f00 */
[----:B------:R-:W-:Y:S02]  /*4a10*/  IMAD.MOV.U32 R116, RZ, RZ, R118 ;  /* 0x000000ffff747224 */ /* 0x000fe400078e0076 */
[----:B------:R-:W-:Y:S01]  /*4a20*/  IMAD.MOV.U32 R118, RZ, RZ, R168 ;  /* 0x000000ffff767224 */ /* 0x000fe200078e00a8 */
[----:B------:R-:W-:Y:S01]  /*4a30*/  STL.64 [R1+0x8f8], R212 ;  /* 0x0008f8d401007387 */ /* 0x000fe20000100a00 */
[----:B------:R-:W-:-:S02]  /*4a40*/  IMAD.MOV.U32 R119, RZ, RZ, R169 ;  /* 0x000000ffff777224 */ /* 0x000fc400078e00a9 */
[----:B------:R-:W-:Y:S01]  /*4a50*/  IMAD.MOV.U32 R168, RZ, RZ, R170 ;  /* 0x000000ffffa87224 */ /* 0x000fe200078e00aa */
[----:B------:R-:W-:Y:S01]  /*4a60*/  STL.64 [R1+0x8f0], R210 ;  /* 0x0008f0d201007387 */ /* 0x000fe20000100a00 */
[----:B------:R-:W-:Y:S01]  /*4a70*/  IMAD.MOV.U32 R169, RZ, RZ, R171 ;  /* 0x000000ffffa97224 */ /* 0x000fe200078e00ab */
[----:B------:R-:W-:Y:S01]  /*4a80*/  MOV R171, R173 ;  /* 0x000000ad00ab7202 */ /* 0x000fe20000000f00 */
        /* <DEDUP_REMOVED lines=15> */
[----:B------:R-:W-:Y:S01]  /*4b80*/  IMAD.MOV.U32 R181, RZ, RZ, R183 ;  /* 0x000000ffffb57224 */ /* 0x000fe200078e00b7 */
[----:B------:R-:W-:Y:S01]  /*4b90*/  MOV R183, R87 ;  /* 0x0000005700b77202 */ /* 0x000fe20000000f00 */
[----:B------:R-:W-:-:S02]  /*4ba0*/  IMAD.MOV.U32 R182, RZ, RZ, R86 ;  /* 0x000000ffffb67224 */ /* 0x000fc400078e0056 */
[----:B------:R-:W3:Y:S04]  /*4bb0*/  LDL.LU R86, [R1+0xca0] ;  /* 0x000ca00001567983 */ /* 0x000ee80000300800 */
[----:B------:R-:W3:Y:S01]  /*4bc0*/  LDL.LU R87, [R1+0xc9c] ;  /* 0x000c9c0001577983 */ /* 0x000ee20000300800 */
[----:B------:R-:W-:Y:S01]  /*4bd0*/  UIADD3 UR14, UR54, 0x502, URZ ;  /* 0x00000502360e7890 */ /* 0x000fe2000fffe03f */
[----:B--2---:R-:W-:Y:S01]  /*4be0*/  WARPGROUP.ARRIVE ;  /* 0x00000000000079c5 */ /* 0x004fe20000000000 */
[----:B------:R-:W-:Y:S01]  /*4bf0*/  UMOV UR12, UR4 ;  /* 0x00000004000c7c82 */ /* 0x000fe20008000000 */
[----:B------:R-:W-:Y:S01]  /*4c00*/  UMOV UR13, UR5 ;  /* 0x00000005000d7c82 */ /* 0x000fe20008000000 */
[----:B------:R-:W-:-:S05]  /*4c10*/  UMOV UR15, 0x40000040 ;  /* 0x40000040000f7882 */ /* 0x000fca0000000000 */
[----:B------:R-:W-:Y:S01]  /*4c20*/  HGMMA.64x32x16.F32 R136, gdesc[UR12], R136, gsb0 ;  /* 0x006000000c8879f0 */ /* 0x000fe20008000888 */
[----:B------:R-:W-:Y:S01]  /*4c30*/  UIADD3 UR10, UR54, 0x602, URZ ;  /* 0x00000602360a7890 */ /* 0x000fe2000fffe03f */
[----:B------:R-:W-:Y:S01]  /*4c40*/  UMOV UR8, UR4 ;  /* 0x0000000400087c82 */ /* 0x000fe20008000000 */
[----:B------:R-:W-:Y:S01]  /*4c50*/  UMOV UR9, UR5 ;  /* 0x0000000500097c82 */ /* 0x000fe20008000000 */
[----:B------:R-:W-:Y:S01]  /*4c60*/  UMOV UR11, 0x40000040 ;  /* 0x40000040000b7882 */ /* 0x000fe20000000000 */
        /* <DEDUP_REMOVED lines=8> */
[----:B------:R-:W-:Y:S01]  /*4cf0*/  STL.64 [R1+0x908], R136 ;  /* 0x0009088801007387 */ /* 0x000fe20000100a00 */
[----:B---3--:R-:W-:-:S06]  /*4d00*/  WARPGROUP.ARRIVE ;  /* 0x00000000000079c5 */ /* 0x008fcc0000000000 */
[----:B------:R-:W-:Y:S03]  /*4d10*/  HGMMA.64x32x16.F32 R72, gdesc[UR8], R72, gsb0 ;  /* 0x00600000084879f0 */ /* 0x000fe60008000848 */
[----:B------:R-:W-:Y:S02]  /*4d20*/  WARPGROUP.DEPBAR.LE gsb0, 0x0 ;  /* 0x00008000000079c5 */ /* 0x000fe40000010000 */
[----:B------:R-:W-:Y:S04]  /*4d30*/  STL.64 [R1+0x980], R86 ;  /* 0x0009805601007387 */ /* 0x000fe80000100a00 */
[----:B------:R-:W-:Y:S04]  /*4d40*/  STL.64 [R1+0x978], R84 ;  /* 0x0009785401007387 */ /* 0x000fe80000100a00 */
[----:B------:R-:W-:Y:S04]  /*4d50*/  STL.64 [R1+0x970], R82 ;  /* 0x0009705201007387 */ /* 0x000fe80000100a00 */
[----:B------:R-:W-:Y:S04]  /*4d60*/  STL.64 [R1+0x968], R80 ;  /* 0x0009685001007387 */ /* 0x000fe80000100a00 */
[----:B------:R-:W-:Y:S04]  /*4d70*/  STL.64 [R1+0x960], R78 ;  /* 0x0009604e01007387 */ /* 0x000fe80000100a00 */
[----:B------:R0:W-:Y:S04]  /*4d80*/  STL.64 [R1+0x958], R76 ;  /* 0x0009584c01007387 */ /* 0x0001e80000100a00 */
[----:B------:R1:W-:Y:S04]  /*4d90*/  STL.64 [R1+0x950], R74 ;  /* 0x0009504a01007387 */ /* 0x0003e80000100a00 */
[----:B------:R2:W-:Y:S01]  /*4da0*/  STL.64 [R1+0x948], R72 ;  /* 0x0009484801007387 */ /* 0x0005e20000100a00 */
[----:B0-----:R-:W-:-:S02]  /*4db0*/  IMAD.MOV.U32 R76, RZ, RZ, R56 ;  /* 0x000000ffff4c7224 */ /* 0x001fc400078e0038 */
[----:B-1----:R-:W-:Y:S02]  /*4dc0*/  IMAD.MOV.U32 R74, RZ, RZ, R58 ;  /* 0x000000ffff4a7224 */ /* 0x002fe400078e003a */
[----:B--2---:R-:W-:Y:S01]  /*4dd0*/  IMAD.MOV.U32 R72, RZ, RZ, R60 ;  /* 0x000000ffff487224 */ /* 0x004fe200078e003c */
[----:B------:R-:W-:Y:S01]  /*4de0*/  MOV R73, R59 ;  /* 0x0000003b00497202 */ /* 0x000fe20000000f00 */
[----:B------:R-:W2:Y:S01]  /*4df0*/  LDL.LU R60, [R1+0xc98] ;  /* 0x000c9800013c7983 */ /* 0x000ea20000300800 */
[----:B------:R-:W-:-:S03]  /*4e00*/  IMAD.MOV.U32 R75, RZ, RZ, R57 ;  /* 0x000000ffff4b7224 */ /* 0x000fc600078e0039 */
[----:B------:R-:W3:Y:S04]  /*4e10*/  LDL.LU R59, [R1+0xc94] ;  /* 0x000c9400013b7983 */ /* 0x000ee80000300800 */
[----:B------:R-:W4:Y:S04]  /*4e20*/  LDL.LU R58, [R1+0xc90] ;  /* 0x000c9000013a7983 */ /* 0x000f280000300800 */
[----:B------:R-:W4:Y:S04]  /*4e30*/  LDL.LU R57, [R1+0xc8c] ;  /* 0x000c8c0001397983 */ /* 0x000f280000300800 */
[----:B------:R-:W4:Y:S01]  /*4e40*/  LDL.LU R56, [R1+0xc88] ;  /* 0x000c880001387983 */ /* 0x000f220000300800 */
[----:B------:R-:W-:Y:S01]  /*4e50*/  IMAD.MOV.U32 R77, RZ, RZ, R184 ;  /* 0x000000ffff4d7224 */ /* 0x000fe200078e00b8 */
[----:B------:R-:W-:Y:S01]  /*4e60*/  MOV R79, R186 ;  /* 0x000000ba004f7202 */ /* 0x000fe20000000f00 */
[----:B------:R-:W-:Y:S01]  /*4e70*/  IMAD.MOV.U32 R78, RZ, RZ, R185 ;  /* 0x000000ffff4e7224 */ /* 0x000fe200078e00b9 */
[----:B------:R-:W4:Y:S01]  /*4e80*/  LDL.LU R184, [R1+0xc84] ;  /* 0x000c840001b87983 */ /* 0x000f220000300800 */
[----:B------:R-:W-:-:S03]  /*4e90*/  IMAD.MOV.U32 R80, RZ, RZ, R187 ;  /* 0x000000ffff507224 */ /* 0x000fc600078e00bb */
[----:B------:R-:W4:Y:S01]  /*4ea0*/  LDL.LU R185, [R1+0xc80] ;  /* 0x000c800001b97983 */ /* 0x000f220000300800 */
[----:B------:R-:W-:-:S03]  /*4eb0*/  IMAD.MOV.U32 R81, RZ, RZ, R188 ;  /* 0x000000ffff517224 */ /* 0x000fc600078e00bc */
[----:B------:R-:W4:Y:S01]  /*4ec0*/  LDL.LU R186, [R1+0xc7c] ;  /* 0x000c7c0001ba7983 */ /* 0x000f220000300800 */
[----:B------:R-:W-:-:S03]  /*4ed0*/  IMAD.MOV.U32 R82, RZ, RZ, R189 ;  /* 0x000000ffff527224 */ /* 0x000fc600078e00bd */
[----:B------:R-:W4:Y:S01]  /*4ee0*/  LDL.LU R187, [R1+0xc78] ;  /* 0x000c780001bb7983 */ /* 0x000f220000300800 */
[----:B------:R-:W-:-:S03]  /*4ef0*/  IMAD.MOV.U32 R83, RZ, RZ, R190 ;  /* 0x000000ffff537224 */ /* 0x000fc600078e00be */
[----:B------:R-:W4:Y:S01]  /*4f00*/  LDL.LU R188, [R1+0xc74] ;  /* 0x000c740001bc7983 */ /* 0x000f220000300800 */
[----:B------:R-:W-:Y:S01]  /*4f10*/  IMAD.MOV.U32 R84, RZ, RZ, R191 ;  /* 0x000000ffff547224 */ /* 0x000fe200078e00bf */
[----:B------:R-:W-:Y:S02]  /*4f20*/  MOV R85, R192 ;  /* 0x000000c000557202 */ /* 0x000fe40000000f00 */
[----:B------:R-:W4:Y:S01]  /*4f30*/  LDL.LU R189, [R1+0xc70] ;  /* 0x000c700001bd7983 */ /* 0x000f220000300800 */
[----:B------:R-:W-:-:S03]  /*4f40*/  IMAD.MOV.U32 R86, RZ, RZ, R193 ;  /* 0x000000ffff567224 */ /* 0x000fc600078e00c1 */
[----:B------:R-:W4:Y:S01]  /*4f50*/  LDL.LU R190, [R1+0xc6c] ;  /* 0x000c6c0001be7983 */ /* 0x000f220000300800 */
[----:B------:R-:W-:-:S03]  /*4f60*/  IMAD.MOV.U32 R136, RZ, RZ, R104 ;  /* 0x000000ffff887224 */ /* 0x000fc600078e0068 */
[----:B------:R-:W4:Y:S01]  /*4f70*/  LDL.LU R191, [R1+0xc68] ;  /* 0x000c680001bf7983 */ /* 0x000f220000300800 */
[----:B------:R-:W-:-:S03]  /*4f80*/  IMAD.MOV.U32 R87, RZ, RZ, R194 ;  /* 0x000000ffff577224 */ /* 0x000fc600078e00c2 */
[----:B------:R-:W4:Y:S01]  /*4f90*/  LDL.LU R192, [R1+0xc64] ;  /* 0x000c640001c07983 */ /* 0x000f220000300800 */
[----:B------:R-:W-:Y:S02]  /*4fa0*/  IMAD.MOV.U32 R137, RZ, RZ, R105 ;  /* 0x000000ffff897224 */ /* 0x000fe400078e0069 */
[----:B------:R-:W-:Y:S01]  /*4fb0*/  IMAD.MOV.U32 R104, RZ, RZ, R195 ;  /* 0x000000ffff687224 */ /* 0x000fe200078e00c3 */
[----:B------:R-:W4:Y:S01]  /*4fc0*/  LDL.LU R193, [R1+0xc60] ;  /* 0x000c600001c17983 */ /* 0x000f220000300800 */
[----:B------:R-:W-:Y:S02]  /*4fd0*/  IMAD.MOV.U32 R138, RZ, RZ, R106 ;  /* 0x000000ffff8a7224 */ /* 0x000fe400078e006a */
[----:B------:R-:W-:Y:S01]  /*4fe0*/  IMAD.MOV.U32 R105, RZ, RZ, R196 ;  /* 0x000000ffff697224 */ /* 0x000fe200078e00c4 */
[----:B------:R-:W4:Y:S01]  /*4ff0*/  LDL.LU R194, [R1+0xc5c] ;  /* 0x000c5c0001c27983 */ /* 0x000f220000300800 */
[----:B------:R-:W-:Y:S01]  /*5000*/  IMAD.MOV.U32 R139, RZ, RZ, R107 ;  /* 0x000000ffff8b7224 */ /* 0x000fe200078e006b */
[----:B------:R-:W-:Y:S01]  /*5010*/  MOV R107, R198 ;  /* 0x000000c6006b7202 */ /* 0x000fe20000000f00 */
[----:B------:R-:W-:Y:S01]  /*5020*/  IMAD.MOV.U32 R106, RZ, RZ, R197 ;  /* 0x000000ffff6a7224 */ /* 0x000fe200078e00c5 */
[----:B------:R-:W4:Y:S01]  /*5030*/  LDL.LU R195, [R1+0xc58] ;  /* 0x000c580001c37983 */ /* 0x000f220000300800 */
[----:B------:R-:W-:Y:S01]  /*5040*/  IMAD.MOV.U32 R140, RZ, RZ, R108 ;  /* 0x000000ffff8c7224 */ /* 0x000fe200078e006c */
[----:B------:R-:W-:-:S02]  /*5050*/  MOV R141, R109 ;  /* 0x0000006d008d7202 */ /* 0x000fc40000000f00 */
        /* <DEDUP_REMOVED lines=62> */
[----:B--2---:R-:W-:Y:S02]  /*5440*/  IMAD.MOV.U32 R28, RZ, RZ, R60 ;  /* 0x000000ffff1c7224 */ /* 0x004fe400078e003c */
[----:B---3--:R-:W-:Y:S02]  /*5450*/  IMAD.MOV.U32 R27, RZ, RZ, R59 ;  /* 0x000000ffff1b7224 */ /* 0x008fe400078e003b */
[----:B----4-:R-:W-:Y:S02]  /*5460*/  IMAD.MOV.U32 R26, RZ, RZ, R58 ;  /* 0x000000ffff1a7224 */ /* 0x010fe400078e003a */
[----:B------:R-:W-:Y:S02]  /*5470*/  IMAD.MOV.U32 R25, RZ, RZ, R57 ;  /* 0x000000ffff197224 */ /* 0x000fe400078e0039 */
[----:B------:R-:W-:Y:S02]  /*5480*/  IMAD.MOV.U32 R24, RZ, RZ, R56 ;  /* 0x000000ffff187224 */ /* 0x000fe400078e0038 */
[----:B------:R-:W2:Y:S04]  /*5490*/  LDL.LU R56, [R1+0xc18] ;  /* 0x000c180001387983 */ /* 0x000ea80000300800 */
        /* <DEDUP_REMOVED lines=14> */
[----:B------:R-:W2:Y:S01]  /*5580*/  LDL.LU R71, [R1+0xbdc] ;  /* 0x000bdc0001477983 */ /* 0x000ea20000300800 */
[----:B------:R-:W-:Y:S01]  /*5590*/  UIADD3 UR16, UR51, 0x402, URZ ;  /* 0x0000040233107890 */ /* 0x000fe2000fffe03f */
[----:B------:R-:W-:-:S02]  /*55a0*/  UMOV UR9, 0x40000040 ;  /* 0x4000004000097882 */ /* 0x000fc40000000000 */
[----:B------:R-:W3:Y:S04]  /*55b0*/  LDL.LU.64 R88, [R1+0x40] ;  /* 0x0000400001587983 */ /* 0x000ee80000300a00 */
[----:B------:R-:W-:Y:S01]  /*55c0*/  UMOV UR8, UR16 ;  /* 0x0000001000087c82 */ /* 0x000fe20008000000 */
[----:B------:R-:W3:Y:S04]  /*55d0*/  LDL.LU.64 R90, [R1+0x48] ;  /* 0x00004800015a7983 */ /* 0x000ee80000300a00 */
[----:B------:R-:W3:Y:S04]  /*55e0*/  LDL.LU.64 R92, [R1+0x50] ;  /* 0x00005000015c7983 */ /* 0x000ee80000300a00 */
[----:B------:R-:W3:Y:S04]  /*55f0*/  LDL.LU.64 R94, [R1+0x58] ;  /* 0x00005800015e7983 */ /* 0x000ee80000300a00 */
[----:B------:R-:W3:Y:S04]  /*5600*/  LDL.LU.64 R96, [R1+0x60] ;  /* 0x0000600001607983 */ /* 0x000ee80000300a00 */
[----:B------:R-:W3:Y:S04]  /*5610*/  LDL.LU.64 R98, [R1+0x68] ;  /* 0x0000680001627983 */ /* 0x000ee80000300a00 */
[----:B------:R-:W3:Y:S04]  /*5620*/  LDL.LU.64 R100, [R1+0x70] ;  /* 0x0000700001647983 */ /* 0x000ee80000300a00 */
[----:B------:R-:W3:Y:S01]  /*5630*/  LDL.LU.64 R102, [R1+0x78] ;  /* 0x0000780001667983 */ /* 0x000ee20000300a00 */
[----:B--2---:R-:W-:-:S06]  /*5640*/  WARPGROUP.ARRIVE ;  /* 0x00000000000079c5 */ /* 0x004fcc0000000000 */
        /* <DEDUP_REMOVED lines=16> */
[----:B------:R-:W2:Y:S04]  /*5750*/  LDL.LU R132, [R1+0xbd4] ;  /* 0x000bd40001847983 */ /* 0x000ea80000300800 */
[----:B------:R-:W2:Y:S04]  /*5760*/  LDL.LU R133, [R1+0xbd0] ;  /* 0x000bd00001857983 */ /* 0x000ea80000300800 */
[----:B------:R-:W2:Y:S04]  /*5770*/  LDL.LU R134, [R1+0xbcc] ;  /* 0x000bcc0001867983 */ /* 0x000ea80000300800 */
[----:B------:R-:W2:Y:S01]  /*5780*/  LDL.LU R135, [R1+0xbc8] ;  /* 0x000bc80001877983 */ /* 0x000ea20000300800 */
[----:B------:R-:W-:Y:S01]  /*5790*/  UMOV UR12, UR8 ;  /* 0x00000008000c7c82 */ /* 0x000fe20008000000 */
        /* <DEDUP_REMOVED lines=9> */
[----:B--2---:R-:W-:-:S06]  /*5830*/  WARPGROUP.ARRIVE ;  /* 0x00000000000079c5 */ /* 0x004fcc0000000000 */
[----:B------:R-:W-:Y:S03]  /*5840*/  HGMMA.64x32x16.F32 R120, gdesc[UR12], R120, gsb0 ;  /* 0x006000000c7879f0 */ /* 0x000fe60008000878 */
[----:B------:R-:W-:Y:S02]  /*5850*/  WARPGROUP.DEPBAR.LE gsb0, 0x0 ;  /* 0x00008000000079c5 */ /* 0x000fe40000010000 */
[----:B------:R-:W-:-:S06]  /*5860*/  WARPGROUP.ARRIVE ;  /* 0x00000000000079c5 */ /* 0x000fcc0000000000 */
[----:B------:R-:W-:Y:S03]  /*5870*/  HGMMA.64x32x16.F32 R184, gdesc[UR24], R184, gsb0 ;  /* 0x0060000018b879f0 */ /* 0x000fe600080008b8 */
[----:B------:R-:W-:Y:S02]  /*5880*/  WARPGROUP.DEPBAR.LE gsb0, 0x0 ;  /* 0x00008000000079c5 */ /* 0x000fe40000010000 */
[----:B---3--:R-:W-:-:S06]  /*5890*/  WARPGROUP.ARRIVE ;  /* 0x00000000000079c5 */ /* 0x008fcc0000000000 */
[----:B------:R-:W-:Y:S03]  /*58a0*/  HGMMA.64x32x16.F32 R88, gdesc[UR44], R88, gsb0 ;  /* 0x006000002c5879f0 */ /* 0x000fe60008000858 */
[----:B------:R-:W-:Y:S02]  /*58b0*/  WARPGROUP.DEPBAR.LE gsb0, 0x0 ;  /* 0x00008000000079c5 */ /* 0x000fe40000010000 */
[----:B------:R-:W-:-:S06]  /*58c0*/  WARPGROUP.ARRIVE ;  /* 0x00000000000079c5 */ /* 0x000fcc0000000000 */
[----:B------:R-:W-:Y:S03]  /*58d0*/  HGMMA.64x32x16.F32 R24, gdesc[UR20], R24, gsb0 ;  /* 0x00600000141879f0 */ /* 0x000fe60008000818 */
[----:B------:R-:W-:Y:S02]  /*58e0*/  WARPGROUP.DEPBAR.LE gsb0, 0x0 ;  /* 0x00008000000079c5 */ /* 0x000fe40000010000 */
[----:B------:R-:W-:-:S06]  /*58f0*/  WARPGROUP.ARRIVE ;  /* 0x00000000000079c5 */ /* 0x000fcc0000000000 */
[----:B------:R-:W-:Y:S01]  /*5900*/  HGMMA.64x32x16.F32 R104, gdesc[UR16], R104, gsb0 ;  /* 0x00600000106879f0 */ /* 0x000fe20008000868 */
[----:B------:R-:W-:Y:S01]  /*5910*/  UMOV UR4, UR8 ;  /* 0x0000000800047c82 */ /* 0x000fe20008000000 */
[----:B------:R-:W-:Y:S01]  /*5920*/  UMOV UR5, UR9 ;  /* 0x0000000900057c82 */ /* 0x000fe20008000000 */
[----:B------:R-:W-:Y:S01]  /*5930*/  STL.64 [R1+0x40], R88 ;  /* 0x0000405801007387 */ /* 0x000fe20000100a00 */
[----:B------:R-:W-:Y:S01]  /*5940*/  IMAD.MOV.U32 R70, RZ, RZ, R3 ;  /* 0x000000ffff467224 */ /* 0x000fe200078e0003 */
[----:B------:R-:W-:Y:S01]  /*5950*/  MOV R69, R16 ;  /* 0x0000001000457202 */ /* 0x000fe20000000f00 */
[----:B------:R-:W-:Y:S01]  /*5960*/  IMAD.MOV.U32 R71, RZ, RZ, R2 ;  /* 0x000000ffff477224 */ /* 0x000fe200078e0002 */
[----:B------:R-:W-:Y:S01]  /*5970*/  STL.64 [R1+0x48], R90 ;  /* 0x0000485a01007387 */ /* 0x000fe20000100a00 */
[----:B------:R-:W-:Y:S01]  /*5980*/  IMAD.MOV.U32 R68, RZ, RZ, R17 ;  /* 0x000000ffff447224 */ /* 0x000fe200078e0011 */
[----:B------:R-:W-:Y:S01]  /*5990*/  MOV R3, R102 ;  /* 0x0000006600037202 */ /* 0x000fe20000000f00 */
[----:B------:R-:W-:Y:S01]  /*59a0*/  IMAD.MOV.U32 R2, RZ, RZ, R103 ;  /* 0x000000ffff027224 */ /* 0x000fe200078e0067 */
[----:B------:R0:W-:Y:S01]  /*59b0*/  STL [R1+0x50], R92 ;  /* 0x0000505c01007387 */ /* 0x0001e20000100800 */
[----:B------:R-:W-:-:S02]  /*59c0*/  IMAD.MOV.U32 R66, RZ, RZ, R22 ;  /* 0x000000ffff427224 */ /* 0x000fc400078e0016 */
[----:B------:R-:W-:Y:S01]  /*59d0*/  IMAD.MOV.U32 R67, RZ, RZ, R21 ;  /* 0x000000ffff437224 */ /* 0x000fe200078e0015 */
[----:B------:R-:W2:Y:S01]  /*59e0*/  LDL.LU.64 R102, [R1+0xbc0] ;  /* 0x000bc00001667983 */ /* 0x000ea20000300a00 */
[----:B------:R-:W-:Y:S02]  /*59f0*/  IMAD.MOV.U32 R17, RZ, RZ, R100 ;  /* 0x000000ffff117224 */ /* 0x000fe400078e0064 */
[----:B------:R-:W-:Y:S01]  /*5a00*/  IMAD.MOV.U32 R16, RZ, RZ, R101 ;  /* 0x000000ffff107224 */ /* 0x000fe200078e0065 */
[----:B------:R-:W-:Y:S01]  /*5a10*/  MOV R63, R233 ;  /* 0x000000e9003f7202 */ /* 0x000fe20000000f00 */
[----:B------:R-:W-:Y:S01]  /*5a20*/  IMAD.MOV.U32 R64, RZ, RZ, R232 ;  /* 0x000000ffff407224 */ /* 0x000fe200078e00e8 */
[----:B------:R-:W3:Y:S01]  /*5a30*/  LDL.LU.64 R100, [R1+0xbb8] ;  /* 0x000bb80001647983 */ /* 0x000ee20000300a00 */
[----:B------:R-:W-:Y:S01]  /*5a40*/  IMAD.MOV.U32 R65, RZ, RZ, R23 ;  /* 0x000000ffff417224 */ /* 0x000fe200078e0017 */
[----:B------:R-:W-:Y:S01]  /*5a50*/  MOV R232, R96 ;  /* 0x0000006000e87202 */ /* 0x000fe20000000f00 */
[----:B------:R-:W-:-:S02]  /*5a60*/  IMAD.MOV.U32 R22, RZ, RZ, R98 ;  /* 0x000000ffff167224 */ /* 0x000fc400078e0062 */
[----:B------:R-:W-:Y:S02]  /*5a70*/  IMAD.MOV.U32 R21, RZ, RZ, R99 ;  /* 0x000000ffff157224 */ /* 0x000fe400078e0063 */
[----:B------:R-:W-:Y:S01]  /*5a80*/  IMAD.MOV.U32 R62, RZ, RZ, R234 ;  /* 0x000000ffff3e7224 */ /* 0x000fe200078e00ea */
[----:B------:R-:W4:Y:S01]  /*5a90*/  LDL.LU.64 R98, [R1+0xbb0] ;  /* 0x000bb00001627983 */ /* 0x000f220000300a00 */
[----:B------:R-:W-:Y:S01]  /*5aa0*/  IMAD.MOV.U32 R23, RZ, RZ, R97 ;  /* 0x000000ffff177224 */ /* 0x000fe200078e0061 */
[----:B------:R-:W-:Y:S02]  /*5ab0*/  WARPGROUP.DEPBAR.LE gsb0, 0x0 ;  /* 0x00008000000079c5 */ /* 0x000fe40000010000 */
[----:B------:R-:W-:Y:S01]  /*5ac0*/  WARPGROUP.ARRIVE ;  /* 0x00000000000079c5 */ /* 0x000fe20000000000 */
[----:B------:R-:W-:Y:S01]  /*5ad0*/  IMAD.MOV.U32 R61, RZ, RZ, R235 ;  /* 0x000000ffff3d7224 */ /* 0x000fe200078e00eb */
[----:B------:R-:W2:Y:S04]  /*5ae0*/  LDL.LU.64 R96, [R1+0xba8] ;  /* 0x000ba80001607983 */ /* 0x000ea80000300a00 */
[----:B------:R-:W-:Y:S01]  /*5af0*/  HGMMA.64x32x16.F32 R168, gdesc[UR4], R168, gsb0 ;  /* 0x0060000004a879f0 */ /* 0x000fe200080008a8 */
[----:B------:R-:W-:-:S02]  /*5b00*/  IMAD.MOV.U32 R234, RZ, RZ, R94 ;  /* 0x000000ffffea7224 */ /* 0x000fc400078e005e */
[----:B------:R-:W-:Y:S02]  /*5b10*/  IMAD.MOV.U32 R233, RZ, RZ, R95 ;  /* 0x000000ffffe97224 */ /* 0x000fe400078e005f */
[----:B------:R-:W-:Y:S01]  /*5b20*/  IMAD.MOV.U32 R235, RZ, RZ, R93 ;  /* 0x000000ffffeb7224 */ /* 0x000fe200078e005d */
[----:B------:R-:W3:Y:S04]  /*5b30*/  LDL.LU.64 R94, [R1+0xba0] ;  /* 0x000ba000015e7983 */ /* 0x000ee80000300a00 */
[----:B0-----:R-:W4:Y:S04]  /*5b40*/  LDL.LU.64 R92, [R1+0xb98] ;  /* 0x000b9800015c7983 */ /* 0x001f280000300a00 */
[----:B------:R-:W2:Y:S04]  /*5b50*/  LDL.LU.64 R90, [R1+0xb90] ;  /* 0x000b9000015a7983 */ /* 0x000ea80000300a00 */
[----:B------:R-:W3:Y:S04]  /*5b60*/  LDL.LU.64 R88, [R1+0xb88] ;  /* 0x000b880001587983 */ /* 0x000ee80000300a00 */
[----:B------:R-:W-:Y:S04]  /*5b70*/  STL.64 [R1+0x140], R24 ;  /* 0x0001401801007387 */ /* 0x000fe80000100a00 */
[----:B------:R-:W-:Y:S04]  /*5b80*/  STL.64 [R1+0x148], R26 ;  /* 0x0001481a01007387 */ /* 0x000fe80000100a00 */
[----:B------:R-:W-:Y:S04]  /*5b90*/  STL.64 [R1+0x150], R28 ;  /* 0x0001501c01007387 */ /* 0x000fe80000100a00 */
[----:B------:R-:W-:Y:S04]  /*5ba0*/  STL.64 [R1+0x158], R30 ;  /* 0x0001581e01007387 */ /* 0x000fe80000100a00 */
[----:B------:R-:W-:Y:S04]  /*5bb0*/  STL.64 [R1+0x160], R32 ;  /* 0x0001602001007387 */ /* 0x000fe80000100a00 */
[----:B------:R-:W-:Y:S04]  /*5bc0*/  STL.64 [R1+0x168], R34 ;  /* 0x0001682201007387 */ /* 0x000fe80000100a00 */
[----:B------:R-:W-:Y:S04]  /*5bd0*/  STL.64 [R1+0x170], R36 ;  /* 0x0001702401007387 */ /* 0x000fe80000100a00 */
[----:B------:R0:W-:Y:S04]  /*5be0*/  STL.64 [R1+0x178], R38 ;  /* 0x0001782601007387 */ /* 0x0001e80000100a00 */
[----:B0-----:R-:W4:Y:S04]  /*5bf0*/  LDL.LU.64 R38, [R1+0xb80] ;  /* 0x000b800001267983 */ /* 0x001f280000300a00 */
[----:B------:R-:W4:Y:S04]  /*5c00*/  LDL.LU.64 R36, [R1+0xb78] ;  /* 0x000b780001247983 */ /* 0x000f280000300a00 */
[----:B------:R-:W4:Y:S04]  /*5c10*/  LDL.LU.64 R34, [R1+0xb70] ;  /* 0x000b700001227983 */ /* 0x000f280000300a00 */
[----:B------:R-:W4:Y:S04]  /*5c20*/  LDL.LU.64 R32, [R1+0xb68] ;  /* 0x000b680001207983 */ /* 0x000f280000300a00 */
[----:B------:R-:W4:Y:S04]  /*5c30*/  LDL.LU.64 R30, [R1+0xb60] ;  /* 0x000b6000011e7983 */ /* 0x000f280000300a00 */
[----:B------:R-:W4:Y:S04]  /*5c40*/  LDL.LU.64 R28, [R1+0xb58] ;  /* 0x000b5800011c7983 */ /* 0x000f280000300a00 */
[----:B------:R-:W4:Y:S04]  /*5c50*/  LDL.LU.64 R26, [R1+0xb50] ;  /* 0x000b5000011a7983 */ /* 0x000f280000300a00 */
[----:B------:R-:W4:Y:S04]  /*5c60*/  LDL.LU.64 R24, [R1+0xb48] ;  /* 0x000b480001187983 */ /* 0x000f280000300a00 */
[----:B------:R-:W-:Y:S04]  /*5c70*/  STL.64 [R1+0x240], R104 ;  /* 0x0002406801007387 */ /* 0x000fe80000100a00 */
[----:B------:R-:W-:Y:S04]  /*5c80*/  STL.64 [R1+0x248], R106 ;  /* 0x0002486a01007387 */ /* 0x000fe80000100a00 */
[----:B------:R-:W-:Y:S04]  /*5c90*/  STL.64 [R1+0x250], R108 ;  /* 0x0002506c01007387 */ /* 0x000fe80000100a00 */
[----:B------:R-:W-:Y:S04]  /*5ca0*/  STL.64 [R1+0x258], R110 ;  /* 0x0002586e01007387 */ /* 0x000fe80000100a00 */
[----:B------:R-:W-:Y:S04]  /*5cb0*/  STL.64 [R1+0x260], R112 ;  /* 0x0002607001007387 */ /* 0x000fe80000100a00 */
[----:B------:R-:W-:Y:S04]  /*5cc0*/  STL.64 [R1+0x268], R114 ;  /* 0x0002687201007387 */ /* 0x000fe80000100a00 */
[----:B------:R-:W-:Y:S04]  /*5cd0*/  STL.64 [R1+0x270], R116 ;  /* 0x0002707401007387 */ /* 0x000fe80000100a00 */
[----:B------:R0:W-:Y:S01]  /*5ce0*/  STL.64 [R1+0x278], R118 ;  /* 0x0002787601007387 */ /* 0x0001e20000100a00 */
[----:B------:R-:W-:-:S03]  /*5cf0*/  WARPGROUP.DEPBAR.LE gsb0, 0x0 ;  /* 0x00008000000079c5 */ /* 0x000fc60000010000 */
[----:B0-----:R-:W2:Y:S04]  /*5d00*/  LDL.LU.64 R118, [R1+0xb40] ;  /* 0x000b400001767983 */ /* 0x001ea80000300a00 */
[----:B------:R-:W2:Y:S04]  /*5d10*/  LDL.LU.64 R116, [R1+0xb38] ;  /* 0x000b380001747983 */ /* 0x000ea80000300a00 */
[----:B------:R-:W2:Y:S04]  /*5d20*/  LDL.LU.64 R114, [R1+0xb30] ;  /* 0x000b300001727983 */ /* 0x000ea80000300a00 */
[----:B------:R-:W2:Y:S04]  /*5d30*/  LDL.LU.64 R112, [R1+0xb28] ;  /* 0x000b280001707983 */ /* 0x000ea80000300a00 */
[----:B------:R-:W2:Y:S04]  /*5d40*/  LDL.LU.64 R110, [R1+0xb20] ;  /* 0x000b2000016e7983 */ /* 0x000ea80000300a00 */
[----:B------:R-:W2:Y:S04]  /*5d50*/  LDL.LU.64 R108, [R1+0xb18] ;  /* 0x000b1800016c7983 */ /* 0x000ea80000300a00 */
[----:B------:R-:W2:Y:S04]  /*5d60*/  LDL.LU.64 R106, [R1+0xb10] ;  /* 0x000b1000016a7983 */ /* 0x000ea80000300a00 */
[----:B------:R-:W2:Y:S04]  /*5d70*/  LDL.LU.64 R104, [R1+0xb08] ;  /* 0x000b080001687983 */ /* 0x000ea80000300a00 */
        /* <DEDUP_REMOVED lines=16> */
[----:B------:R-:W-:Y:S01]  /*5e80*/  UIADD3 UR12, UR51, 0x802, URZ ;  /* 0x00000802330c7890 */ /* 0x000fe2000fffe03f */
[----:B------:R-:W-:Y:S01]  /*5e90*/  WARPGROUP.ARRIVE ;  /* 0x00000000000079c5 */ /* 0x000fe20000000000 */
[----:B------:R-:W-:-:S05]  /*5ea0*/  UMOV UR5, 0x40000040 ;  /* 0x4000004000057882 */ /* 0x000fca0000000000 */
[----:B------:R-:W-:Y:S02]  /*5eb0*/  UMOV UR4, UR12 ;  /* 0x0000000c00047c82 */ /* 0x000fe40008000000 */
[----:B------:R-:W-:Y:S01]  /*5ec0*/  HGMMA.64x32x16.F32 R56, gdesc[UR4], R56, gsb0 ;  /* 0x00600000043879f0 */ /* 0x000fe20008000838 */
[----:B------:R-:W-:Y:S01]  /*5ed0*/  UMOV UR16, UR4 ;  /* 0x0000000400107c82 */ /* 0x000fe20008000000 */
[----:B------:R-:W-:Y:S01]  /*5ee0*/  UMOV UR17, UR5 ;  /* 0x0000000500117c82 */ /* 0x000fe20008000000 */
[----:B------:R-:W-:Y:S02]  /*5ef0*/  WARPGROUP.DEPBAR.LE gsb0, 0x0 ;  /* 0x00008000000079c5 */ /* 0x000fe40000010000 */
[----:B------:R-:W-:-:S06]  /*5f00*/  WARPGROUP.ARRIVE ;  /* 0x00000000000079c5 */ /* 0x000fcc0000000000 */
        /* <DEDUP_REMOVED lines=14> */
[----:B---3--:R-:W-:-:S06]  /*5ff0*/  WARPGROUP.ARRIVE ;  /* 0x00000000000079c5 */ /* 0x008fcc0000000000 */
[----:B------:R-:W-:Y:S01]  /*6000*/  HGMMA.64x32x16.F32 R168, gdesc[UR24], R168, gsb0 ;  /* 0x0060000018a879f0 */ /* 0x000fe200080008a8 */
[----:B------:R-:W-:Y:S01]  /*6010*/  UMOV UR12, UR4 ;  /* 0x00000004000c7c82 */ /* 0x000fe20008000000 */
[----:B------:R-:W-:Y:S01]  /*6020*/  UMOV UR13, UR5 ;  /* 0x00000005000d7c82 */ /* 0x000fe20008000000 */
        /* <DEDUP_REMOVED lines=8> */
[----:B------:R-:W-:-:S02]  /*60b0*/  WARPGROUP.DEPBAR.LE gsb0, 0x0 ;  /* 0x00008000000079c5 */ /* 0x000fc40000010000 */
[----:B--2---:R-:W-:-:S06]  /*60c0*/  WARPGROUP.ARRIVE ;  /* 0x00000000000079c5 */ /* 0x004fcc0000000000 */
[----:B------:R-:W-:Y:S01]  /*60d0*/  HGMMA.64x32x16.F32 R104, gdesc[UR12], R104, gsb0 ;  /* 0x006000000c6879f0 */ /* 0x000fe20008000868 */
[----:B------:R-:W-:Y:S04]  /*60e0*/  STL.64 [R1+0x200], R72 ;  /* 0x0002004801007387 */ /* 0x000fe80000100a00 */
        /* <DEDUP_REMOVED lines=15> */
[----:B------:R-:W-:Y:S04]  /*61e0*/  STL.64 [R1], R200 ;  /* 0x000000c801007387 */ /* 0x000fe80000100a00 */
        /* <DEDUP_REMOVED lines=28> */
[----:B------:R0:W-:Y:S04]  /*63b0*/  STL.64 [R1+0x860], R110 ;  /* 0x0008606e01007387 */ /* 0x0001e80000100a00 */
[----:B------:R1:W-:Y:S04]  /*63c0*/  STL.64 [R1+0x858], R108 ;  /* 0x0008586c01007387 */ /* 0x0003e80000100a00 */
[----:B------:R3:W-:Y:S04]  /*63d0*/  STL.64 [R1+0x850], R106 ;  /* 0x0008506a01007387 */ /* 0x0007e80000100a00 */
[----:B------:R4:W-:Y:S01]  /*63e0*/  STL.64 [R1+0x848], R104 ;  /* 0x0008486801007387 */ /* 0x0009e20000100a00 */
[----:B0-----:R-:W-:Y:S01]  /*63f0*/  IMAD.MOV.U32 R110, RZ, RZ, R50 ;  /* 0x000000ffff6e7224 */ /* 0x001fe200078e0032 */
[----:B-1----:R-:W-:Y:S01]  /*6400*/  MOV R108, R48 ;  /* 0x00000030006c7202 */ /* 0x002fe20000000f00 */
[----:B------:R-:W-:-:S02]  /*6410*/  IMAD.MOV.U32 R109, RZ, RZ, R49 ;  /* 0x000000ffff6d7224 */ /* 0x000fc400078e0031 */
[----:B---3--:R-:W-:Y:S02]  /*6420*/  IMAD.MOV.U32 R106, RZ, RZ, R46 ;  /* 0x000000ffff6a7224 */ /* 0x008fe400078e002e */
[----:B----4-:R-:W-:Y:S02]  /*6430*/  IMAD.MOV.U32 R104, RZ, RZ, R44 ;  /* 0x000000ffff687224 */ /* 0x010fe400078e002c */
[----:B------:R-:W3:Y:S01]  /*6440*/  LDL.LU R44, [R1+0xac4] ;  /* 0x000ac400012c7983 */ /* 0x000ee20000300800 */
[----:B------:R-:W-:Y:S02]  /*6450*/  IMAD.MOV.U32 R105, RZ, RZ, R45 ;  /* 0x000000ffff697224 */ /* 0x000fe400078e002d */
[----:B------:R-:W-:Y:S01]  /*6460*/  IMAD.MOV.U32 R107, RZ, RZ, R47 ;  /* 0x000000ffff6b7224 */ /* 0x000fe200078e002f */
[----:B------:R-:W3:Y:S04]  /*6470*/  LDL.LU R45, [R1+0xac0] ;  /* 0x000ac000012d7983 */ /* 0x000ee80000300800 */
[----:B------:R-:W3:Y:S01]  /*6480*/  LDL.LU R46, [R1+0xabc] ;  /* 0x000abc00012e7983 */ /* 0x000ee20000300800 */
[----:B------:R-:W-:-:S03]  /*6490*/  IMAD.MOV.U32 R111, RZ, RZ, R51 ;  /* 0x000000ffff6f7224 */ /* 0x000fc600078e0033 */
[----:B------:R-:W3:Y:S01]  /*64a0*/  LDL.LU R47, [R1+0xab8] ;  /* 0x000ab800012f7983 */ /* 0x000ee20000300800 */
[----:B------:R-:W-:-:S03]  /*64b0*/  IMAD.MOV.U32 R112, RZ, RZ, R52 ;  /* 0x000000ffff707224 */ /* 0x000fc600078e0034 */
[----:B------:R-:W3:Y:S01]  /*64c0*/  LDL.LU R48, [R1+0xab4] ;  /* 0x000ab40001307983 */ /* 0x000ee20000300800 */
[----:B------:R-:W-:-:S03]  /*64d0*/  IMAD.MOV.U32 R113, RZ, RZ, R53 ;  /* 0x000000ffff717224 */ /* 0x000fc600078e0035 */
[----:B------:R-:W3:Y:S01]  /*64e0*/  LDL.LU R49, [R1+0xab0] ;  /* 0x000ab00001317983 */ /* 0x000ee20000300800 */
[----:B------:R-:W-:-:S03]  /*64f0*/  MOV R114, R54 ;  /* 0x0000003600727202 */ /* 0x000fc60000000f00 */
[----:B------:R-:W3:Y:S01]  /*6500*/  LDL.LU R50, [R1+0xaac] ;  /* 0x000aac0001327983 */ /* 0x000ee20000300800 */
[----:B------:R-:W-:-:S03]  /*6510*/  IMAD.MOV.U32 R115, RZ, RZ, R55 ;  /* 0x000000ffff737224 */ /* 0x000fc600078e0037 */
[----:B------:R-:W3:Y:S04]  /*6520*/  LDL.LU R51, [R1+0xaa8] ;  /* 0x000aa80001337983 */ /* 0x000ee80000300800 */
[----:B------:R-:W3:Y:S04]  /*6530*/  LDL.LU R52, [R1+0xaa4] ;  /* 0x000aa40001347983 */ /* 0x000ee80000300800 */
[----:B------:R-:W3:Y:S04]  /*6540*/  LDL.LU R53, [R1+0xaa0] ;  /* 0x000aa00001357983 */ /* 0x000ee80000300800 */
[----:B------:R-:W3:Y:S04]  /*6550*/  LDL.LU R54, [R1+0xa9c] ;  /* 0x000a9c0001367983 */ /* 0x000ee80000300800 */
[----:B------:R-:W3:Y:S01]  /*6560*/  LDL.LU R55, [R1+0xa98] ;  /* 0x000a980001377983 */ /* 0x000ee20000300800 */
[----:B------:R-:W-:Y:S01]  /*6570*/  UMOV UR8, UR4 ;  /* 0x0000000400087c82 */ /* 0x000fe20008000000 */
[----:B------:R-:W-:Y:S01]  /*6580*/  UMOV UR9, UR5 ;  /* 0x0000000500097c82 */ /* 0x000fe20008000000 */
[----:B------:R-:W-:-:S02]  /*6590*/  IMAD.MOV.U32 R116, RZ, RZ, R228 ;  /* 0x000000ffff747224 */ /* 0x000fc400078e00e4 */
[----:B------:R-:W4:Y:S01]  /*65a0*/  LDL.LU R228, [R1+0xa94] ;  /* 0x000a940001e47983 */ /* 0x000f220000300800 */
[----:B------:R-:W-:Y:S02]  /*65b0*/  IMAD.MOV.U32 R117, RZ, RZ, R229 ;  /* 0x000000ffff757224 */ /* 0x000fe400078e00e5 */
[----:B------:R-:W-:Y:S01]  /*65c0*/  IMAD.MOV.U32 R118, RZ, RZ, R230 ;  /* 0x000000ffff767224 */ /* 0x000fe200078e00e6 */
[----:B------:R-:W4:Y:S01]  /*65d0*/  LDL.LU R229, [R1+0xa90] ;  /* 0x000a900001e57983 */ /* 0x000f220000300800 */
[----:B------:R-:W-:-:S03]  /*65e0*/  IMAD.MOV.U32 R119, RZ, RZ, R231 ;  /* 0x000000ffff777224 */ /* 0x000fc600078e00e7 */
[----:B------:R-:W4:Y:S04]  /*65f0*/  LDL.LU R230, [R1+0xa8c] ;  /* 0x000a8c0001e67983 */ /* 0x000f280000300800 */
[----:B------:R-:W4:Y:S01]  /*6600*/  LDL.LU R231, [R1+0xa88] ;  /* 0x000a880001e77983 */ /* 0x000f220000300800 */
        /* <DEDUP_REMOVED lines=12> */
[----:B------:R-:W-:Y:S01]  /*66d0*/  IMAD.MOV.U32 R148, RZ, RZ, R100 ;  /* 0x000000ffff947224 */ /* 0x000fe200078e0064 */
[----:B------:R-:W-:Y:S01]  /*66e0*/  MOV R150, R102 ;  /* 0x0000006600967202 */ /* 0x000fe20000000f00 */
[----:B------:R-:W-:Y:S02]  /*66f0*/  IMAD.MOV.U32 R149, RZ, RZ, R101 ;  /* 0x000000ffff957224 */ /* 0x000fe400078e0065 */
        /* <DEDUP_REMOVED lines=15> */
[----:B------:R-:W-:Y:S02]  /*67f0*/  IMAD.MOV.U32 R86, RZ, RZ, R38 ;  /* 0x000000ffff567224 */ /* 0x000fe400078e0026 */
[----:B------:R-:W-:Y:S01]  /*6800*/  IMAD.MOV.U32 R87, RZ, RZ, R39 ;  /* 0x000000ffff577224 */ /* 0x000fe200078e0027 */
[----:B---3--:R-:W-:-:S06]  /*6810*/  WARPGROUP.ARRIVE ;  /* 0x00000000000079c5 */ /* 0x008fcc0000000000 */
[----:B------:R-:W-:Y:S03]  /*6820*/  HGMMA.64x32x16.F32 R40, gdesc[UR8], R40, gsb0 ;  /* 0x00600000082879f0 */ /* 0x000fe60008000828 */
[----:B------:R-:W-:Y:S02]  /*6830*/  WARPGROUP.DEPBAR.LE gsb0, 0x0 ;  /* 0x00008000000079c5 */ /* 0x000fe40000010000 */
        /* <DEDUP_REMOVED lines=8> */
[----:B0-----:R-:W-:Y:S01]  /*68c0*/  MOV R46, R158 ;  /* 0x0000009e002e7202 */ /* 0x001fe20000000f00 */
[----:B-1----:R-:W-:-:S02]  /*68d0*/  IMAD.MOV.U32 R44, RZ, RZ, R156 ;  /* 0x000000ffff2c7224 */ /* 0x002fc400078e009c */
[----:B---3--:R-:W-:Y:S01]  /*68e0*/  IMAD.MOV.U32 R42, RZ, RZ, R154 ;  /* 0x000000ffff2a7224 */ /* 0x008fe200078e009a */
[----:B--2---:R-:W-:Y:S01]  /*68f0*/  MOV R40, R152 ;  /* 0x0000009800287202 */ /* 0x004fe20000000f00 */
        /* <DEDUP_REMOVED lines=23> */
[----:B------:R-:W2:Y:S04]  /*6a70*/  LDL.LU R163, [R1+0xa58] ;  /* 0x000a580001a37983 */ /* 0x000ea80000300800 */
[----:B------:R-:W2:Y:S04]  /*6a80*/  LDL.LU R164, [R1+0xa54] ;  /* 0x000a540001a47983 */ /* 0x000ea80000300800 */
[----:B------:R-:W2:Y:S04]  /*6a90*/  LDL.LU R165, [R1+0xa50] ;  /* 0x000a500001a57983 */ /* 0x000ea80000300800 */
[----:B------:R-:W2:Y:S04]  /*6aa0*/  LDL.LU R166, [R1+0xa4c] ;  /* 0x000a4c0001a67983 */ /* 0x000ea80000300800 */
[----:B------:R-:W2:Y:S04]  /*6ab0*/  LDL.LU R167, [R1+0xa48] ;  /* 0x000a480001a77983 */ /* 0x000ea80000300800 */
[----:B------:R-:W3:Y:S04]  /*6ac0*/  LDL.LU R88, [R1+0xa44] ;  /* 0x000a440001587983 */ /* 0x000ee80000300800 */
        /* <DEDUP_REMOVED lines=15> */
[----:B------:R-:W4:Y:S04]  /*6bc0*/  LDL.LU R24, [R1+0xa04] ;  /* 0x000a040001187983 */ /* 0x000f280000300800 */
        /* <DEDUP_REMOVED lines=32> */
[----:B------:R-:W-:-:S06]  /*6dd0*/  UMOV UR9, 0x40000040 ;  /* 0x4000004000097882 */ /* 0x000fcc0000000000 */
[----:B------:R-:W-:Y:S01]  /*6de0*/  UMOV UR8, UR16 ;  /* 0x0000001000087c82 */ /* 0x000fe20008000000 */
[----:B------:R-:W-:Y:S01]  /*6df0*/  UMOV UR13, UR9 ;  /* 0x00000009000d7c82 */ /* 0x000fe20008000000 */
[----:B------:R-:W-:Y:S01]  /*6e00*/  UMOV UR12, UR8 ;  /* 0x00000008000c7c82 */ /* 0x000fe20008000000 */
[----:B------:R-:W-:Y:S01]  /*6e10*/  UMOV UR24, UR8 ;  /* 0x0000000800187c82 */ /* 0x000fe20008000000 */
[----:B------:R-:W-:Y:S01]  /*6e20*/  UMOV UR25, UR9 ;  /* 0x0000000900197c82 */ /* 0x000fe20008000000 */
[----:B------:R-:W-:Y:S01]  /*6e30*/  UMOV UR44, UR8 ;  /* 0x00000008002c7c82 */ /* 0x000fe20008000000 */
[----:B------:R-:W-:Y:S01]  /*6e40*/  UMOV UR45, UR9 ;  /* 0x00000009002d7c82 */ /* 0x000fe20008000000 */
[----:B----4-:R-:W-:-:S06]  /*6e50*/  WARPGROUP.ARRIVE ;  /* 0x00000000000079c5 */ /* 0x010fcc0000000000 */
[----:B------:R-:W-:Y:S03]  /*6e60*/  HGMMA.64x32x16.F32 R24, gdesc[UR8], R24, gsb0 ;  /* 0x00600000081879f0 */ /* 0x000fe60008000818 */
[----:B------:R-:W-:Y:S02]  /*6e70*/  WARPGROUP.DEPBAR.LE gsb0, 0x0 ;  /* 0x00008000000079c5 */ /* 0x000fe40000010000 */
[----:B---3--:R-:W-:-:S06]  /*6e80*/  WARPGROUP.ARRIVE ;  /* 0x00000000000079c5 */ /* 0x008fcc0000000000 */
[----:B------:R-:W-:Y:S03]  /*6e90*/  HGMMA.64x32x16.F32 R88, gdesc[UR12], R88, gsb0 ;  /* 0x006000000c5879f0 */ /* 0x000fe60008000858 */
[----:B------:R-:W-:Y:S02]  /*6ea0*/  WARPGROUP.DEPBAR.LE gsb0, 0x0 ;  /* 0x00008000000079c5 */ /* 0x000fe40000010000 */
[----:B--2---:R-:W-:-:S06]  /*6eb0*/  WARPGROUP.ARRIVE ;  /* 0x00000000000079c5 */ /* 0x004fcc0000000000 */
[----:B------:R-:W-:Y:S03]  /*6ec0*/  HGMMA.64x32x16.F32 R152, gdesc[UR24], R152, gsb0 ;  /* 0x00600000189879f0 */ /* 0x000fe60008000898 */
        /* <DEDUP_REMOVED lines=8> */
[----:B------:R-:W-:Y:S01]  /*6f50*/  UIADD3 UR17, UR51, 0x4, URZ ;  /* 0x0000000433117890 */ /* 0x000fe2000fffe03f */
[----:B------:R-:W-:-:S06]  /*6f60*/  UMOV UR16, UR8 ;  /* 0x0000000800107c82 */ /* 0x000fcc0008000000 */
        /* <DEDUP_REMOVED lines=26> */
[----:B------:R-:W-:Y:S01]  /*7110*/  UIADD3 UR14, UR54, 0x4, URZ ;  /* 0x00000004360e7890 */ /* 0x000fe2000fffe03f */
[----:B------:R-:W-:Y:S01]  /*7120*/  UMOV UR5, 0x40000040 ;  /* 0x4000004000057882 */ /* 0x000fe20000000000 */
[----:B------:R-:W-:-:S05]  /*7130*/  UMOV UR7, 0x40000040 ;  /* 0x4000004000077882 */ /* 0x000fca0000000000 */
[----:B------:R-:W-:Y:S01]  /*7140*/  UMOV UR6, UR14 ;  /* 0x0000000e00067c82 */ /* 0x000fe20008000000 */
[----:B------:R-:W-:Y:S04]  /*7150*/  STL.64 [R1+0xc0], R56 ;  /* 0x0000c03801007387 */ /* 0x000fe80000100a00 */
[----:B------:R-:W-:Y:S01]  /*7160*/  STL.64 [R1+0xc8], R58 ;  /* 0x0000c83a01007387 */ /* 0x000fe20000100a00 */
[----:B------:R-:W-:Y:S02]  /*7170*/  WARPGROUP.DEPBAR.LE gsb0, 0x0 ;  /* 0x00008000000079c5 */ /* 0x000fe40000010000 */
[----:B------:R-:W-:-:S06]  /*7180*/  WARPGROUP.ARRIVE ;  /* 0x00000000000079c5 */ /* 0x000fcc0000000000 */
[----:B------:R-:W-:Y:S01]  /*7190*/  HGMMA.64x32x16.F32 R200, gdesc[UR4], R200, gsb0 ;  /* 0x0060000004c879f0 */ /* 0x000fe200080008c8 */
[----:B------:R-:W-:Y:S04]  /*71a0*/  STL.64 [R1+0xd0], R60 ;  /* 0x0000d03c01007387 */ /* 0x000fe80000100a00 */
[----:B------:R-:W-:Y:S04]  /*71b0*/  STL.64 [R1+0xd8], R62 ;  /* 0x0000d83e01007387 */ /* 0x000fe80000100a00 */
[----:B------:R-:W-:Y:S04]  /*71c0*/  STL.64 [R1+0xe0], R64 ;  /* 0x0000e04001007387 */ /* 0x000fe80000100a00 */
[----:B------:R-:W-:Y:S04]  /*71d0*/  STL.64 [R1+0xe8], R66 ;  /* 0x0000e84201007387 */ /* 0x000fe80000100a00 */
[----:B------:R-:W-:Y:S04]  /*71e0*/  STL.64 [R1+0xf0], R68 ;  /* 0x0000f04401007387 */ /* 0x000fe80000100a00 */
[----:B------:R0:W-:Y:S04]  /*71f0*/  STL.64 [R1+0xf8], R70 ;  /* 0x0000f84601007387 */ /* 0x0001e80000100a00 */
        /* <DEDUP_REMOVED lines=56> */
[----:B------:R-:W2:Y:S01]  /*7580*/  LDL.LU.64 R200, [R1+0x8c8] ;  /* 0x0008c80001c87983 */ /* 0x000ea20000300a00 */
[----:B------:R-:W-:Y:S01]  /*7590*/  UIADD3 UR26, UR54, 0x104, URZ ;  /* 0x00000104361a7890 */ /* 0x000fe2000fffe03f */
[----:B------:R-:W-:Y:S01]  /*75a0*/  WARPGROUP.ARRIVE ;  /* 0x00000000000079c5 */ /* 0x000fe20000000000 */
[----:B------:R-:W-:Y:S01]  /*75b0*/  UMOV UR24, UR4 ;  /* 0x0000000400187c82 */ /* 0x000fe20008000000 */
[----:B------:R-:W-:Y:S01]  /*75c0*/  UMOV UR25, UR5 ;  /* 0x0000000500197c82 */ /* 0x000fe20008000000 */
[----:B------:R-:W-:-:S05]  /*75d0*/  UMOV UR27, 0x40000040 ;  /* 0x40000040001b7882 */ /* 0x000fca0000000000 */
[----:B------:R-:W-:Y:S01]  /*75e0*/  HGMMA.64x32x16.F32 R40, gdesc[UR24], R40, gsb0 ;  /* 0x00600000182879f0 */ /* 0x000fe20008000828 */
[----:B------:R-:W-:Y:S01]  /*75f0*/  UIADD3 UR8, UR54, 0x204, URZ ;  /* 0x0000020436087890 */ /* 0x000fe2000fffe03f */
[----:B------:R-:W-:Y:S01]  /*7600*/  UMOV UR12, UR4 ;  /* 0x00000004000c7c82 */ /* 0x000fe20008000000 */
[----:B------:R-:W-:Y:S01]  /*7610*/  UMOV UR13, UR5 ;  /* 0x00000005000d7c82 */ /* 0x000fe20008000000 */
[----:B------:R-:W-:-:S04]  /*7620*/  UMOV UR15, 0x40000040 ;  /* 0x40000040000f7882 */ /* 0x000fc80000000000 */
[----:B------:R-:W-:Y:S01]  /*7630*/  UMOV UR14, UR8 ;  /* 0x00000008000e7c82 */ /* 0x000fe20008000000 */
[----:B------:R-:W-:Y:S02]  /*7640*/  WARPGROUP.DEPBAR.LE gsb0, 0x0 ;  /* 0x00008000000079c5 */ /* 0x000fe40000010000 */
[----:B------:R-:W-:-:S06]  /*7650*/  WARPGROUP.ARRIVE ;  /* 0x00000000000079c5 */ /* 0x000fcc0000000000 */
[----:B------:R-:W-:Y:S01]  /*7660*/  HGMMA.64x32x16.F32 R104, gdesc[UR12], R104, gsb0 ;  /* 0x006000000c6879f0 */ /* 0x000fe20008000868 */
[----:B------:R-:W-:Y:S01]  /*7670*/  UIADD3 UR22, UR54, 0x304, URZ ;  /* 0x0000030436167890 */ /* 0x000fe2000fffe03f */
[----:B------:R-:W-:Y:S01]  /*7680*/  UMOV UR20, UR4 ;  /* 0x0000000400147c82 */ /* 0x000fe20008000000 */
[----:B------:R-:W-:Y:S01]  /*7690*/  UMOV UR21, UR5 ;  /* 0x0000000500157c82 */ /* 0x000fe20008000000 */
[----:B------:R-:W-:Y:S01]  /*76a0*/  UMOV UR23, 0x40000040 ;  /* 0x4000004000177882 */ /* 0x000fe20000000000 */
        /* <DEDUP_REMOVED lines=8> */
[----:B------:R-:W-:Y:S01]  /*7730*/  UIADD3 UR10, UR54, 0x504, URZ ;  /* 0x00000504360a7890 */ /* 0x000fe2000fffe03f */
[----:B------:R-:W-:Y:S01]  /*7740*/  UMOV UR8, UR4 ;  /* 0x0000000400087c82 */ /* 0x000fe20008000000 */
[----:B------:R-:W-:Y:S01]  /*7750*/  UMOV UR9, UR5 ;  /* 0x0000000500097c82 */ /* 0x000fe20008000000 */
[----:B------:R-:W-:Y:S01]  /*7760*/  UMOV UR11, 0x40000040 ;  /* 0x40000040000b7882 */ /* 0x000fe20000000000 */
[----:B------:R-:W-:Y:S04]  /*7770*/  STL.64 [R1+0x280], R40 ;  /* 0x0002802801007387 */ /* 0x000fe80000100a00 */
[----:B------:R-:W-:Y:S01]  /*7780*/  STL.64 [R1+0x288], R42 ;  /* 0x0002882a01007387 */ /* 0x000fe20000100a00 */
        /* <DEDUP_REMOVED lines=11> */
[----:B------:R-:W-:-:S02]  /*7840*/  WARPGROUP.DEPBAR.LE gsb0, 0x0 ;  /* 0x00008000000079c5 */ /* 0x000fc40000010000 */
[----:B----4-:R-:W-:-:S06]  /*7850*/  WARPGROUP.ARRIVE ;  /* 0x00000000000079c5 */ /* 0x010fcc0000000000 */
[----:B------:R-:W-:Y:S01]  /*7860*/  HGMMA.64x32x16.F32 R136, gdesc[UR8], R136, gsb0 ;  /* 0x00600000088879f0 */ /* 0x000fe20008000888 */
[----:B------:R4:W-:Y:S01]  /*7870*/  STL.64 [R1+0x198], R110 ;  /* 0x0001986e01007387 */ /* 0x0009e20000100a00 */
[----:B------:R-:W-:-:S03]  /*7880*/  IMAD.MOV.U32 R20, RZ, RZ, R168 ;  /* 0x000000ffff147224 */ /* 0x000fc600078e00a8 */
[----:B------:R3:W-:Y:S01]  /*7890*/  STL.64 [R1+0x1a0], R112 ;  /* 0x0001a07001007387 */ /* 0x0007e20000100a00 */
[----:B------:R-:W-:-:S03]  /*78a0*/  IMAD.MOV.U32 R19, RZ, RZ, R169 ;  /* 0x000000ffff137224 */ /* 0x000fc600078e00a9 */
[----:B------:R3:W-:Y:S01]  /*78b0*/  STL.64 [R1+0x1a8], R114 ;  /* 0x0001a87201007387 */ /* 0x0007e20000100a00 */
[----:B------:R-:W-:-:S03]  /*78c0*/  MOV R18, R170 ;  /* 0x000000aa00127202 */ /* 0x000fc60000000f00 */
[----:B------:R3:W-:Y:S01]  /*78d0*/  STL.64 [R1+0x1b0], R116 ;  /* 0x0001b07401007387 */ /* 0x0007e20000100a00 */
[----:B------:R-:W-:-:S03]  /*78e0*/  IMAD.MOV.U32 R15, RZ, RZ, R171 ;  /* 0x000000ffff0f7224 */ /* 0x000fc600078e00ab */
[----:B------:R3:W-:Y:S01]  /*78f0*/  STL.64 [R1+0x1b8], R118 ;  /* 0x0001b87601007387 */ /* 0x0007e20000100a00 */
[----:B------:R-:W-:-:S03]  /*7900*/  IMAD.MOV.U32 R14, RZ, RZ, R172 ;  /* 0x000000ffff0e7224 */ /* 0x000fc600078e00ac */
[----:B------:R-:W3:Y:S04]  /*7910*/  LDL.LU R168, [R1+0x40] ;  /* 0x0000400001a87983 */ /* 0x000ee80000300800 */
[----:B------:R-:W3:Y:S04]  /*7920*/  LDL.LU R169, [R1+0x44] ;  /* 0x0000440001a97983 */ /* 0x000ee80000300800 */
[----:B------:R-:W3:Y:S04]  /*7930*/  LDL.LU R170, [R1+0x48] ;  /* 0x0000480001aa7983 */ /* 0x000ee80000300800 */
[----:B------:R-:W3:Y:S04]  /*7940*/  LDL.LU R171, [R1+0x4c] ;  /* 0x00004c0001ab7983 */ /* 0x000ee80000300800 */
[----:B------:R-:W3:Y:S01]  /*7950*/  LDL.LU R172, [R1+0x50] ;  /* 0x0000500001ac7983 */ /* 0x000ee20000300800 */
[----:B------:R-:W-:Y:S01]  /*7960*/  UIADD3 UR30, UR54, 0x604, URZ ;  /* 0x00000604361e7890 */ /* 0x000fe2000fffe03f */
[----:B------:R-:W-:Y:S01]  /*7970*/  UMOV UR28, UR4 ;  /* 0x00000004001c7c82 */ /* 0x000fe20008000000 */
[----:B------:R-:W-:Y:S01]  /*7980*/  UMOV UR29, UR5 ;  /* 0x00000005001d7c82 */ /* 0x000fe20008000000 */
[----:B------:R-:W-:Y:S01]  /*7990*/  UMOV UR31, 0x40000040 ;  /* 0x40000040001f7882 */ /* 0x000fe20000000000 */
[----:B------:R-:W-:Y:S01]  /*79a0*/  UIADD3 UR12, UR51, 0x404, URZ ;  /* 0x00000404330c7890 */ /* 0x000fe2000fffe03f */
[----:B0-----:R-:W3:Y:S04]  /*79b0*/  LDL.LU.64 R104, [R1+0x140] ;  /* 0x0001400001687983 */ /* 0x001ee80000300a00 */
[----:B-1----:R-:W3:Y:S04]  /*79c0*/  LDL.LU.64 R106, [R1+0x148] ;  /* 0x00014800016a7983 */ /* 0x002ee80000300a00 */
[----:B--2---:R-:W2:Y:S04]  /*79d0*/  LDL.LU.64 R108, [R1+0x150] ;  /* 0x00015000016c7983 */ /* 0x004ea80000300a00 */
[----:B----4-:R-:W2:Y:S01]  /*79e0*/  LDL.LU.64 R110, [R1+0x158] ;  /* 0x00015800016e7983 */ /* 0x010ea20000300a00 */
[----:B------:R-:W-:-:S02]  /*79f0*/  WARPGROUP.DEPBAR.LE gsb0, 0x0 ;  /* 0x00008000000079c5 */ /* 0x000fc40000010000 */
[----:B---3--:R-:W-:Y:S01]  /*7a00*/  WARPGROUP.ARRIVE ;  /* 0x00000000000079c5 */ /* 0x008fe20000000000 */
[----:B------:R-:W2:Y:S04]  /*7a10*/  LDL.LU.64 R112, [R1+0x160] ;  /* 0x0001600001707983 */ /* 0x000ea80000300a00 */
[----:B------:R-:W2:Y:S01]  /*7a20*/  LDL.LU.64 R114, [R1+0x168] ;  /* 0x0001680001727983 */ /* 0x000ea20000300a00 */
[----:B------:R-:W-:Y:S01]  /*7a30*/  HGMMA.64x32x16.F32 R72, gdesc[UR28], R72, gsb0 ;  /* 0x006000001c4879f0 */ /* 0x000fe20008000848 */
[----:B------:R-:W-:Y:S01]  /*7a40*/  UMOV UR28, UR12 ;  /* 0x0000000c001c7c82 */ /* 0x000fe20008000000 */
[----:B------:R-:W-:Y:S01]  /*7a50*/  UMOV UR29, 0x40000040 ;  /* 0x40000040001d7882 */ /* 0x000fe20000000000 */
[----:B------:R-:W2:Y:S01]  /*7a60*/  LDL.LU.64 R116, [R1+0x170] ;  /* 0x0001700001747983 */ /* 0x000ea20000300a00 */
[----:B------:R-:W-:-:S02]  /*7a70*/  WARPGROUP.DEPBAR.LE gsb0, 0x0 ;  /* 0x00008000000079c5 */ /* 0x000fc40000010000 */
[----:B------:R-:W-:Y:S01]  /*7a80*/  WARPGROUP.ARRIVE ;  /* 0x00000000000079c5 */ /* 0x000fe20000000000 */
[----:B------:R-:W-:Y:S01]  /*7a90*/  UMOV UR8, UR28 ;  /* 0x0000001c00087c82 */ /* 0x000fe20008000000 */
[----:B------:R-:W-:Y:S01]  /*7aa0*/  UMOV UR9, UR29 ;  /* 0x0000001d00097c82 */ /* 0x000fe20008000000 */
[----:B------:R-:W-:Y:S01]  /*7ab0*/  UMOV UR16, UR28 ;  /* 0x0000001c00107c82 */ /* 0x000fe20008000000 */
[----:B------:R-:W-:Y:S01]  /*7ac0*/  UMOV UR17, UR29 ;  /* 0x0000001d00117c82 */ /* 0x000fe20008000000 */
[----:B------:R-:W2:Y:S01]  /*7ad0*/  LDL.LU.64 R118, [R1+0x178] ;  /* 0x0001780001767983 */ /* 0x000ea20000300a00 */
[----:B------:R-:W-:Y:S03]  /*7ae0*/  HGMMA.64x32x16.F32 R56, gdesc[UR28], R56, gsb0 ;  /* 0x006000001c3879f0 */ /* 0x000fe60008000838 */
[----:B------:R-:W-:Y:S02]  /*7af0*/  WARPGROUP.DEPBAR.LE gsb0, 0x0 ;  /* 0x00008000000079c5 */ /* 0x000fe40000010000 */
[----:B------:R-:W-:-:S06]  /*7b00*/  WARPGROUP.ARRIVE ;  /* 0x00000000000079c5 */ /* 0x000fcc0000000000 */
[----:B------:R-:W-:Y:S01]  /*7b10*/  HGMMA.64x32x16.F32 R120, gdesc[UR8], R120, gsb0 ;  /* 0x00600000087879f0 */ /* 0x000fe20008000878 */
[----:B------:R-:W-:Y:S02]  /*7b20*/  STL [R1+0x800], R140 ;  /* 0x0008008c01007387 */ /* 0x000fe40000100800 */
[----:B------:R-:W-:Y:S02]  /*7b30*/  WARPGROUP.DEPBAR.LE gsb0, 0x0 ;  /* 0x00008000000079c5 */ /* 0x000fe40000010000 */
[----:B------:R-:W-:-:S06]  /*7b40*/  WARPGROUP.ARRIVE ;  /* 0x00000000000079c5 */ /* 0x000fcc0000000000 */
[----:B------:R-:W-:Y:S01]  /*7b50*/  HGMMA.64x32x16.F32 R184, gdesc[UR16], R184, gsb0 ;  /* 0x0060000010b879f0 */ /* 0x000fe200080008b8 */
[----:B------:R-:W-:Y:S01]  /*7b60*/  STL [R1+0x7fc], R141 ;  /* 0x0007fc8d01007387 */ /* 0x000fe20000100800 */
[----:B------:R-:W-:Y:S01]  /*7b70*/  IMAD.MOV.U32 R13, RZ, RZ, R173 ;  /* 0x000000ffff0d7224 */ /* 0x000fe200078e00ad */
[----:B------:R-:W-:Y:S01]  /*7b80*/  MOV R10, R176 ;  /* 0x000000b0000a7202 */ /* 0x000fe20000000f00 */
[----:B------:R-:W-:Y:S01]  /*7b90*/  IMAD.MOV.U32 R12, RZ, RZ, R174 ;  /* 0x000000ffff0c7224 */ /* 0x000fe200078e00ae */
        /* <DEDUP_REMOVED lines=9> */
[----:B------:R-:W-:-:S02]  /*7c30*/  IMAD.MOV.U32 R6, RZ, RZ, R180 ;  /* 0x000000ffff067224 */ /* 0x000fc400078e00b4 */
[----:B------:R-:W-:Y:S02]  /*7c40*/  IMAD.MOV.U32 R5, RZ, RZ, R181 ;  /* 0x000000ffff057224 */ /* 0x000fe400078e00b5 */
[----:B------:R-:W-:Y:S01]  /*7c50*/  IMAD.MOV.U32 R0, RZ, RZ, R183 ;  /* 0x000000ffff007224 */ /* 0x000fe200078e00b7 */
[----:B------:R-:W-:Y:S01]  /*7c60*/  MOV R183, R2 ;  /* 0x0000000200b77202 */ /* 0x000fe20000000f00 */
[----:B------:R-:W-:Y:S01]  /*7c70*/  IMAD.MOV.U32 R173, RZ, RZ, R235 ;  /* 0x000000ffffad7224 */ /* 0x000fe200078e00eb */
[----:B------:R-:W-:Y:S01]  /*7c80*/  STL [R1+0x7ec], R145 ;  /* 0x0007ec9101007387 */ /* 0x000fe20000100800 */
[----:B------:R-:W-:Y:S02]  /*7c90*/  IMAD.MOV.U32 R174, RZ, RZ, R234 ;  /* 0x000000ffffae7224 */ /* 0x000fe400078e00ea */
[----:B------:R-:W-:Y:S02]  /*7ca0*/  IMAD.MOV.U32 R175, RZ, RZ, R233 ;  /* 0x000000ffffaf7224 */ /* 0x000fe400078e00e9 */
[----:B------:R-:W-:-:S02]  /*7cb0*/  IMAD.MOV.U32 R176, RZ, RZ, R232 ;  /* 0x000000ffffb07224 */ /* 0x000fc400078e00e8 */
[----:B------:R-:W-:Y:S02]  /*7cc0*/  IMAD.MOV.U32 R178, RZ, RZ, R22 ;  /* 0x000000ffffb27224 */ /* 0x000fe400078e0016 */
[----:B------:R-:W-:Y:S02]  /*7cd0*/  IMAD.MOV.U32 R179, RZ, RZ, R21 ;  /* 0x000000ffffb37224 */ /* 0x000fe400078e0015 */
[----:B------:R-:W-:Y:S02]  /*7ce0*/  IMAD.MOV.U32 R180, RZ, RZ, R17 ;  /* 0x000000ffffb47224 */ /* 0x000fe400078e0011 */
[----:B------:R-:W-:Y:S02]  /*7cf0*/  IMAD.MOV.U32 R181, RZ, RZ, R16 ;  /* 0x000000ffffb57224 */ /* 0x000fe400078e0010 */
[----:B------:R-:W-:Y:S01]  /*7d00*/  IMAD.MOV.U32 R182, RZ, RZ, R3 ;  /* 0x000000ffffb67224 */ /* 0x000fe200078e0003 */
[----:B------:R-:W-:Y:S04]  /*7d10*/  STL [R1+0x7e8], R146 ;  /* 0x0007e89201007387 */ /* 0x000fe80000100800 */
[----:B------:R-:W-:Y:S04]  /*7d20*/  STL [R1+0x7e4], R147 ;  /* 0x0007e49301007387 */ /* 0x000fe80000100800 */
[----:B------:R-:W-:Y:S04]  /*7d30*/  STL [R1+0x7e0], R148 ;  /* 0x0007e09401007387 */ /* 0x000fe80000100800 */
[----:B------:R-:W-:Y:S04]  /*7d40*/  STL [R1+0x7dc], R149 ;  /* 0x0007dc9501007387 */ /* 0x000fe80000100800 */
[----:B------:R-:W-:Y:S01]  /*7d50*/  STL [R1+0x7d8], R150 ;  /* 0x0007d89601007387 */ /* 0x000fe20000100800 */
[----:B------:R-:W-:-:S03]  /*7d60*/  UMOV UR20, UR28 ;  /* 0x0000001c00147c82 */ /* 0x000fc60008000000 */
[----:B------:R-:W-:Y:S01]  /*7d70*/  STL [R1+0x7d4], R151 ;  /* 0x0007d49701007387 */ /* 0x000fe20000100800 */
[----:B------:R-:W-:-:S03]  /*7d80*/  WARPGROUP.DEPBAR.LE gsb0, 0x0 ;  /* 0x00008000000079c5 */ /* 0x000fc60000010000 */
[----:B------:R-:W-:Y:S01]  /*7d90*/  STL [R1+0x6c0], R72 ;  /* 0x0006c04801007387 */ /* 0x000fe20000100800 */
[----:B------:R-:W-:-:S03]  /*7da0*/  WARPGROUP.ARRIVE ;  /* 0x00000000000079c5 */ /* 0x000fc60000000000 */
[----:B------:R-:W-:Y:S01]  /*7db0*/  STL [R1+0x6bc], R73 ;  /* 0x0006bc4901007387 */ /* 0x000fe20000100800 */
[----:B------:R-:W-:-:S03]  /*7dc0*/  UMOV UR21, UR29 ;  /* 0x0000001d00157c82 */ /* 0x000fc60008000000 */
[----:B------:R-:W-:Y:S01]  /*7dd0*/  STL [R1+0x6b8], R74 ;  /* 0x0006b84a01007387 */ /* 0x000fe20000100800 */
[----:B------:R-:W-:Y:S03]  /*7de0*/  HGMMA.64x32x16.F32 R168, gdesc[UR20], R168, gsb0 ;  /* 0x0060000014a879f0 */ /* 0x000fe600080008a8 */
        /* <DEDUP_REMOVED lines=59> */
[----:B------:R-:W-:Y:S04]  /*81a0*/  STL [R1+0x710], R197 ;  /* 0x000710c501007387 */ /* 0x000fe80000100800 */
[----:B------:R-:W-:Y:S04]  /*81b0*/  STL [R1+0x64c], R198 ;  /* 0x00064cc601007387 */ /* 0x000fe80000100800 */
[----:B------:R-:W-:Y:S04]  /*81c0*/  STL [R1+0x648], R199 ;  /* 0x000648c701007387 */ /* 0x000fe80000100800 */
[----:B------:R0:W-:Y:S04]  /*81d0*/  STL.64 [R1+0x40], R168 ;  /* 0x000040a801007387 */ /* 0x0001e80000100a00 */
[----:B------:R1:W-:Y:S04]  /*81e0*/  STL.64 [R1+0x48], R170 ;  /* 0x000048aa01007387 */ /* 0x0003e80000100a00 */
[----:B------:R3:W-:Y:S04]  /*81f0*/  STL.64 [R1+0x50], R172 ;  /* 0x000050ac01007387 */ /* 0x0007e80000100a00 */
[----:B------:R4:W-:Y:S04]  /*8200*/  STL.64 [R1+0x58], R174 ;  /* 0x000058ae01007387 */ /* 0x0009e80000100a00 */
[----:B------:R2:W-:Y:S04]  /*8210*/  STL.64 [R1+0x60], R176 ;  /* 0x000060b001007387 */ /* 0x0005e80000100a00 */
[----:B------:R2:W-:Y:S04]  /*8220*/  STL.64 [R1+0x68], R178 ;  /* 0x000068b201007387 */ /* 0x0005e80000100a00 */
[----:B------:R2:W-:Y:S04]  /*8230*/  STL.64 [R1+0x70], R180 ;  /* 0x000070b401007387 */ /* 0x0005e80000100a00 */
[----:B------:R2:W-:Y:S04]  /*8240*/  STL.64 [R1+0x78], R182 ;  /* 0x000078b601007387 */ /* 0x0005e80000100a00 */
[----:B0-----:R-:W2:Y:S04]  /*8250*/  LDL.LU.64 R168, [R1+0x240] ;  /* 0x0002400001a87983 */ /* 0x001ea80000300a00 */
[----:B-1----:R-:W2:Y:S04]  /*8260*/  LDL.LU.64 R170, [R1+0x248] ;  /* 0x0002480001aa7983 */ /* 0x002ea80000300a00 */
[----:B---3--:R-:W3:Y:S04]  /*8270*/  LDL.LU.64 R172, [R1+0x250] ;  /* 0x0002500001ac7983 */ /* 0x008ee80000300a00 */
[----:B----4-:R-:W3:Y:S04]  /*8280*/  LDL.LU.64 R174, [R1+0x258] ;  /* 0x0002580001ae7983 */ /* 0x010ee80000300a00 */
[----:B--2---:R-:W3:Y:S04]  /*8290*/  LDL.LU.64 R176, [R1+0x260] ;  /* 0x0002600001b07983 */ /* 0x004ee80000300a00 */
[----:B------:R-:W3:Y:S04]  /*82a0*/  LDL.LU.64 R178, [R1+0x268] ;  /* 0x0002680001b27983 */ /* 0x000ee80000300a00 */
[----:B------:R-:W3:Y:S04]  /*82b0*/  LDL.LU.64 R180, [R1+0x270] ;  /* 0x0002700001b47983 */ /* 0x000ee80000300a00 */
[----:B------:R-:W3:Y:S01]  /*82c0*/  LDL.LU.64 R182, [R1+0x278] ;  /* 0x0002780001b67983 */ /* 0x000ee20000300a00 */
[----:B------:R-:W-:Y:S01]  /*82d0*/  WARPGROUP.ARRIVE ;  /* 0x00000000000079c5 */ /* 0x000fe20000000000 */
[----:B------:R-:W-:Y:S01]  /*82e0*/  UMOV UR12, UR28 ;  /* 0x0000001c000c7c82 */ /* 0x000fe20008000000 */
[----:B------:R-:W-:-:S04]  /*82f0*/  UMOV UR13, UR29 ;  /* 0x0000001d000d7c82 */ /* 0x000fc80008000000 */
[----:B------:R-:W-:Y:S01]  /*8300*/  HGMMA.64x32x16.F32 R104, gdesc[UR12], R104, gsb0 ;  /* 0x006000000c6879f0 */ /* 0x000fe20008000868 */
[----:B------:R-:W-:Y:S01]  /*8310*/  UMOV UR24, UR28 ;  /* 0x0000001c00187c82 */ /* 0x000fe20008000000 */
[----:B------:R-:W-:Y:S01]  /*8320*/  UMOV UR25, UR29 ;  /* 0x0000001d00197c82 */ /* 0x000fe20008000000 */
[----:B------:R-:W-:Y:S02]  /*8330*/  WARPGROUP.DEPBAR.LE gsb0, 0x0 ;  /* 0x00008000000079c5 */ /* 0x000fe40000010000 */
[----:B------:R-:W-:Y:S02]  /*8340*/  IMAD.MOV.U32 R72, RZ, RZ, R104 ;  /* 0x000000ffff487224 */ /* 0x000fe400078e0068 */
[----:B------:R-:W-:Y:S01]  /*8350*/  IMAD.MOV.U32 R73, RZ, RZ, R105 ;  /* 0x000000ffff497224 */ /* 0x000fe200078e0069 */
[----:B------:R-:W-:Y:S01]  /*8360*/  MOV R77, R109 ;  /* 0x0000006d004d7202 */ /* 0x000fe20000000f00 */
[----:B------:R-:W-:Y:S01]  /*8370*/  IMAD.MOV.U32 R74, RZ, RZ, R106 ;  /* 0x000000ffff4a7224 */ /* 0x000fe200078e006a */
[----:B------:R-:W2:Y:S01]  /*8380*/  LDL.LU.64 R104, [R1+0x340] ;  /* 0x0003400001687983 */ /* 0x000ea20000300a00 */
[----:B------:R-:W-:-:S02]  /*8390*/  IMAD.MOV.U32 R75, RZ, RZ, R107 ;  /* 0x000000ffff4b7224 */ /* 0x000fc400078e006b */
[----:B------:R-:W-:Y:S01]  /*83a0*/  IMAD.MOV.U32 R76, RZ, RZ, R108 ;  /* 0x000000ffff4c7224 */ /* 0x000fe200078e006c */
[----:B------:R-:W2:Y:S01]  /*83b0*/  LDL.LU.64 R106, [R1+0x348] ;  /* 0x00034800016a7983 */ /* 0x000ea20000300a00 */
[----:B------:R-:W-:Y:S02]  /*83c0*/  IMAD.MOV.U32 R78, RZ, RZ, R110 ;  /* 0x000000ffff4e7224 */ /* 0x000fe400078e006e */
[----:B------:R-:W-:Y:S01]  /*83d0*/  IMAD.MOV.U32 R79, RZ, RZ, R111 ;  /* 0x000000ffff4f7224 */ /* 0x000fe200078e006f */
[----:B------:R-:W2:Y:S01]  /*83e0*/  LDL.LU.64 R108, [R1+0x350] ;  /* 0x00035000016c7983 */ /* 0x000ea20000300a00 */
        /* <DEDUP_REMOVED lines=10> */
[----:B------:R-:W-:-:S03]  /*8490*/  IMAD.MOV.U32 R87, RZ, RZ, R119 ;  /* 0x000000ffff577224 */ /* 0x000fc600078e0077 */
[----:B------:R-:W2:Y:S04]  /*84a0*/  LDL.LU.64 R116, [R1+0x370] ;  /* 0x0003700001747983 */ /* 0x000ea80000300a00 */
[----:B------:R-:W2:Y:S04]  /*84b0*/  LDL.LU.64 R118, [R1+0x378] ;  /* 0x0003780001767983 */ /* 0x000ea80000300a00 */
[----:B------:R-:W-:Y:S04]  /*84c0*/  STL [R1+0x784], R87 ;  /* 0x0007845701007387 */ /* 0x000fe80000100800 */
[----:B------:R0:W-:Y:S04]  /*84d0*/  STL [R1+0x780], R86 ;  /* 0x0007805601007387 */ /* 0x0001e80000100800 */
[----:B------:R1:W-:Y:S04]  /*84e0*/  STL [R1+0x77c], R85 ;  /* 0x00077c5501007387 */ /* 0x0003e80000100800 */
[----:B------:R-:W-:Y:S04]  /*84f0*/  STL [R1+0x778], R84 ;  /* 0x0007785401007387 */ /* 0x000fe80000100800 */
[----:B------:R-:W-:Y:S04]  /*8500*/  STL [R1+0x774], R83 ;  /* 0x0007745301007387 */ /* 0x000fe80000100800 */
[----:B------:R-:W-:Y:S04]  /*8510*/  STL [R1+0x770], R82 ;  /* 0x0007705201007387 */ /* 0x000fe80000100800 */
[----:B------:R4:W-:Y:S04]  /*8520*/  STL [R1+0x76c], R81 ;  /* 0x00076c5101007387 */ /* 0x0009e80000100800 */
[----:B------:R4:W-:Y:S04]  /*8530*/  STL [R1+0x768], R80 ;  /* 0x0007685001007387 */ /* 0x0009e80000100800 */
[----:B------:R4:W-:Y:S04]  /*8540*/  STL [R1+0x764], R79 ;  /* 0x0007644f01007387 */ /* 0x0009e80000100800 */
[----:B------:R4:W-:Y:S04]  /*8550*/  STL [R1+0x760], R78 ;  /* 0x0007604e01007387 */ /* 0x0009e80000100800 */
[----:B------:R-:W-:Y:S04]  /*8560*/  STL [R1+0x75c], R77 ;  /* 0x00075c4d01007387 */ /* 0x000fe80000100800 */
[----:B------:R-:W-:Y:S04]  /*8570*/  STL [R1+0x758], R76 ;  /* 0x0007584c01007387 */ /* 0x000fe80000100800 */
[----:B------:R4:W-:Y:S04]  /*8580*/  STL [R1+0x754], R75 ;  /* 0x0007544b01007387 */ /* 0x0009e80000100800 */
[----:B------:R4:W-:Y:S04]  /*8590*/  STL [R1+0x750], R74 ;  /* 0x0007504a01007387 */ /* 0x0009e80000100800 */
[----:B------:R4:W-:Y:S04]  /*85a0*/  STL [R1+0x74c], R73 ;  /* 0x00074c4901007387 */ /* 0x0009e80000100800 */
[----:B------:R4:W-:Y:S01]  /*85b0*/  STL [R1+0x748], R72 ;  /* 0x0007484801007387 */ /* 0x0009e20000100800 */
[----:B---3--:R-:W-:-:S06]  /*85c0*/  WARPGROUP.ARRIVE ;  /* 0x00000000000079c5 */ /* 0x008fcc0000000000 */
[----:B------:R-:W-:Y:S03]  /*85d0*/  HGMMA.64x32x16.F32 R168, gdesc[UR24], R168, gsb0 ;  /* 0x0060000018a879f0 */ /* 0x000fe600080008a8 */
[----:B------:R-:W-:Y:S02]  /*85e0*/  WARPGROUP.DEPBAR.LE gsb0, 0x0 ;  /* 0x00008000000079c5 */ /* 0x000fe40000010000 */
[----:B------:R-:W-:Y:S01]  /*85f0*/  IMAD.MOV.U32 R123, RZ, RZ, R168 ;  /* 0x000000ffff7b7224 */ /* 0x000fe200078e00a8 */
[----:B------:R-:W-:Y:S01]  /*8600*/  MOV R124, R169 ;  /* 0x000000a9007c7202 */ /* 0x000fe20000000f00 */
[----:B------:R-:W-:Y:S01]  /*8610*/  IMAD.MOV.U32 R125, RZ, RZ, R170 ;  /* 0x000000ffff7d7224 */ /* 0x000fe200078e00aa */
[----:B------:R-:W3:Y:S01]  /*8620*/  LDL.LU.64 R168, [R1+0x300] ;  /* 0x0003000001a87983 */ /* 0x000ee20000300a00 */
[----:B------:R-:W-:Y:S01]  /*8630*/  IMAD.MOV.U32 R126, RZ, RZ, R171 ;  /* 0x000000ffff7e7224 */ /* 0x000fe200078e00ab */
[----:B------:R-:W-:Y:S01]  /*8640*/  MOV R130, R175 ;  /* 0x000000af00827202 */ /* 0x000fe20000000f00 */
[----:B------:R-:W-:Y:S01]  /*8650*/  IMAD.MOV.U32 R127, RZ, RZ, R172 ;  /* 0x000000ffff7f7224 */ /* 0x000fe200078e00ac */
[----:B------:R-:W3:Y:S01]  /*8660*/  LDL.LU.64 R170, [R1+0x308] ;  /* 0x0003080001aa7983 */ /* 0x000ee20000300a00 */
[----:B------:R-:W-:-:S02]  /*8670*/  IMAD.MOV.U32 R128, RZ, RZ, R173 ;  /* 0x000000ffff807224 */ /* 0x000fc400078e00ad */
[----:B------:R-:W-:Y:S01]  /*8680*/  IMAD.MOV.U32 R129, RZ, RZ, R174 ;  /* 0x000000ffff817224 */ /* 0x000fe200078e00ae */
[----:B------:R-:W3:Y:S01]  /*8690*/  LDL.LU.64 R172, [R1+0x310] ;  /* 0x0003100001ac7983 */ /* 0x000ee20000300a00 */
[----:B------:R-:W-:Y:S02]  /*86a0*/  IMAD.MOV.U32 R131, RZ, RZ, R176 ;  /* 0x000000ffff837224 */ /* 0x000fe400078e00b0 */
        /* <DEDUP_REMOVED lines=9> */
[----:B------:R-:W-:-:S03]  /*8740*/  IMAD.MOV.U32 R59, RZ, RZ, R183 ;  /* 0x000000ffff3b7224 */ /* 0x000fc600078e00b7 */
[----:B------:R-:W3:Y:S04]  /*8750*/  LDL.LU.64 R180, [R1+0x330] ;  /* 0x0003300001b47983 */ /* 0x000ee80000300a00 */
[----:B------:R-:W3:Y:S04]  /*8760*/  LDL.LU.64 R182, [R1+0x338] ;  /* 0x0003380001b67983 */ /* 0x000ee80000300a00 */
        /* <DEDUP_REMOVED lines=13> */
[----:B--2---:R-:W-:-:S03]  /*8840*/  WARPGROUP.ARRIVE ;  /* 0x00000000000079c5 */ /* 0x004fc60000000000 */
[----:B------:R-:W-:Y:S04]  /*8850*/  STL [R1+0x790], R125 ;  /* 0x0007907d01007387 */ /* 0x000fe80000100800 */
[----:B------:R-:W-:Y:S04]  /*8860*/  STL [R1+0x78c], R124 ;  /* 0x00078c7c01007387 */ /* 0x000fe80000100800 */
[----:B------:R-:W-:Y:S04]  /*8870*/  STL [R1+0x788], R123 ;  /* 0x0007887b01007387 */ /* 0x000fe80000100800 */
[----:B------:R-:W2:Y:S01]  /*8880*/  LDL.LU.64 R40, [R1+0x200] ;  /* 0x0002000001287983 */ /* 0x000ea20000300a00 */
[----:B------:R-:W-:-:S03]  /*8890*/  UMOV UR4, UR28 ;  /* 0x0000001c00047c82 */ /* 0x000fc60008000000 */
[----:B------:R-:W2:Y:S01]  /*88a0*/  LDL.LU.64 R42, [R1+0x208] ;  /* 0x00020800012a7983 */ /* 0x000ea20000300a00 */
[----:B------:R-:W-:Y:S02]  /*88b0*/  UMOV UR5, UR29 ;  /* 0x0000001d00057c82 */ /* 0x000fe40008000000 */
[----:B------:R-:W-:Y:S01]  /*88c0*/  HGMMA.64x32x16.F32 R104, gdesc[UR4], R104, gsb0 ;  /* 0x00600000046879f0 */ /* 0x000fe20008000868 */
[----:B------:R-:W2:Y:S04]  /*88d0*/  LDL.LU.64 R44, [R1+0x210] ;  /* 0x00021000012c7983 */ /* 0x000ea80000300a00 */
[----:B------:R-:W2:Y:S04]  /*88e0*/  LDL.LU.64 R46, [R1+0x218] ;  /* 0x00021800012e7983 */ /* 0x000ea80000300a00 */
[----:B------:R-:W2:Y:S04]  /*88f0*/  LDL.LU.64 R48, [R1+0x220] ;  /* 0x0002200001307983 */ /* 0x000ea80000300a00 */
[----:B------:R-:W2:Y:S04]  /*8900*/  LDL.LU.64 R50, [R1+0x228] ;  /* 0x0002280001327983 */ /* 0x000ea80000300a00 */
[----:B------:R-:W2:Y:S04]  /*8910*/  LDL.LU.64 R52, [R1+0x230] ;  /* 0x0002300001347983 */ /* 0x000ea80000300a00 */
[----:B------:R-:W2:Y:S01]  /*8920*/  LDL.LU.64 R54, [R1+0x238] ;  /* 0x0002380001367983 */ /* 0x000ea20000300a00 */
[----:B------:R-:W-:Y:S01]  /*8930*/  UIADD3 UR8, UR51, 0x804, URZ ;  /* 0x0000080433087890 */ /* 0x000fe2000fffe03f */
[----:B------:R-:W-:-:S06]  /*8940*/  UMOV UR5, 0x40000040 ;  /* 0x4000004000057882 */ /* 0x000fcc0000000000 */
[----:B------:R-:W-:Y:S01]  /*8950*/  UMOV UR4, UR8 ;  /* 0x0000000800047c82 */ /* 0x000fe20008000000 */
[----:B------:R-:W-:Y:S02]  /*8960*/  WARPGROUP.DEPBAR.LE gsb0, 0x0 ;  /* 0x00008000000079c5 */ /* 0x000fe40000010000 */
[----:B------:R-:W-:Y:S01]  /*8970*/  IMAD.MOV.U32 R185, RZ, RZ, R104 ;  /* 0x000000ffffb97224 */ /* 0x000fe200078e0068 */
[----:B------:R-:W-:Y:S01]  /*8980*/  MOV R188, R107 ;  /* 0x0000006b00bc7202 */ /* 0x000fe20000000f00 */
[----:B------:R-:W-:Y:S02]  /*8990*/  IMAD.MOV.U32 R186, RZ, RZ, R105 ;  /* 0x000000ffffba7224 */ /* 0x000fe400078e0069 */
        /* <DEDUP_REMOVED lines=18> */
[----:B------:R-:W2:Y:S04]  /*8ac0*/  LDL.LU.64 R114, [R1+0x128] ;  /* 0x0001280001727983 */ /* 0x000ea80000300a00 */
[----:B------:R-:W2:Y:S04]  /*8ad0*/  LDL.LU.64 R116, [R1+0x130] ;  /* 0x0001300001747983 */ /* 0x000ea80000300a00 */
[----:B------:R-:W2:Y:S04]  /*8ae0*/  LDL.LU.64 R118, [R1+0x138] ;  /* 0x0001380001767983 */ /* 0x000ea80000300a00 */
[----:B------:R-:W-:Y:S04]  /*8af0*/  STL [R1+0x7d0], R187 ;  /* 0x0007d0bb01007387 */ /* 0x000fe80000100800 */
[----:B------:R-:W-:Y:S04]  /*8b00*/  STL [R1+0x7cc], R186 ;  /* 0x0007ccba01007387 */ /* 0x000fe80000100800 */
[----:B------:R-:W-:Y:S01]  /*8b10*/  STL [R1+0x7c8], R185 ;  /* 0x0007c8b901007387 */ /* 0x000fe20000100800 */
[----:B---3--:R-:W-:-:S06]  /*8b20*/  WARPGROUP.ARRIVE ;  /* 0x00000000000079c5 */ /* 0x008fcc0000000000 */
[----:B------:R-:W-:Y:S03]  /*8b30*/  HGMMA.64x32x16.F32 R168, gdesc[UR4], R168, gsb0 ;  /* 0x0060000004a879f0 */ /* 0x000fe600080008a8 */
[----:B------:R-:W-:Y:S02]  /*8b40*/  WARPGROUP.DEPBAR.LE gsb0, 0x0 ;  /* 0x00008000000079c5 */ /* 0x000fe40000010000 */
[----:B0-----:R-:W-:Y:S02]  /*8b50*/  IMAD.MOV.U32 R86, RZ, RZ, R168 ;  /* 0x000000ffff567224 */ /* 0x001fe400078e00a8 */
[----:B-1----:R-:W-:Y:S01]  /*8b60*/  IMAD.MOV.U32 R85, RZ, RZ, R169 ;  /* 0x000000ffff557224 */ /* 0x002fe200078e00a9 */
[----:B----4-:R-:W-:Y:S01]  /*8b70*/  MOV R81, R173 ;  /* 0x000000ad00517202 */ /* 0x010fe20000000f00 */
[----:B------:R-:W-:Y:S01]  /*8b80*/  IMAD.MOV.U32 R84, RZ, RZ, R170 ;  /* 0x000000ffff547224 */ /* 0x000fe200078e00aa */
[----:B------:R-:W3:Y:S01]  /*8b90*/  LDL.LU.64 R168, [R1] ;  /* 0x0000000001a87983 */ /* 0x000ee20000300a00 */
        /* <DEDUP_REMOVED lines=16> */
[----:B------:R-:W-:-:S03]  /*8ca0*/  IMAD.MOV.U32 R184, RZ, RZ, R183 ;  /* 0x000000ffffb87224 */ /* 0x000fc600078e00b7 */
[----:B------:R-:W3:Y:S04]  /*8cb0*/  LDL.LU.64 R180, [R1+0x30] ;  /* 0x0000300001b47983 */ /* 0x000ee80000300a00 */
[----:B------:R-:W3:Y:S01]  /*8cc0*/  LDL.LU.64 R182, [R1+0x38] ;  /* 0x0000380001b67983 */ /* 0x000ee20000300a00 */
[----:B--2---:R-:W-:Y:S01]  /*8cd0*/  WARPGROUP.ARRIVE ;  /* 0x00000000000079c5 */ /* 0x004fe20000000000 */
[----:B------:R-:W-:Y:S01]  /*8ce0*/  UMOV UR24, UR4 ;  /* 0x0000000400187c82 */ /* 0x000fe20008000000 */
[----:B------:R-:W-:-:S04]  /*8cf0*/  UMOV UR25, UR5 ;  /* 0x0000000500197c82 */ /* 0x000fc80008000000 */
        /* <DEDUP_REMOVED lines=8> */
[----:B------:R0:W-:Y:S01]  /*8d80*/  STL [R1+0x23c], R55 ;  /* 0x00023c3701007387 */ /* 0x0001e20000100800 */
[----:B------:R-:W-:Y:S01]  /*8d90*/  IMAD.MOV.U32 R199, RZ, RZ, R54 ;  /* 0x000000ffffc77224 */ /* 0x000fe200078e0036 */
[----:B------:R-:W-:Y:S01]  /*8da0*/  MOV R198, R53 ;  /* 0x0000003500c67202 */ /* 0x000fe20000000f00 */
[----:B------:R-:W-:Y:S02]  /*8db0*/  IMAD.MOV.U32 R135, RZ, RZ, R52 ;  /* 0x000000ffff877224 */ /* 0x000fe400078e0034 */
[----:B------:R-:W-:Y:S02]  /*8dc0*/  IMAD.MOV.U32 R70, RZ, RZ, R50 ;  /* 0x000000ffff467224 */ /* 0x000fe400078e0032 */
[----:B------:R-:W-:Y:S01]  /*8dd0*/  IMAD.MOV.U32 R71, RZ, RZ, R51 ;  /* 0x000000ffff477224 */ /* 0x000fe200078e0033 */
[----:B0-----:R-:W2:Y:S01]  /*8de0*/  LDL.LU.64 R54, [R1+0x8c0] ;  /* 0x0008c00001367983 */ /* 0x001ea20000300a00 */
[----:B------:R-:W-:Y:S01]  /*8df0*/  IMAD.MOV.U32 R68, RZ, RZ, R48 ;  /* 0x000000ffff447224 */ /* 0x000fe200078e0030 */
[----:B------:R-:W-:Y:S01]  /*8e00*/  MOV R67, R47 ;  /* 0x0000002f00437202 */ /* 0x000fe20000000f00 */
[----:B------:R-:W-:Y:S01]  /*8e10*/  IMAD.MOV.U32 R69, RZ, RZ, R49 ;  /* 0x000000ffff457224 */ /* 0x000fe200078e0031 */
[----:B------:R-:W2:Y:S01]  /*8e20*/  LDL.LU.64 R52, [R1+0x8b8] ;  /* 0x0008b80001347983 */ /* 0x000ea20000300a00 */
[----:B------:R-:W-:-:S03]  /*8e30*/  IMAD.MOV.U32 R66, RZ, RZ, R46 ;  /* 0x000000ffff427224 */ /* 0x000fc600078e002e */
        /* <DEDUP_REMOVED lines=8> */
[----:B------:R-:W-:-:S03]  /*8ec0*/  IMAD.MOV.U32 R60, RZ, RZ, R40 ;  /* 0x000000ffff3c7224 */ /* 0x000fc600078e0028 */
[----:B------:R-:W2:Y:S04]  /*8ed0*/  LDL.LU.64 R44, [R1+0x898] ;  /* 0x00089800012c7983 */ /* 0x000ea80000300a00 */
[----:B------:R-:W2:Y:S04]  /*8ee0*/  LDL.LU.64 R42, [R1+0x890] ;  /* 0x00089000012a7983 */ /* 0x000ea80000300a00 */
[----:B------:R-:W2:Y:S01]  /*8ef0*/  LDL.LU.64 R40, [R1+0x888] ;  /* 0x0008880001287983 */ /* 0x000ea20000300a00 */
[----:B------:R-:W-:Y:S02]  /*8f00*/  WARPGROUP.DEPBAR.LE gsb0, 0x0 ;  /* 0x00008000000079c5 */ /* 0x000fe40000010000 */
[----:B------:R-:W-:-:S02]  /*8f10*/  IMAD.MOV.U32 R123, RZ, RZ, R118 ;  /* 0x000000ffff7b7224 */ /* 0x000fc400078e0076 */
[----:B------:R-:W-:Y:S01]  /*8f20*/  IMAD.MOV.U32 R87, RZ, RZ, R119 ;  /* 0x000000ffff577224 */ /* 0x000fe200078e0077 */
[----:B------:R-:W-:Y:S01]  /*8f30*/  MOV R127, R114 ;  /* 0x00000072007f7202 */ /* 0x000fe20000000f00 */
[----:B------:R-:W-:Y:S01]  /*8f40*/  IMAD.MOV.U32 R125, RZ, RZ, R116 ;  /* 0x000000ffff7d7224 */ /* 0x000fe200078e0074 */
[----:B------:R-:W4:Y:S01]  /*8f50*/  LDL.LU.64 R118, [R1+0x880] ;  /* 0x0008800001767983 */ /* 0x000f220000300a00 */
[----:B------:R-:W-:Y:S02]  /*8f60*/  IMAD.MOV.U32 R124, RZ, RZ, R117 ;  /* 0x000000ffff7c7224 */ /* 0x000fe400078e0075 */
[----:B------:R-:W-:Y:S01]  /*8f70*/  IMAD.MOV.U32 R126, RZ, RZ, R115 ;  /* 0x000000ffff7e7224 */ /* 0x000fe200078e0073 */
[----:B------:R-:W4:Y:S01]  /*8f80*/  LDL.LU.64 R116, [R1+0x878] ;  /* 0x0008780001747983 */ /* 0x000f220000300a00 */
[----:B------:R-:W-:Y:S02]  /*8f90*/  IMAD.MOV.U32 R129, RZ, RZ, R112 ;  /* 0x000000ffff817224 */ /* 0x000fe400078e0070 */
[----:B------:R-:W-:Y:S01]  /*8fa0*/  IMAD.MOV.U32 R128, RZ, RZ, R113 ;  /* 0x000000ffff807224 */ /* 0x000fe200078e0071 */
[----:B------:R-:W4:Y:S01]  /*8fb0*/  LDL.LU.64 R114, [R1+0x870] ;  /* 0x0008700001727983 */ /* 0x000f220000300a00 */
[----:B------:R-:W-:Y:S01]  /*8fc0*/  IMAD.MOV.U32 R131, RZ, RZ, R110 ;  /* 0x000000ffff837224 */ /* 0x000fe200078e006e */
[----:B------:R-:W-:Y:S01]  /*8fd0*/  MOV R133, R108 ;  /* 0x0000006c00857202 */ /* 0x000fe20000000f00 */
[----:B------:R-:W-:Y:S01]  /*8fe0*/  IMAD.MOV.U32 R130, RZ, RZ, R111 ;  /* 0x000000ffff827224 */ /* 0x000fe200078e006f */
[----:B------:R-:W4:Y:S01]  /*8ff0*/  LDL.LU.64 R112, [R1+0x868] ;  /* 0x0008680001707983 */ /* 0x000f220000300a00 */
[----:B------:R-:W-:-:S02]  /*9000*/  IMAD.MOV.U32 R132, RZ, RZ, R109 ;  /* 0x000000ffff847224 */ /* 0x000fc400078e006d */
[----:B------:R-:W-:Y:S01]  /*9010*/  IMAD.MOV.U32 R56, RZ, RZ, R106 ;  /* 0x000000ffff387224 */ /* 0x000fe200078e006a */
[----:B------:R-:W4:Y:S01]  /*9020*/  LDL.LU.64 R110, [R1+0x860] ;  /* 0x00086000016e7983 */ /* 0x000f220000300a00 */
[----:B------:R-:W-:Y:S02]  /*9030*/  IMAD.MOV.U32 R134, RZ, RZ, R107 ;  /* 0x000000ffff867224 */ /* 0x000fe400078e006b */
[----:B------:R-:W-:Y:S01]  /*9040*/  IMAD.MOV.U32 R58, RZ, RZ, R104 ;  /* 0x000000ffff3a7224 */ /* 0x000fe200078e0068 */
[----:B------:R-:W4:Y:S01]  /*9050*/  LDL.LU.64 R108, [R1+0x858] ;  /* 0x00085800016c7983 */ /* 0x000f220000300a00 */
[----:B------:R-:W-:-:S03]  /*9060*/  IMAD.MOV.U32 R57, RZ, RZ, R105 ;  /* 0x000000ffff397224 */ /* 0x000fc600078e0069 */
[----:B------:R-:W4:Y:S04]  /*9070*/  LDL.LU.64 R106, [R1+0x850] ;  /* 0x00085000016a7983 */ /* 0x000f280000300a00 */
[----:B------:R-:W4:Y:S01]  /*9080*/  LDL.LU.64 R104, [R1+0x848] ;  /* 0x0008480001687983 */ /* 0x000f220000300a00 */
[----:B---3--:R-:W-:-:S06]  /*9090*/  WARPGROUP.ARRIVE ;  /* 0x00000000000079c5 */ /* 0x008fcc0000000000 */
[----:B------:R-:W-:Y:S03]  /*90a0*/  HGMMA.64x32x16.F32 R168, gdesc[UR20], R168, gsb0 ;  /* 0x0060000014a879f0 */ /* 0x000fe600080008a8 */
[----:B------:R-:W-:Y:S02]  /*90b0*/  WARPGROUP.DEPBAR.LE gsb0, 0x0 ;  /* 0x00008000000079c5 */ /* 0x000fe40000010000 */
[----:B------:R-:W-:Y:S01]  /*90c0*/  IMAD.MOV.U32 R185, RZ, RZ, R182 ;  /* 0x000000ffffb97224 */ /* 0x000fe200078e00b6 */
[----:B------:R-:W-:Y:S01]  /*90d0*/  MOV R187, R180 ;  /* 0x000000b400bb7202 */ /* 0x000fe20000000f00 */
[----:B------:R-:W-:Y:S02]  /*90e0*/  IMAD.MOV.U32 R59, RZ, RZ, R183 ;  /* 0x000000ffff3b7224 */ /* 0x000fe400078e00b7 */
[----:B------:R-:W-:Y:S01]  /*90f0*/  IMAD.MOV.U32 R186, RZ, RZ, R181 ;  /* 0x000000ffffba7224 */ /* 0x000fe200078e00b5 */
[----:B------:R-:W3:Y:S01]  /*9100*/  LDL.LU.64 R182, [R1+0x840] ;  /* 0x0008400001b67983 */ /* 0x000ee20000300a00 */
[----:B------:R-:W-:-:S02]  /*9110*/  IMAD.MOV.U32 R150, RZ, RZ, R178 ;  /* 0x000000ffff967224 */ /* 0x000fc400078e00b2 */
[----:B------:R-:W-:Y:S01]  /*9120*/  IMAD.MOV.U32 R151, RZ, RZ, R179 ;  /* 0x000000ffff977224 */ /* 0x000fe200078e00b3 */
[----:B------:R-:W3:Y:S01]  /*9130*/  LDL.LU.64 R180, [R1+0x838] ;  /* 0x0008380001b47983 */ /* 0x000ee20000300a00 */
[----:B------:R-:W-:Y:S01]  /*9140*/  IMAD.MOV.U32 R148, RZ, RZ, R176 ;  /* 0x000000ffff947224 */ /* 0x000fe200078e00b0 */
[----:B------:R-:W-:Y:S01]  /*9150*/  MOV R146, R174 ;  /* 0x000000ae00927202 */ /* 0x000fe20000000f00 */
        /* <DEDUP_REMOVED lines=11> */
[----:B------:R-:W3:Y:S04]  /*9210*/  LDL.LU.64 R172, [R1+0x818] ;  /* 0x0008180001ac7983 */ /* 0x000ee80000300a00 */
[----:B------:R-:W3:Y:S04]  /*9220*/  LDL.LU.64 R170, [R1+0x810] ;  /* 0x0008100001aa7983 */ /* 0x000ee80000300a00 */
[----:B------:R-:W3:Y:S01]  /*9230*/  LDL.LU.64 R168, [R1+0x808] ;  /* 0x0008080001a87983 */ /* 0x000ee20000300a00 */
[----:B------:R-:W-:Y:S01]  /*9240*/  UMOV UR16, UR4 ;  /* 0x0000000400107c82 */ /* 0x000fe20008000000 */
[----:B------:R-:W-:Y:S01]  /*9250*/  UMOV UR17, UR5 ;  /* 0x0000000500117c82 */ /* 0x000fe20008000000 */
[----:B------:R-:W-:Y:S01]  /*9260*/  UMOV UR8, UR4 ;  /* 0x0000000400087c82 */ /* 0x000fe20008000000 */
[----:B------:R-:W-:Y:S01]  /*9270*/  UMOV UR9, UR5 ;  /* 0x0000000500097c82 */ /* 0x000fe20008000000 */
[----:B------:R-:W-:Y:S01]  /*9280*/  UMOV UR28, UR4 ;  /* 0x00000004001c7c82 */ /* 0x000fe20008000000 */
[----:B------:R-:W-:Y:S01]  /*9290*/  UMOV UR29, UR5 ;  /* 0x00000005001d7c82 */ /* 0x000fe20008000000 */
[----:B------:R-:W-:Y:S01]  /*92a0*/  UIADD3 UR12, UR51, 0xc04, URZ ;  /* 0x00000c04330c7890 */ /* 0x000fe2000fffe03f */
[----:B---3--:R-:W-:-:S06]  /*92b0*/  WARPGROUP.ARRIVE ;  /* 0x00000000000079c5 */ /* 0x008fcc0000000000 */
[----:B------:R-:W-:Y:S03]  /*92c0*/  HGMMA.64x32x16.F32 R168, gdesc[UR16], R168, gsb0 ;  /* 0x0060000010a879f0 */ /* 0x000fe600080008a8 */
[----:B------:R-:W-:Y:S02]  /*92d0*/  WARPGROUP.DEPBAR.LE gsb0, 0x0 ;  /* 0x00008000000079c5 */ /* 0x000fe40000010000 */
[----:B----4-:R-:W-:-:S06]  /*92e0*/  WARPGROUP.ARRIVE ;  /* 0x00000000000079c5 */ /* 0x010fcc0000000000 */
[----:B------:R-:W-:Y:S01]  /*92f0*/  HGMMA.64x32x16.F32 R104, gdesc[UR8], R104, gsb0 ;  /* 0x00600000086879f0 */ /* 0x000fe20008000868 */
[----:B------:R-:W-:Y:S04]  /*9300*/  STL [R1+0x504], R168 ;  /* 0x000504a801007387 */ /* 0x000fe80000100800 */
[----:B------:R0:W-:Y:S04]  /*9310*/  STL [R1+0x500], R169 ;  /* 0x000500a901007387 */ /* 0x0001e80000100800 */
[----:B------:R-:W-:Y:S04]  /*9320*/  STL [R1+0x4fc], R170 ;  /* 0x0004fcaa01007387 */ /* 0x000fe80000100800 */
[----:B------:R1:W-:Y:S04]  /*9330*/  STL [R1+0x4f8], R171 ;  /* 0x0004f8ab01007387 */ /* 0x0003e80000100800 */
[----:B------:R-:W-:Y:S04]  /*9340*/  STL [R1+0x4f4], R172 ;  /* 0x0004f4ac01007387 */ /* 0x000fe80000100800 */
[----:B------:R3:W-:Y:S04]  /*9350*/  STL [R1+0x4f0], R173 ;  /* 0x0004f0ad01007387 */ /* 0x0007e80000100800 */
[----:B------:R-:W-:Y:S04]  /*9360*/  STL [R1+0x4ec], R174 ;  /* 0x0004ecae01007387 */ /* 0x000fe80000100800 */
[----:B------:R4:W-:Y:S04]  /*9370*/  STL [R1+0x4e8], R175 ;  /* 0x0004e8af01007387 */ /* 0x0009e80000100800 */
[----:B------:R-:W-:Y:S04]  /*9380*/  STL [R1+0x4e4], R176 ;  /* 0x0004e4b001007387 */ /* 0x000fe80000100800 */
[----:B------:R4:W-:Y:S01]  /*9390*/  STL [R1+0x4e0], R177 ;  /* 0x0004e0b101007387 */ /* 0x0009e20000100800 */
[----:B------:R-:W-:-:S02]  /*93a0*/  WARPGROUP.DEPBAR.LE gsb0, 0x0 ;  /* 0x00008000000079c5 */ /* 0x000fc40000010000 */
[----:B--2---:R-:W-:-:S06]  /*93b0*/  WARPGROUP.ARRIVE ;  /* 0x00000000000079c5 */ /* 0x004fcc0000000000 */
[----:B------:R-:W-:Y:S01]  /*93c0*/  HGMMA.64x32x16.F32 R40, gdesc[UR28], R40, gsb0 ;  /* 0x006000001c2879f0 */ /* 0x000fe20008000828 */
[----:B------:R-:W-:Y:S04]  /*93d0*/  STL [R1+0x4dc], R178 ;  /* 0x0004dcb201007387 */ /* 0x000fe80000100800 */
[----:B------:R2:W-:Y:S04]  /*93e0*/  STL [R1+0x4d8], R179 ;  /* 0x0004d8b301007387 */ /* 0x0005e80000100800 */
[----:B------:R-:W-:Y:S04]  /*93f0*/  STL [R1+0x4d4], R180 ;  /* 0x0004d4b401007387 */ /* 0x000fe80000100800 */
[----:B------:R2:W-:Y:S04]  /*9400*/  STL [R1+0x4d0], R181 ;  /* 0x0004d0b501007387 */ /* 0x0005e80000100800 */
[----:B------:R-:W-:Y:S04]  /*9410*/  STL [R1+0x4cc], R182 ;  /* 0x0004ccb601007387 */ /* 0x000fe80000100800 */
[----:B------:R2:W-:Y:S04]  /*9420*/  STL [R1+0x4c8], R183 ;  /* 0x0004c8b701007387 */ /* 0x0005e80000100800 */
[----:B0-----:R-:W2:Y:S04]  /*9430*/  LDL.LU.64 R168, [R1+0xc0] ;  /* 0x0000c00001a87983 */ /* 0x001ea80000300a00 */
[----:B-1----:R-:W2:Y:S04]  /*9440*/  LDL.LU.64 R170, [R1+0xc8] ;  /* 0x0000c80001aa7983 */ /* 0x002ea80000300a00 */
[----:B---3--:R-:W3:Y:S04]  /*9450*/  LDL.LU.64 R172, [R1+0xd0] ;  /* 0x0000d00001ac7983 */ /* 0x008ee80000300a00 */
[----:B----4-:R-:W3:Y:S04]  /*9460*/  LDL.LU.64 R174, [R1+0xd8] ;  /* 0x0000d80001ae7983 */ /* 0x010ee80000300a00 */
[----:B------:R-:W3:Y:S04]  /*9470*/  LDL.LU.64 R176, [R1+0xe0] ;  /* 0x0000e00001b07983 */ /* 0x000ee80000300a00 */
[----:B--2---:R-:W3:Y:S04]  /*9480*/  LDL.LU.64 R178, [R1+0xe8] ;  /* 0x0000e80001b27983 */ /* 0x004ee80000300a00 */
[----:B------:R-:W3:Y:S04]  /*9490*/  LDL.LU.64 R180, [R1+0xf0] ;  /* 0x0000f00001b47983 */ /* 0x000ee80000300a00 */
[----:B------:R-:W3:Y:S01]  /*94a0*/  LDL.LU.64 R182, [R1+0xf8] ;  /* 0x0000f80001b67983 */ /* 0x000ee20000300a00 */
[----:B------:R-:W-:Y:S01]  /*94b0*/  UMOV UR28, UR12 ;  /* 0x0000000c001c7c82 */ /* 0x000fe20008000000 */
[----:B------:R-:W-:Y:S01]  /*94c0*/  UMOV UR29, 0x40000040 ;  /* 0x40000040001d7882 */ /* 0x000fe20000000000 */
[----:B------:R-:W-:-:S02]  /*94d0*/  WARPGROUP.DEPBAR.LE gsb0, 0x0 ;  /* 0x00008000000079c5 */ /* 0x000fc40000010000 */
        /* <DEDUP_REMOVED lines=29> */
[----:B---3--:R-:W-:-:S06]  /*96b0*/  WARPGROUP.ARRIVE ;  /* 0x00000000000079c5 */ /* 0x008fcc0000000000 */
[----:B------:R-:W-:Y:S01]  /*96c0*/  HGMMA.64x32x16.F32 R168, gdesc[UR12], R168, gsb0 ;  /* 0x006000000ca879f0 */ /* 0x000fe200080008a8 */
        /* <DEDUP_REMOVED lines=38> */
[----:B------:R-:W-:-:S03]  /*9930*/  WARPGROUP.DEPBAR.LE gsb0, 0x0 ;  /* 0x00008000000079c5 */ /* 0x000fc60000010000 */
[----:B------:R-:W-:Y:S04]  /*9940*/  STL.64 [R1+0x618], R156 ;  /* 0x0006189c01007387 */ /* 0x000fe80000100a00 */
[----:B------:R-:W-:Y:S04]  /*9950*/  STL.64 [R1+0x610], R154 ;  /* 0x0006109a01007387 */ /* 0x000fe80000100a00 */
[----:B------:R3:W-:Y:S04]  /*9960*/  STL.64 [R1+0x608], R152 ;  /* 0x0006089801007387 */ /* 0x0007e80000100a00 */
[----:B------:R-:W-:Y:S04]  /*9970*/  STL.64 [R1+0xc0], R168 ;  /* 0x0000c0a801007387 */ /* 0x000fe80000100a00 */
[----:B------:R4:W-:Y:S04]  /*9980*/  STL.64 [R1+0xc8], R170 ;  /* 0x0000c8aa01007387 */ /* 0x0009e80000100a00 */
[----:B------:R4:W-:Y:S04]  /*9990*/  STL [R1+0xd0], R172 ;  /* 0x0000d0ac01007387 */ /* 0x0009e80000100800 */
[----:B0-----:R-:W4:Y:S04]  /*99a0*/  LDL.LU R40, [R1+0x180] ;  /* 0x0001800001287983 */ /* 0x001f280000300800 */
        /* <DEDUP_REMOVED lines=15> */
[----:B-1----:R-:W4:Y:S04]  /*9aa0*/  LDL.LU R24, [R1+0x280] ;  /* 0x0002800001187983 */ /* 0x002f280000300800 */
        /* <DEDUP_REMOVED lines=15> */
[----:B---3--:R-:W3:Y:S04]  /*9ba0*/  LDL.LU.64 R152, [R1+0x2c0] ;  /* 0x0002c00001987983 */ /* 0x008ee80000300a00 */
[----:B------:R-:W3:Y:S04]  /*9bb0*/  LDL.LU.64 R154, [R1+0x2c8] ;  /* 0x0002c800019a7983 */ /* 0x000ee80000300a00 */
[----:B------:R-:W3:Y:S04]  /*9bc0*/  LDL.LU.64 R156, [R1+0x2d0] ;  /* 0x0002d000019c7983 */ /* 0x000ee80000300a00 */
[----:B------:R-:W3:Y:S04]  /*9bd0*/  LDL.LU.64 R158, [R1+0x2d8] ;  /* 0x0002d800019e7983 */ /* 0x000ee80000300a00 */
[----:B------:R-:W3:Y:S04]  /*9be0*/  LDL.LU.64 R160, [R1+0x2e0] ;  /* 0x0002e00001a07983 */ /* 0x000ee80000300a00 */
[----:B------:R-:W3:Y:S04]  /*9bf0*/  LDL.LU.64 R162, [R1+0x2e8] ;  /* 0x0002e80001a27983 */ /* 0x000ee80000300a00 */
[----:B------:R-:W3:Y:S04]  /*9c00*/  LDL.LU.64 R164, [R1+0x2f0] ;  /* 0x0002f00001a47983 */ /* 0x000ee80000300a00 */
[----:B------:R-:W3:Y:S04]  /*9c10*/  LDL.LU.64 R166, [R1+0x2f8] ;  /* 0x0002f80001a67983 */ /* 0x000ee80000300a00 */
        /* <DEDUP_REMOVED lines=15> */
[----:B------:R-:W4:Y:S01]  /*9d10*/  LDL.LU R103, [R1+0x3bc] ;  /* 0x0003bc0001677983 */ /* 0x000f220000300800 */
[----:B--2---:R-:W-:Y:S01]  /*9d20*/  WARPGROUP.ARRIVE ;  /* 0x00000000000079c5 */ /* 0x004fe20000000000 */
[----:B------:R-:W-:Y:S01]  /*9d30*/  UMOV UR24, UR28 ;  /* 0x0000001c00187c82 */ /* 0x000fe20008000000 */
[----:B------:R-:W-:-:S04]  /*9d40*/  UMOV UR25, UR29 ;  /* 0x0000001d00197c82 */ /* 0x000fc80008000000 */
[----:B------:R-:W-:Y:S01]  /*9d50*/  HGMMA.64x32x16.F32 R104, gdesc[UR24], R104, gsb0 ;  /* 0x00600000186879f0 */ /* 0x000fe20008000868 */
[----:B------:R-:W-:Y:S01]  /*9d60*/  UMOV UR30, UR6 ;  /* 0x00000006001e7c82 */ /* 0x000fe20008000000 */
[----:B------:R-:W-:Y:S01]  /*9d70*/  UMOV UR31, UR7 ;  /* 0x00000007001f7c82 */ /* 0x000fe20008000000 */
[----:B------:R-:W-:Y:S02]  /*9d80*/  WARPGROUP.DEPBAR.LE gsb0, 0x0 ;  /* 0x00008000000079c5 */ /* 0x000fe40000010000 */
[----:B------:R-:W-:Y:S01]  /*9d90*/  UIADD3 UR10, UR54, 0x6, URZ ;  /* 0x00000006360a7890 */ /* 0x000fe2000fffe03f */
[----:B------:R-:W-:Y:S01]  /*9da0*/  UMOV UR5, 0x40000040 ;  /* 0x4000004000057882 */ /* 0x000fe20000000000 */
[----:B------:R-:W-:-:S05]  /*9db0*/  UMOV UR7, 0x40000040 ;  /* 0x4000004000077882 */ /* 0x000fca0000000000 */
[----:B------:R-:W-:Y:S01]  /*9dc0*/  UMOV UR6, UR10 ;  /* 0x0000000a00067c82 */ /* 0x000fe20008000000 */
[----:B------:R-:W-:Y:S01]  /*9dd0*/  UIADD3 UR14, UR54, 0x106, URZ ;  /* 0x00000106360e7890 */ /* 0x000fe2000fffe03f */
[----:B------:R-:W-:Y:S01]  /*9de0*/  UMOV UR8, UR4 ;  /* 0x0000000400087c82 */ /* 0x000fe20008000000 */
[----:B------:R-:W-:Y:S01]  /*9df0*/  UMOV UR9, UR5 ;  /* 0x0000000500097c82 */ /* 0x000fe20008000000 */
[----:B------:R-:W-:-:S04]  /*9e00*/  UMOV UR11, 0x40000040 ;  /* 0x40000040000b7882 */ /* 0x000fc80000000000 */
[----:B------:R-:W-:Y:S01]  /*9e10*/  UMOV UR10, UR14 ;  /* 0x0000000e000a7c82 */ /* 0x000fe20008000000 */
[----:B---3--:R-:W-:-:S06]  /*9e20*/  WARPGROUP.ARRIVE ;  /* 0x00000000000079c5 */ /* 0x008fcc0000000000 */
[----:B------:R-:W-:Y:S03]  /*9e30*/  HGMMA.64x32x16.F32 R152, gdesc[UR28], R152, gsb0 ;  /* 0x006000001c9879f0 */ /* 0x000fe60008000898 */
[----:B------:R-:W-:Y:S02]  /*9e40*/  WARPGROUP.DEPBAR.LE gsb0, 0x0 ;  /* 0x00008000000079c5 */ /* 0x000fe40000010000 */
[----:B----4-:R-:W-:-:S06]  /*9e50*/  WARPGROUP.ARRIVE ;  /* 0x00000000000079c5 */ /* 0x010fcc0000000000 */
[----:B------:R-:W-:Y:S03]  /*9e60*/  HGMMA.64x32x16.F32 R88, gdesc[UR4], R88, gsb0 ;  /* 0x00600000045879f0 */ /* 0x000fe60008000858 */
        /* <DEDUP_REMOVED lines=52> */
[----:B------:R-:W-:Y:S01]  /*a1b0*/  IMAD.MOV.U32 R119, RZ, RZ, R0 ;  /* 0x000000ffff777224 */ /* 0x000fe200078e0000 */
[----:B------:R-:W-:Y:S01]  /*a1c0*/  UIADD3 UR22, UR54, 0x306, URZ ;  /* 0x0000030636167890 */ /* 0x000fe2000fffe03f */
[----:B------:R-:W-:-:S04]  /*a1d0*/  WARPGROUP.DEPBAR.LE gsb0, 0x0 ;  /* 0x00008000000079c5 */ /* 0x000fc80000010000 */
[----:B------:R-:W-:Y:S01]  /*a1e0*/  WARPGROUP.ARRIVE ;  /* 0x00000000000079c5 */ /* 0x000fe20000000000 */
[----:B------:R-:W-:Y:S01]  /*a1f0*/  UMOV UR12, UR4 ;  /* 0x00000004000c7c82 */ /* 0x000fe20008000000 */
[----:B------:R-:W-:Y:S01]  /*a200*/  UMOV UR13, UR5 ;  /* 0x00000005000d7c82 */ /* 0x000fe20008000000 */
[----:B------:R-:W-:Y:S01]  /*a210*/  UMOV UR14, UR22 ;  /* 0x00000016000e7c82 */ /* 0x000fe20008000000 */
[----:B------:R-:W-:Y:S02]  /*a220*/  UMOV UR15, 0x40000040 ;  /* 0x40000040000f7882 */ /* 0x000fe40000000000 */
[----:B------:R-:W-:Y:S01]  /*a230*/  HGMMA.64x32x16.F32 R104, gdesc[UR12], R104, gsb0 ;  /* 0x006000000c6879f0 */ /* 0x000fe20008000868 */
[----:B------:R-:W-:Y:S01]  /*a240*/  UIADD3 UR8, UR54, 0x406, URZ ;  /* 0x0000040636087890 */ /* 0x000fe2000fffe03f */
[----:B------:R-:W-:Y:S01]  /*a250*/  UMOV UR20, UR4 ;  /* 0x0000000400147c82 */ /* 0x000fe20008000000 */
[----:B------:R-:W-:Y:S01]  /*a260*/  UMOV UR21, UR5 ;  /* 0x0000000500157c82 */ /* 0x000fe20008000000 */
[----:B------:R-:W-:-:S04]  /*a270*/  UMOV UR23, 0x40000040 ;  /* 0x4000004000177882 */ /* 0x000fc80000000000 */
[----:B------:R-:W-:Y:S01]  /*a280*/  UMOV UR22, UR8 ;  /* 0x0000000800167c82 */ /* 0x000fe20008000000 */
[----:B------:R-:W-:Y:S04]  /*a290*/  STL.64 [R1+0x380], R88 ;  /* 0x0003805801007387 */ /* 0x000fe80000100a00 */
[----:B------:R-:W-:Y:S04]  /*a2a0*/  STL.64 [R1+0x388], R90 ;  /* 0x0003885a01007387 */ /* 0x000fe80000100a00 */
[----:B------:R-:W-:Y:S04]  /*a2b0*/  STL.64 [R1+0x390], R92 ;  /* 0x0003905c01007387 */ /* 0x000fe80000100a00 */
[----:B------:R-:W-:Y:S01]  /*a2c0*/  STL.64 [R1+0x398], R94 ;  /* 0x0003985e01007387 */ /* 0x000fe20000100a00 */
[----:B------:R-:W-:-:S02]  /*a2d0*/  WARPGROUP.DEPBAR.LE gsb0, 0x0 ;  /* 0x00008000000079c5 */ /* 0x000fc40000010000 */
[----:B------:R-:W-:-:S06]  /*a2e0*/  WARPGROUP.ARRIVE ;  /* 0x00000000000079c5 */ /* 0x000fcc0000000000 */
        /* <DEDUP_REMOVED lines=38> */
[----:B0-----:R-:W-:-:S02]  /*a550*/  IMAD.MOV.U32 R206, RZ, RZ, R146 ;  /* 0x000000ffffce7224 */ /* 0x001fc400078e0092 */
[----:B-1----:R-:W-:Y:S02]  /*a560*/  IMAD.MOV.U32 R204, RZ, RZ, R144 ;  /* 0x000000ffffcc7224 */ /* 0x002fe400078e0090 */
[----:B--2---:R-:W-:Y:S01]  /*a570*/  IMAD.MOV.U32 R202, RZ, RZ, R142 ;  /* 0x000000ffffca7224 */ /* 0x004fe200078e008e */
[----:B------:R-:W-:Y:S01]  /*a580*/  MOV R203, R143 ;  /* 0x0000008f00cb7202 */ /* 0x000fe20000000f00 */
[----:B---3--:R-:W-:Y:S02]  /*a590*/  IMAD.MOV.U32 R200, RZ, RZ, R140 ;  /* 0x000000ffffc87224 */ /* 0x008fe400078e008c */
        /* <DEDUP_REMOVED lines=18> */
[----:B------:R-:W2:Y:S01]  /*a6c0*/  LDL.LU R151, [R1+0x7d4] ;  /* 0x0007d40001977983 */ /* 0x000ea20000300800 */
[----:B------:R-:W-:Y:S01]  /*a6d0*/  UIADD3 UR26, UR54, 0x506, URZ ;  /* 0x00000506361a7890 */ /* 0x000fe2000fffe03f */
[----:B------:R-:W-:Y:S01]  /*a6e0*/  UMOV UR24, UR4 ;  /* 0x0000000400187c82 */ /* 0x000fe20008000000 */
[----:B------:R-:W-:Y:S01]  /*a6f0*/  UMOV UR25, UR5 ;  /* 0x0000000500197c82 */ /* 0x000fe20008000000 */
[----:B------:R-:W-:Y:S01]  /*a700*/  UMOV UR27, 0x40000040 ;  /* 0x40000040001b7882 */ /* 0x000fe20000000000 */
[----:B------:R-:W-:-:S02]  /*a710*/  IMAD.MOV.U32 R212, RZ, RZ, R187 ;  /* 0x000000ffffd47224 */ /* 0x000fc400078e00bb */
[----:B------:R-:W3:Y:S01]  /*a720*/  LDL.LU R187, [R1+0x7d0] ;  /* 0x0007d00001bb7983 */ /* 0x000ee20000300800 */
[----:B------:R-:W-:Y:S01]  /*a730*/  IMAD.MOV.U32 R213, RZ, RZ, R186 ;  /* 0x000000ffffd57224 */ /* 0x000fe200078e00ba */
[----:B------:R-:W-:Y:S01]  /*a740*/  MOV R215, R59 ;  /* 0x0000003b00d77202 */ /* 0x000fe20000000f00 */
[----:B------:R-:W-:Y:S01]  /*a750*/  IMAD.MOV.U32 R214, RZ, RZ, R185 ;  /* 0x000000ffffd67224 */ /* 0x000fe200078e00b9 */
[----:B------:R-:W4:Y:S04]  /*a760*/  LDL.LU R186, [R1+0x7cc] ;  /* 0x0007cc0001ba7983 */ /* 0x000f280000300800 */
[----:B------:R-:W3:Y:S04]  /*a770*/  LDL.LU R185, [R1+0x7c8] ;  /* 0x0007c80001b97983 */ /* 0x000ee80000300800 */
[----:B------:R-:W4:Y:S01]  /*a780*/  LDL.LU R59, [R1+0x7c4] ;  /* 0x0007c400013b7983 */ /* 0x000f220000300800 */
        /* <DEDUP_REMOVED lines=14> */
[----:B------:R-:W-:Y:S01]  /*a870*/  IMAD.MOV.U32 R118, RZ, RZ, R72 ;  /* 0x000000ffff767224 */ /* 0x000fe200078e0048 */
[----:B--2---:R-:W-:-:S06]  /*a880*/  WARPGROUP.ARRIVE ;  /* 0x00000000000079c5 */ /* 0x004fcc0000000000 */
        /* <DEDUP_REMOVED lines=11> */
[----:B-1----:R-:W-:Y:S01]  /*a940*/  IMAD.MOV.U32 R140, RZ, RZ, R133 ;  /* 0x000000ffff8c7224 */ /* 0x002fe200078e0085 */
[----:B------:R-:W-:Y:S01]  /*a950*/  MOV R141, R132 ;  /* 0x00000084008d7202 */ /* 0x000fe20000000f00 */
[----:B--2---:R-:W-:Y:S02]  /*a960*/  IMAD.MOV.U32 R138, RZ, RZ, R56 ;  /* 0x000000ffff8a7224 */ /* 0x004fe400078e0038 */
[----:B---3--:R-:W-:Y:S02]  /*a970*/  IMAD.MOV.U32 R136, RZ, RZ, R58 ;  /* 0x000000ffff887224 */ /* 0x008fe400078e003a */
[----:B------:R-:W2:Y:S01]  /*a980*/  LDL.LU R58, [R1+0x7c0] ;  /* 0x0007c000013a7983 */ /* 0x000ea20000300800 */
        /* <DEDUP_REMOVED lines=40> */
[----:B------:R-:W3:Y:S01]  /*ac10*/  LDL.LU R72, [R1+0x748] ;  /* 0x0007480001487983 */ /* 0x000ee20000300800 */
[----:B------:R-:W-:-:S02]  /*ac20*/  IMAD.MOV.U32 R119, RZ, RZ, R184 ;  /* 0x000000ffff777224 */ /* 0x000fc400078e00b8 */
[----:B------:R-:W-:Y:S01]  /*ac30*/  IMAD.MOV.U32 R40, RZ, RZ, R185 ;  /* 0x000000ffff287224 */ /* 0x000fe200078e00b9 */
[----:B------:R-:W3:Y:S01]  /*ac40*/  LDL.LU R184, [R1+0x744] ;  /* 0x0007440001b87983 */ /* 0x000ee20000300800 */
[----:B----4-:R-:W-:Y:S01]  /*ac50*/  IMAD.MOV.U32 R41, RZ, RZ, R186 ;  /* 0x000000ffff297224 */ /* 0x010fe200078e00ba */
        /* <DEDUP_REMOVED lines=13> */
[----:B------:R-:W-:-:S03]  /*ad30*/  MOV R49, R194 ;  /* 0x000000c200317202 */ /* 0x000fc60000000f00 */
        /* <DEDUP_REMOVED lines=12> */
[----:B------:R-:W4:Y:S04]  /*ae00*/  LDL.LU R197, [R1+0x710] ;  /* 0x0007100001c57983 */ /* 0x000f280000300800 */
[----:B------:R-:W4:Y:S04]  /*ae10*/  LDL.LU R120, [R1+0x70c] ;  /* 0x00070c0001787983 */ /* 0x000f280000300800 */
[----:B------:R-:W4:Y:S04]  /*ae20*/  LDL.LU R121, [R1+0x708] ;  /* 0x0007080001797983 */ /* 0x000f280000300800 */
[----:B------:R-:W4:Y:S01]  /*ae30*/  LDL.LU R122, [R1+0x704] ;  /* 0x00070400017a7983 */ /* 0x000f220000300800 */
[----:B------:R-:W-:-:S02]  /*ae40*/  IMAD.MOV.U32 R39, RZ, RZ, R59 ;  /* 0x000000ffff277224 */ /* 0x000fc400078e003b */
[----:B--2---:R-:W-:Y:S02]  /*ae50*/  IMAD.MOV.U32 R38, RZ, RZ, R58 ;  /* 0x000000ffff267224 */ /* 0x004fe400078e003a */
[----:B---3--:R-:W-:Y:S02]  /*ae60*/  IMAD.MOV.U32 R37, RZ, RZ, R57 ;  /* 0x000000ffff257224 */ /* 0x008fe400078e0039 */
        /* <DEDUP_REMOVED lines=27> */
[----:B------:R-:W2:Y:S01]  /*b020*/  LDL.LU R58, [R1+0x6c8] ;  /* 0x0006c800013a7983 */ /* 0x000ea20000300800 */
[----:B------:R-:W-:Y:S01]  /*b030*/  IMAD.MOV.U32 R90, RZ, RZ, R74 ;  /* 0x000000ffff5a7224 */ /* 0x000fe200078e004a */
[----:B------:R-:W-:-:S02]  /*b040*/  MOV R89, R73 ;  /* 0x0000004900597202 */ /* 0x000fc40000000f00 */
[----:B------:R-:W2:Y:S01]  /*b050*/  LDL.LU R59, [R1+0x6c4] ;  /* 0x0006c400013b7983 */ /* 0x000ea20000300800 */
        /* <DEDUP_REMOVED lines=8> */
[----:B------:R-:W-:Y:S01]  /*b0e0*/  IMAD.MOV.U32 R94, RZ, RZ, R78 ;  /* 0x000000ffff5e7224 */ /* 0x000fe200078e004e */
[----:B------:R-:W-:Y:S02]  /*b0f0*/  MOV R95, R79 ;  /* 0x0000004f005f7202 */ /* 0x000fe40000000f00 */
        /* <DEDUP_REMOVED lines=24> */
[----:B------:R-:W-:Y:S01]  /*b280*/  IMAD.MOV.U32 R20, RZ, RZ, R152 ;  /* 0x000000ffff147224 */ /* 0x000fe200078e0098 */
[----:B------:R-:W-:Y:S01]  /*b290*/  MOV R19, R153 ;  /* 0x0000009900137202 */ /* 0x000fe20000000f00 */
[----:B------:R-:W4:Y:S01]  /*b2a0*/  LDL.LU R152, [R1+0x40] ;  /* 0x0000400001987983 */ /* 0x000f220000300800 */
[----:B------:R-:W-:-:S02]  /*b2b0*/  IMAD.MOV.U32 R18, RZ, RZ, R154 ;  /* 0x000000ffff127224 */ /* 0x000fc400078e009a */
[----:B------:R-:W-:Y:S01]  /*b2c0*/  IMAD.MOV.U32 R15, RZ, RZ, R155 ;  /* 0x000000ffff0f7224 */ /* 0x000fe200078e009b */
        /* <DEDUP_REMOVED lines=23> */
[----:B------:R-:W4:Y:S04]  /*b440*/  LDL.LU R164, [R1+0x70] ;  /* 0x0000700001a47983 */ /* 0x000f280000300800 */
[----:B------:R-:W4:Y:S04]  /*b450*/  LDL.LU R165, [R1+0x74] ;  /* 0x0000740001a57983 */ /* 0x000f280000300800 */
[----:B------:R-:W4:Y:S04]  /*b460*/  LDL.LU R166, [R1+0x78] ;  /* 0x0000780001a67983 */ /* 0x000f280000300800 */
[----:B------:R-:W4:Y:S01]  /*b470*/  LDL.LU R167, [R1+0x7c] ;  /* 0x00007c0001a77983 */ /* 0x000f220000300800 */
        /* <DEDUP_REMOVED lines=13> */
[----:B---3--:R-:W-:Y:S01]  /*b550*/  IMAD.MOV.U32 R74, RZ, RZ, R62 ;  /* 0x000000ffff4a7224 */ /* 0x008fe200078e003e */
[----:B------:R-:W-:Y:S01]  /*b560*/  MOV R75, R63 ;  /* 0x0000003f004b7202 */ /* 0x000fe20000000f00 */
[----:B--2---:R-:W-:Y:S02]  /*b570*/  IMAD.MOV.U32 R72, RZ, RZ, R60 ;  /* 0x000000ffff487224 */ /* 0x004fe400078e003c */
        /* <DEDUP_REMOVED lines=19> */
[----:B------:R-:W-:-:S03]  /*b6b0*/  IMAD.MOV.U32 R84, RZ, RZ, R135 ;  /* 0x000000ffff547224 */ /* 0x000fc600078e0087 */
[----:B------:R-:W4:Y:S01]  /*b6c0*/  LDL.LU R135, [R1+0x650] ;  /* 0x0006500001877983 */ /* 0x000f220000300800 */
[----:B------:R-:W-:Y:S02]  /*b6d0*/  IMAD.MOV.U32 R85, RZ, RZ, R198 ;  /* 0x000000ffff557224 */ /* 0x000fe400078e00c6 */
[----:B------:R-:W-:Y:S01]  /*b6e0*/  IMAD.MOV.U32 R86, RZ, RZ, R199 ;  /* 0x000000ffff567224 */ /* 0x000fe200078e00c7 */
[----:B------:R-:W3:Y:S04]  /*b6f0*/  LDL.LU R198, [R1+0x64c] ;  /* 0x00064c0001c67983 */ /* 0x000ee80000300800 */
[----:B------:R-:W3:Y:S01]  /*b700*/  LDL.LU R199, [R1+0x648] ;  /* 0x0006480001c77983 */ /* 0x000ee20000300800 */
[----:B------:R-:W-:Y:S01]  /*b710*/  UIADD3 UR8, UR51, 0x406, URZ ;  /* 0x0000040633087890 */ /* 0x000fe2000fffe03f */
[----:B------:R-:W-:-:S02]  /*b720*/  UMOV UR29, 0x40000040 ;  /* 0x40000040001d7882 */ /* 0x000fc40000000000 */
[----:B------:R-:W3:Y:S04]  /*b730*/  LDL.LU R87, [R1+0x23c] ;  /* 0x00023c0001577983 */ /* 0x000ee80000300800 */
        /* <DEDUP_REMOVED lines=12> */
[----:B----4-:R-:W-:-:S06]  /*b800*/  WARPGROUP.ARRIVE ;  /* 0x00000000000079c5 */ /* 0x010fcc0000000000 */
        /* <DEDUP_REMOVED lines=21> */
[----:B------:R-:W-:-:S06]  /*b960*/  UMOV UR5, 0x40000040 ;  /* 0x4000004000057882 */ /* 0x000fcc0000000000 */
        /* <DEDUP_REMOVED lines=11> */
[----:B------:R-:W-:Y:S04]  /*ba20*/  STL.64 [R1+0x40], R152 ;  /* 0x0000409801007387 */ /* 0x000fe80000100a00 */
        /* <DEDUP_REMOVED lines=26> */
[----:B------:R-:W-:-:S02]  /*bbd0*/  WARPGROUP.DEPBAR.LE gsb0, 0x0 ;  /* 0x00008000000079c5 */ /* 0x000fc40000010000 */
[----:B------:R-:W-:Y:S01]  /*bbe0*/  WARPGROUP.ARRIVE ;  /* 0x00000000000079c5 */ /* 0x000fe20000000000 */
        /* <DEDUP_REMOVED lines=8> */
[----:B------:R-:W-:-:S03]  /*bc70*/  UMOV UR12, UR4 ;  /* 0x00000004000c7c82 */ /* 0x000fc60008000000 */
[----:B------:R-:W-:Y:S01]  /*bc80*/  STL.64 [R1+0x240], R24 ;  /* 0x0002401801007387 */ /* 0x000fe20000100a00 */
[----:B------:R-:W-:Y:S02]  /*bc90*/  UMOV UR13, UR5 ;  /* 0x00000005000d7c82 */ /* 0x000fe40008000000 */
        /* <DEDUP_REMOVED lines=60> */
[----:B0-----:R-:W-:-:S03]  /*c060*/  MOV R136, R168 ;  /* 0x000000a800887202 */ /* 0x001fc60000000f00 */
[----:B------:R0:W-:Y:S04]  /*c070*/  STL.64 [R1+0x120], R144 ;  /* 0x0001209001007387 */ /* 0x0001e80000100a00 */
[----:B------:R0:W-:Y:S01]  /*c080*/  STL.64 [R1+0x128], R146 ;  /* 0x0001289201007387 */ /* 0x0001e20000100a00 */
[----:B------:R-:W-:-:S03]  /*c090*/  WARPGROUP.DEPBAR.LE gsb0, 0x0 ;  /* 0x00008000000079c5 */ /* 0x000fc60000010000 */
[----:B------:R0:W-:Y:S04]  /*c0a0*/  STL.64 [R1+0x130], R148 ;  /* 0x0001309401007387 */ /* 0x0001e80000100a00 */
[----:B------:R0:W-:Y:S04]  /*c0b0*/  STL.64 [R1+0x138], R150 ;  /* 0x0001389601007387 */ /* 0x0001e80000100a00 */
[----:B------:R-:W4:Y:S04]  /*c0c0*/  LDL.LU R168, [R1+0x504] ;  /* 0x0005040001a87983 */ /* 0x000f280000300800 */
[----:B------:R2:W-:Y:S04]  /*c0d0*/  STL.64 [R1], R200 ;  /* 0x000000c801007387 */ /* 0x0005e80000100a00 */
[----:B------:R2:W-:Y:S04]  /*c0e0*/  STL.64 [R1+0x8], R202 ;  /* 0x000008ca01007387 */ /* 0x0005e80000100a00 */
[----:B------:R-:W-:Y:S04]  /*c0f0*/  STL.64 [R1+0x10], R204 ;  /* 0x000010cc01007387 */ /* 0x000fe80000100a00 */
[----:B------:R-:W-:Y:S01]  /*c100*/  STL.64 [R1+0x18], R206 ;  /* 0x000018ce01007387 */ /* 0x000fe20000100a00 */
[----:B------:R-:W-:-:S03]  /*c110*/  IMAD.MOV.U32 R137, RZ, RZ, R169 ;  /* 0x000000ffff897224 */ /* 0x000fc600078e00a9 */
[----:B------:R2:W-:Y:S01]  /*c120*/  STL.64 [R1+0x20], R208 ;  /* 0x000020d001007387 */ /* 0x0005e20000100a00 */
[----:B-1----:R-:W-:-:S03]  /*c130*/  IMAD.MOV.U32 R138, RZ, RZ, R170 ;  /* 0x000000ffff8a7224 */ /* 0x002fc600078e00aa */
[----:B------:R-:W-:Y:S01]  /*c140*/  STL.64 [R1+0x28], R210 ;  /* 0x000028d201007387 */ /* 0x000fe20000100a00 */
[----:B------:R-:W-:-:S03]  /*c150*/  IMAD.MOV.U32 R139, RZ, RZ, R171 ;  /* 0x000000ffff8b7224 */ /* 0x000fc600078e00ab */
[----:B------:R-:W-:Y:S01]  /*c160*/  STL.64 [R1+0x30], R212 ;  /* 0x000030d401007387 */ /* 0x000fe20000100a00 */
[----:B------:R-:W-:-:S03]  /*c170*/  IMAD.MOV.U32 R140, RZ, RZ, R172 ;  /* 0x000000ffff8c7224 */ /* 0x000fc600078e00ac */
[----:B------:R1:W-:Y:S01]  /*c180*/  STL.64 [R1+0x38], R214 ;  /* 0x000038d601007387 */ /* 0x0003e20000100a00 */
[----:B------:R-:W-:-:S03]  /*c190*/  IMAD.MOV.U32 R141, RZ, RZ, R173 ;  /* 0x000000ffff8d7224 */ /* 0x000fc600078e00ad */
[----:B------:R-:W4:Y:S01]  /*c1a0*/  LDL.LU R169, [R1+0x500] ;  /* 0x0005000001a97983 */ /* 0x000f220000300800 */
[----:B------:R-:W-:-:S03]  /*c1b0*/  MOV R142, R174 ;  /* 0x000000ae008e7202 */ /* 0x000fc60000000f00 */
[----:B------:R-:W4:Y:S01]  /*c1c0*/  LDL.LU R170, [R1+0x4fc] ;  /* 0x0004fc0001aa7983 */ /* 0x000f220000300800 */
[----:B------:R-:W-:-:S03]  /*c1d0*/  IMAD.MOV.U32 R143, RZ, RZ, R175 ;  /* 0x000000ffff8f7224 */ /* 0x000fc600078e00af */
[----:B------:R-:W4:Y:S01]  /*c1e0*/  LDL.LU R171, [R1+0x4f8] ;  /* 0x0004f80001ab7983 */ /* 0x000f220000300800 */
[----:B0-----:R-:W-:-:S03]  /*c1f0*/  IMAD.MOV.U32 R144, RZ, RZ, R176 ;  /* 0x000000ffff907224 */ /* 0x001fc600078e00b0 */
        /* <DEDUP_REMOVED lines=14> */
[----:B------:R-:W4:Y:S04]  /*c2e0*/  LDL.LU R179, [R1+0x4d8] ;  /* 0x0004d80001b37983 */ /* 0x000f280000300800 */
[----:B------:R-:W4:Y:S04]  /*c2f0*/  LDL.LU R180, [R1+0x4d4] ;  /* 0x0004d40001b47983 */ /* 0x000f280000300800 */
[----:B------:R-:W4:Y:S04]  /*c300*/  LDL.LU R181, [R1+0x4d0] ;  /* 0x0004d00001b57983 */ /* 0x000f280000300800 */
[----:B------:R-:W4:Y:S04]  /*c310*/  LDL.LU R182, [R1+0x4cc] ;  /* 0x0004cc0001b67983 */ /* 0x000f280000300800 */
[----:B------:R-:W4:Y:S01]  /*c320*/  LDL.LU R183, [R1+0x4c8] ;  /* 0x0004c80001b77983 */ /* 0x000f220000300800 */
[----:B------:R-:W-:Y:S01]  /*c330*/  UMOV UR20, UR4 ;  /* 0x0000000400147c82 */ /* 0x000fe20008000000 */
[----:B------:R-:W-:Y:S01]  /*c340*/  UMOV UR21, UR5 ;  /* 0x0000000500157c82 */ /* 0x000fe20008000000 */
[----:B------:R-:W-:Y:S01]  /*c350*/  UMOV UR24, UR4 ;  /* 0x0000000400187c82 */ /* 0x000fe20008000000 */
[----:B------:R-:W-:Y:S01]  /*c360*/  UMOV UR25, UR5 ;  /* 0x0000000500197c82 */ /* 0x000fe20008000000 */
[----:B------:R-:W-:Y:S01]  /*c370*/  UMOV UR28, UR4 ;  /* 0x00000004001c7c82 */ /* 0x000fe20008000000 */
[----:B------:R-:W-:Y:S01]  /*c380*/  UMOV UR29, UR5 ;  /* 0x00000005001d7c82 */ /* 0x000fe20008000000 */
[----:B------:R-:W2:Y:S04]  /*c390*/  LDL.LU R72, [R1+0xc0] ;  /* 0x0000c00001487983 */ /* 0x000ea80000300800 */
[----:B------:R-:W2:Y:S04]  /*c3a0*/  LDL.LU R73, [R1+0xc4] ;  /* 0x0000c40001497983 */ /* 0x000ea80000300800 */
[----:B------:R-:W2:Y:S04]  /*c3b0*/  LDL.LU R74, [R1+0xc8] ;  /* 0x0000c800014a7983 */ /* 0x000ea80000300800 */
[----:B------:R-:W2:Y:S04]  /*c3c0*/  LDL.LU R75, [R1+0xcc] ;  /* 0x0000cc00014b7983 */ /* 0x000ea80000300800 */
[----:B------:R-:W2:Y:S01]  /*c3d0*/  LDL.LU R76, [R1+0xd0] ;  /* 0x0000d000014c7983 */ /* 0x000ea20000300800 */
[----:B------:R-:W-:Y:S01]  /*c3e0*/  UIADD3 UR51, UR51, 0xc06, URZ ;  /* 0x00000c0633337890 */ /* 0x000fe2000fffe03f */
[----:B----4-:R-:W-:-:S06]  /*c3f0*/  WARPGROUP.ARRIVE ;  /* 0x00000000000079c5 */ /* 0x010fcc0000000000 */
[----:B------:R-:W-:Y:S03]  /*c400*/  HGMMA.64x32x16.F32 R168, gdesc[UR20], R168, gsb0 ;  /* 0x0060000014a879f0 */ /* 0x000fe600080008a8 */
[----:B------:R-:W-:Y:S02]  /*c410*/  WARPGROUP.DEPBAR.LE gsb0, 0x0 ;  /* 0x00008000000079c5 */ /* 0x000fe40000010000 */
[----:B---3--:R-:W-:-:S06]  /*c420*/  WARPGROUP.ARRIVE ;  /* 0x00000000000079c5 */ /* 0x008fcc0000000000 */
[----:B------:R-:W-:Y:S03]  /*c430*/  HGMMA.64x32x16.F32 R104, gdesc[UR24], R104, gsb0 ;  /* 0x00600000186879f0 */ /* 0x000fe60008000868 */
[----:B------:R-:W-:Y:S02]  /*c440*/  WARPGROUP.DEPBAR.LE gsb0, 0x0 ;  /* 0x00008000000079c5 */ /* 0x000fe40000010000 */
[----:B--2---:R-:W-:-:S06]  /*c450*/  WARPGROUP.ARRIVE ;  /* 0x00000000000079c5 */ /* 0x004fcc0000000000 */
[----:B------:R-:W-:Y:S01]  /*c460*/  HGMMA.64x32x16.F32 R40, gdesc[UR28], R40, gsb0 ;  /* 0x006000001c2879f0 */ /* 0x000fe20008000828 */
[----:B------:R-:W-:Y:S01]  /*c470*/  UMOV UR28, UR51 ;  /* 0x00000033001c7c82 */ /* 0x000fe20008000000 */
[----:B------:R-:W-:Y:S01]  /*c480*/  UMOV UR29, 0x40000040 ;  /* 0x40000040001d7882 */ /* 0x000fe20000000000 */
        /* <DEDUP_REMOVED lines=28> */
[----:B------:R-:W-:Y:S01]  /*c650*/  IMAD.MOV.U32 R87, RZ, RZ, R21 ;  /* 0x000000ffff577224 */ /* 0x000fe200078e0015 */
[----:B------:R-:W-:Y:S01]  /*c660*/  UMOV UR16, UR28 ;  /* 0x0000001c00107c82 */ /* 0x000fe20008000000 */
[----:B------:R-:W-:Y:S01]  /*c670*/  UMOV UR17, UR29 ;  /* 0x0000001d00117c82 */ /* 0x000fe20008000000 */
[----:B------:R-:W-:Y:S01]  /*c680*/  UMOV UR8, UR28 ;  /* 0x0000001c00087c82 */ /* 0x000fe20008000000 */
[----:B------:R-:W-:Y:S01]  /*c690*/  UMOV UR9, UR29 ;  /* 0x0000001d00097c82 */ /* 0x000fe20008000000 */
[----:B------:R-:W-:Y:S01]  /*c6a0*/  IMAD.MOV.U32 R200, RZ, RZ, R20 ;  /* 0x000000ffffc87224 */ /* 0x000fe200078e0014 */
[----:B------:R-:W-:Y:S01]  /*c6b0*/  MOV R203, R15 ;  /* 0x0000000f00cb7202 */ /* 0x000fe20000000f00 */
[----:B------:R-:W-:Y:S01]  /*c6c0*/  IMAD.MOV.U32 R201, RZ, RZ, R19 ;  /* 0x000000ffffc97224 */ /* 0x000fe200078e0013 */
[----:B------:R-:W-:Y:S01]  /*c6d0*/  MOV R209, R9 ;  /* 0x0000000900d17202 */ /* 0x000fe20000000f00 */
[----:B------:R-:W-:Y:S01]  /*c6e0*/  IMAD.MOV.U32 R202, RZ, RZ, R18 ;  /* 0x000000ffffca7224 */ /* 0x000fe200078e0012 */
[----:B-1----:R-:W-:Y:S01]  /*c6f0*/  MOV R215, R0 ;  /* 0x0000000000d77202 */ /* 0x002fe20000000f00 */
        /* <DEDUP_REMOVED lines=12> */
[----:B------:R0:W5:Y:S04]  /*c7c0*/  LDL.LU R17, [R1+0x4c4] ;  /* 0x0004c40001117983 */ /* 0x0001680000300800 */
[----:B------:R0:W5:Y:S04]  /*c7d0*/  LDL.LU R16, [R1+0x4c0] ;  /* 0x0004c00001107983 */ /* 0x0001680000300800 */
[----:B------:R0:W5:Y:S01]  /*c7e0*/  LDL.LU R3, [R1+0x4bc] ;  /* 0x0004bc0001037983 */ /* 0x0001620000300800 */
[----:B------:R-:W-:-:S02]  /*c7f0*/  WARPGROUP.DEPBAR.LE gsb0, 0x0 ;  /* 0x00008000000079c5 */ /* 0x000fc40000010000 */
[----:B------:R-:W-:Y:S01]  /*c800*/  WARPGROUP.ARRIVE ;  /* 0x00000000000079c5 */ /* 0x000fe20000000000 */
[----:B------:R0:W5:Y:S05]  /*c810*/  LDL.LU R2, [R1+0x4b8] ;  /* 0x0004b80001027983 */ /* 0x00016a0000300800 */
[----:B------:R-:W-:Y:S03]  /*c820*/  HGMMA.64x32x16.F32 R72, gdesc[UR16], R72, gsb0 ;  /* 0x00600000104879f0 */ /* 0x000fe60008000848 */
[----:B------:R-:W-:Y:S02]  /*c830*/  WARPGROUP.DEPBAR.LE gsb0, 0x0 ;  /* 0x00008000000079c5 */ /* 0x000fe40000010000 */
[----:B------:R-:W-:-:S06]  /*c840*/  WARPGROUP.ARRIVE ;  /* 0x00000000000079c5 */ /* 0x000fcc0000000000 */
[----:B------:R-:W-:Y:S01]  /*c850*/  HGMMA.64x32x16.F32 R136, gdesc[UR8], R136, gsb0 ;  /* 0x00600000088879f0 */ /* 0x000fe20008000888 */
        /* <DEDUP_REMOVED lines=11> */
[----:B-1----:R0:W5:Y:S04]  /*c910*/  LDL.LU.64 R86, [R1+0x4b0] ;  /* 0x0004b00001567983 */ /* 0x0021680000300a00 */
[----:B------:R0:W5:Y:S04]  /*c920*/  LDL.LU.64 R84, [R1+0x4a8] ;  /* 0x0004a80001547983 */ /* 0x0001680000300a00 */
[----:B------:R0:W5:Y:S04]  /*c930*/  LDL.LU.64 R82, [R1+0x4a0] ;  /* 0x0004a00001527983 */ /* 0x0001680000300a00 */
[----:B------:R0:W5:Y:S04]  /*c940*/  LDL.LU.64 R80, [R1+0x498] ;  /* 0x0004980001507983 */ /* 0x0001680000300a00 */
[----:B------:R0:W5:Y:S04]  /*c950*/  LDL.LU.64 R78, [R1+0x490] ;  /* 0x00049000014e7983 */ /* 0x0001680000300a00 */
[----:B------:R0:W5:Y:S04]  /*c960*/  LDL.LU.64 R76, [R1+0x488] ;  /* 0x00048800014c7983 */ /* 0x0001680000300a00 */
[----:B------:R0:W5:Y:S04]  /*c970*/  LDL.LU.64 R74, [R1+0x480] ;  /* 0x00048000014a7983 */ /* 0x0001680000300a00 */
[----:B------:R0:W5:Y:S04]  /*c980*/  LDL.LU.64 R72, [R1+0x478] ;  /* 0x0004780001487983 */ /* 0x0001680000300a00 */
        /* <DEDUP_REMOVED lines=32> */
[----:B------:R0:W5:Y:S01]  /*cb90*/  LDL.LU.64 R200, [R1+0x3f8] ;  /* 0x0003f80001c87983 */ /* 0x0001620000300a00 */
[----:B------:R-:W-:Y:S05]  /*cba0*/  @!P1 BRA `(.L_x_22) ;  /* 0x000000b800389947 */ /* 0x000fea0003800000 */
[----:B------:R-:W-:Y:S01]  /*cbb0*/  UIADD3 UR34, UR37, 0x1, URZ ;  /* 0x0000000125227890 */ /* 0x000fe2000fffe03f */
[----:B-----5:R-:W-:Y:S01]  /*cbc0*/  R2UR UR33, R3 ;  /* 0x00000000032172ca */ /* 0x020fe200000e0000 */
[----:B------:R-:W-:Y:S02]  /*cbd0*/  UMOV UR32, UR37 ;  /* 0x0000002500207c82 */ /* 0x000fe40008000000 */
[----:B------:R-:W-:-:S04]  /*cbe0*/  UISETP.NE.AND UP0, UPT, UR34, 0x2, UPT ;  /* 0x000000022200788c */ /* 0x000fc8000bf05270 */
[----:B------:R-:W-:Y:S02]  /*cbf0*/  USEL UR35, URZ, 0x1, UP0 ;  /* 0x000000013f237887 */ /* 0x000fe40008000000 */
[----:B------:R-:W-:Y:S02]  /*cc00*/  USEL UR34, UR34, URZ, UP0 ;  /* 0x0000003f22227287 */ /* 0x000fe40008000000 */
[----:B------:R-:W-:-:S12]  /*cc10*/  ULOP3.LUT UR35, UR36, UR35, URZ, 0x3c, !UPT ;  /* 0x0000002324237292 */ /* 0x000fd8000f8e3c3f */
.L_x_29:
[----:B-----5:R-:W-:Y:S05]  /*cc20*/  @!P0 BRA `(.L_x_23) ;  /* 0x0000000000048947 */ /* 0x020fea0003800000 */
[----:B------:R-:W-:Y:S01]  /*cc30*/  BPT.TRAP 0x1 ;  /* 0x000000040000795c */ /* 0x000fe20000300000 */
.L_x_23:
[----:B------:R-:W-:Y:S01]  /*cc40*/  ULEA UR4, UR34, UR40, 0x3 ;  /* 0x0000002822047291 */ /* 0x000fe2000f8e183f */
[----:B------:R-:W-:-:S05]  /*cc50*/  IMAD.U32 R0, RZ, RZ, UR35 ;  /* 0x00000023ff007e24 */ /* 0x000fca000f8e00ff */
[----:B------:R-:W-:-:S04]  /*cc60*/  SHF.L.U32 R0, R0, 0x1f, RZ ;  /* 0x0000001f00007819 */ /* 0x000fc800000006ff */
[----:B------:R1:W2:Y:S01]  /*cc70*/  SYNCS.PHASECHK.TRANS64.TRYWAIT P1, [UR4], R0 ;  /* 0x00000000ff0075a7 */ /* 0x0002a20008020144 */
[----:B------:R-:W-:Y:S05]  /*cc80*/  @!P0 BRA `(.L_x_24) ;  /* 0x0000000000048947 */ /* 0x000fea0003800000 */
[----:B------:R-:W-:Y:S01]  /*cc90*/  BPT.TRAP 0x1 ;  /* 0x000000040000795c */ /* 0x000fe20000300000 */
.L_x_24:
[----:B--2---:R-:W-:Y:S05]  /*cca0*/  @P1 BRA `(.L_x_25) ;  /* 0x0000000000081947 */ /* 0x004fea0003800000 */
[----:B------:R-:W2:Y:S02]  /*ccb0*/  SYNCS.PHASECHK.TRANS64.TRYWAIT P1, [UR4], R0 ;  /* 0x00000000ff0075a7 */ /* 0x000ea40008020144 */
[----:B--2---:R-:W-:Y:S05]  /*ccc0*/  @!P1 BRA `(.L_x_26) ;  /* 0x000003c0005c9947 */ /* 0x004fea0003800000 */
.L_x_25:
        /* <DEDUP_REMOVED lines=8> */
[----:B---3--:R-:W3:Y:S04]  /*cd50*/  LDL.LU.64 R152, [R1+0x380] ;  /* 0x0003800001987983 */ /* 0x008ee80000300a00 */
[----:B------:R-:W3:Y:S04]  /*cd60*/  LDL.LU.64 R154, [R1+0x388] ;  /* 0x00038800019a7983 */ /* 0x000ee80000300a00 */
[----:B------:R-:W3:Y:S04]  /*cd70*/  LDL.LU.64 R156, [R1+0x390] ;  /* 0x00039000019c7983 */ /* 0x000ee80000300a00 */
[----:B------:R-:W3:Y:S04]  /*cd80*/  LDL.LU.64 R158, [R1+0x398] ;  /* 0x00039800019e7983 */ /* 0x000ee80000300a00 */
[----:B------:R-:W3:Y:S04]  /*cd90*/  LDL.LU.64 R160, [R1+0x3a0] ;  /* 0x0003a00001a07983 */ /* 0x000ee80000300a00 */
[----:B------:R-:W3:Y:S04]  /*cda0*/  LDL.LU.64 R162, [R1+0x3a8] ;  /* 0x0003a80001a27983 */ /* 0x000ee80000300a00 */
[----:B------:R-:W3:Y:S04]  /*cdb0*/  LDL.LU.64 R164, [R1+0x3b0] ;  /* 0x0003b00001a47983 */ /* 0x000ee80000300a00 */
[----:B------:R-:W3:Y:S01]  /*cdc0*/  LDL.LU.64 R166, [R1+0x3b8] ;  /* 0x0003b80001a67983 */ /* 0x000ee20000300a00 */
[----:B------:R-:W-:-:S02]  /*cdd0*/  ULEA UR44, UR34, UR49, 0xc ;  /* 0x00000031222c7291 */ /* 0x000fc4000f8e603f */
[----:B------:R-:W-:Y:S01]  /*cde0*/  UIMAD UR45, UR34, 0x700, UR50 ;  /* 0x00000700222d78a4 */ /* 0x000fe2000f8e0232 */
[----:B------:R-:W-:Y:S01]  /*cdf0*/  STL.64 [R1+0xd58], R230 ;  /* 0x000d58e601007387 */ /* 0x000fe20000100a00 */
[----:B------:R-:W-:Y:S01]  /*ce00*/  UMOV UR5, 0x40000040 ;  /* 0x4000004000057882 */ /* 0x000fe20000000000 */
[----:B------:R-:W-:Y:S01]  /*ce10*/  UMOV UR7, 0x40000040 ;  /* 0x4000004000077882 */ /* 0x000fe20000000000 */
[----:B------:R-:W-:Y:S01]  /*ce20*/  UIADD3 UR10, UR45, 0x100, URZ ;  /* 0x000001002d0a7890 */ /* 0x000fe2000fffe03f */
[----:B------:R-:W-:Y:S01]  /*ce30*/  STL.64 [R1+0xd50], R228 ;  /* 0x000d50e401007387 */ /* 0x000fe20000100a00 */
[----:B------:R-:W-:Y:S01]  /*ce40*/  UMOV UR4, UR44 ;  /* 0x0000002c00047c82 */ /* 0x000fe20008000000 */
[----:B------:R-:W-:Y:S01]  /*ce50*/  UMOV UR6, UR45 ;  /* 0x0000002d00067c82 */ /* 0x000fe20008000000 */
[----:B------:R-:W-:Y:S01]  /*ce60*/  UMOV UR11, 0x40000040 ;  /* 0x40000040000b7882 */ /* 0x000fe20000000000 */
[----:B------:R-:W-:Y:S01]  /*ce70*/  STL.64 [R1+0xd48], R226 ;  /* 0x000d48e201007387 */ /* 0x000fe20000100a00 */
[----:B------:R-:W-:-:S03]  /*ce80*/  UIADD3 UR14, UR45, 0x200, URZ ;  /* 0x000002002d0e7890 */ /* 0x000fc6000fffe03f */
[----:B------:R-:W-:Y:S04]  /*ce90*/  STL.64 [R1+0xd40], R224 ;  /* 0x000d40e001007387 */ /* 0x000fe80000100a00 */
[----:B------:R-:W-:Y:S04]  /*cea0*/  STL.64 [R1+0xd38], R222 ;  /* 0x000d38de01007387 */ /* 0x000fe80000100a00 */
[----:B------:R-:W-:Y:S04]  /*ceb0*/  STL.64 [R1+0xd30], R220 ;  /* 0x000d30dc01007387 */ /* 0x000fe80000100a00 */
[----:B------:R-:W-:Y:S04]  /*cec0*/  STL.64 [R1+0xd28], R218 ;  /* 0x000d28da01007387 */ /* 0x000fe80000100a00 */
[----:B------:R4:W-:Y:S04]  /*ced0*/  STL.64 [R1+0xd20], R216 ;  /* 0x000d20d801007387 */ /* 0x0009e80000100a00 */
[----:B------:R-:W-:Y:S04]  /*cee0*/  STL [R1+0x4c4], R17 ;  /* 0x0004c41101007387 */ /* 0x000fe80000100800 */
[----:B------:R-:W-:Y:S04]  /*cef0*/  STL [R1+0x4c0], R16 ;  /* 0x0004c01001007387 */ /* 0x000fe80000100800 */
[----:B------:R-:W-:Y:S04]  /*cf00*/  STL [R1+0x4bc], R3 ;  /* 0x0004bc0301007387 */ /* 0x000fe80000100800 */
[----:B------:R-:W-:Y:S04]  /*cf10*/  STL [R1+0x4b8], R2 ;  /* 0x0004b80201007387 */ /* 0x000fe80000100800 */
[----:B----4-:R-:W4:Y:S04]  /*cf20*/  LDL.LU.64 R216, [R1+0x280] ;  /* 0x0002800001d87983 */ /* 0x010f280000300a00 */
[----:B------:R-:W4:Y:S04]  /*cf30*/  LDL.LU.64 R218, [R1+0x288] ;  /* 0x0002880001da7983 */ /* 0x000f280000300a00 */
[----:B------:R-:W4:Y:S04]  /*cf40*/  LDL.LU.64 R220, [R1+0x290] ;  /* 0x0002900001dc7983 */ /* 0x000f280000300a00 */
[----:B------:R-:W4:Y:S04]  /*cf50*/  LDL.LU.64 R222, [R1+0x298] ;  /* 0x0002980001de7983 */ /* 0x000f280000300a00 */
[----:B------:R-:W4:Y:S04]  /*cf60*/  LDL.LU.64 R224, [R1+0x2a0] ;  /* 0x0002a00001e07983 */ /* 0x000f280000300a00 */
[----:B------:R-:W4:Y:S04]  /*cf70*/  LDL.LU.64 R226, [R1+0x2a8] ;  /* 0x0002a80001e27983 */ /* 0x000f280000300a00 */
[----:B------:R-:W4:Y:S04]  /*cf80*/  LDL.LU.64 R228, [R1+0x2b0] ;  /* 0x0002b00001e47983 */ /* 0x000f280000300a00 */
[----:B------:R-:W4:Y:S01]  /*cf90*/  LDL.LU.64 R230, [R1+0x2b8] ;  /* 0x0002b80001e67983 */ /* 0x000f220000300a00 */
[----:B------:R-:W-:Y:S01]  /*cfa0*/  UMOV UR8, UR4 ;  /* 0x0000000400087c82 */ /* 0x000fe20008000000 */
[----:B------:R-:W-:Y:S01]  /*cfb0*/  UMOV UR9, UR5 ;  /* 0x0000000500097c82 */ /* 0x000fe20008000000 */
[----:B---3--:R-:W-:-:S06]  /*cfc0*/  WARPGROUP.ARRIVE ;  /* 0x00000000000079c5 */ /* 0x008fcc0000000000 */
[----:B------:R-:W-:Y:S03]  /*cfd0*/  HGMMA.64x32x16.F32 R152, gdesc[UR4], R152, gsb0 ;  /* 0x00600000049879f0 */ /* 0x000fe60008000898 */
[----:B------:R-:W-:Y:S02]  /*cfe0*/  WARPGROUP.DEPBAR.LE gsb0, 0x0 ;  /* 0x00008000000079c5 */ /* 0x000fe40000010000 */
[----:B------:R-:W-:Y:S01]  /*cff0*/  IMAD.MOV.U32 R20, RZ, RZ, R152 ;  /* 0x000000ffff147224 */ /* 0x000fe200078e0098 */
[----:B------:R-:W-:Y:S01]  /*d000*/  MOV R14, R156 ;  /* 0x0000009c000e7202 */ /* 0x000fe20000000f00 */
[----:B------:R-:W-:Y:S01]  /*d010*/  IMAD.MOV.U32 R19, RZ, RZ, R153 ;  /* 0x000000ffff137224 */ /* 0x000fe200078e0099 */
[----:B------:R-:W-:Y:S01]  /*d020*/  MOV R8, R162 ;  /* 0x000000a200087202 */ /* 0x000fe20000000f00 */
[----:B------:R-:W-:Y:S01]  /*d030*/  IMAD.MOV.U32 R18, RZ, RZ, R154 ;  /* 0x000000ffff127224 */ /* 0x000fe200078e009a */
[----:B------:R-:W3:Y:S01]  /*d040*/  LDL.LU.64 R152, [R1+0x180] ;  /* 0x0001800001987983 */ /* 0x000ee20000300a00 */
[----:B------:R-:W-:-:S02]  /*d050*/  IMAD.MOV.U32 R15, RZ, RZ, R155 ;  /* 0x000000ffff0f7224 */ /* 0x000fc400078e009b */
[----:B------:R-:W-:Y:S01]  /*d060*/  IMAD.MOV.U32 R13, RZ, RZ, R157 ;  /* 0x000000ffff0d7224 */ /* 0x000fe200078e009d */
[----:B------:R-:W3:Y:S01]  /*d070*/  LDL.LU.64 R154, [R1+0x188] ;  /* 0x00018800019a7983 */ /* 0x000ee20000300a00 */
[----:B------:R-:W-:Y:S01]  /*d080*/  IMAD.MOV.U32 R12, RZ, RZ, R158 ;  /* 0x000000ffff0c7224 */ /* 0x000fe200078e009e */
[----:B----4-:R-:W-:Y:S01]  /*d090*/  WARPGROUP.ARRIVE ;  /* 0x00000000000079c5 */ /* 0x010fe20000000000 */
[----:B------:R-:W-:Y:S01]  /*d0a0*/  IMAD.MOV.U32 R11, RZ, RZ, R159 ;  /* 0x000000ffff0b7224 */ /* 0x000fe200078e009f */
[----:B------:R-:W3:Y:S01]  /*d0b0*/  LDL.LU.64 R156, [R1+0x190] ;  /* 0x00019000019c7983 */ /* 0x000ee20000300a00 */
[----:B------:R-:W-:Y:S02]  /*d0c0*/  IMAD.MOV.U32 R10, RZ, RZ, R160 ;  /* 0x000000ffff0a7224 */ /* 0x000fe400078e00a0 */
[----:B------:R-:W-:Y:S01]  /*d0d0*/  IMAD.MOV.U32 R9, RZ, RZ, R161 ;  /* 0x000000ffff097224 */ /* 0x000fe200078e00a1 */
[----:B------:R-:W-:Y:S01]  /*d0e0*/  HGMMA.64x32x16.F32 R216, gdesc[UR8], R216, gsb0 ;  /* 0x0060000008d879f0 */ /* 0x000fe200080008d8 */
[----:B------:R-:W3:Y:S01]  /*d0f0*/  LDL.LU.64 R158, [R1+0x198] ;  /* 0x00019800019e7983 */ /* 0x000ee20000300a00 */
[----:B------:R-:W-:-:S02]  /*d100*/  IMAD.MOV.U32 R7, RZ, RZ, R163 ;  /* 0x000000ffff077224 */ /* 0x000fc400078e00a3 */
[----:B------:R-:W-:Y:S01]  /*d110*/  IMAD.MOV.U32 R6, RZ, RZ, R164 ;  /* 0x000000ffff067224 */ /* 0x000fe200078e00a4 */
[----:B------:R-:W3:Y:S01]  /*d120*/  LDL.LU.64 R160, [R1+0x1a0] ;  /* 0x0001a00001a07983 */ /* 0x000ee20000300a00 */
[----:B------:R-:W-:Y:S02]  /*d130*/  IMAD.MOV.U32 R5, RZ, RZ, R165 ;  /* 0x000000ffff057224 */ /* 0x000fe400078e00a5 */
[----:B--2---:R-:W-:Y:S01]  /*d140*/  IMAD.MOV.U32 R4, RZ, RZ, R166 ;  /* 0x000000ffff047224 */ /* 0x004fe200078e00a6 */
[----:B------:R-:W3:Y:S01]  /*d150*/  LDL.LU.64 R162, [R1+0x1a8] ;  /* 0x0001a80001a27983 */ /* 0x000ee20000300a00 */
[----:B-1----:R-:W-:-:S03]  /*d160*/  IMAD.MOV.U32 R0, RZ, RZ, R167 ;  /* 0x000000ffff007224 */ /* 0x002fc600078e00a7 */
        /* <DEDUP_REMOVED lines=27> */
[----:B-1----:R-:W3:Y:S04]  /*d320*/  LDL.LU.64 R216, [R1+0x80] ;  /* 0x0000800001d87983 */ /* 0x002ee80000300a00 */
[----:B--2---:R-:W2:Y:S04]  /*d330*/  LDL.LU.64 R218, [R1+0x88] ;  /* 0x0000880001da7983 */ /* 0x004ea80000300a00 */
[----:B----4-:R-:W2:Y:S04]  /*d340*/  LDL.LU.64 R220, [R1+0x90] ;  /* 0x0000900001dc7983 */ /* 0x010ea80000300a00 */
[----:B0-----:R-:W2:Y:S04]  /*d350*/  LDL.LU.64 R222, [R1+0x98] ;  /* 0x0000980001de7983 */ /* 0x001ea80000300a00 */
[----:B------:R-:W2:Y:S04]  /*d360*/  LDL.LU.64 R224, [R1+0xa0] ;  /* 0x0000a00001e07983 */ /* 0x000ea80000300a00 */
[----:B------:R-:W2:Y:S04]  /*d370*/  LDL.LU.64 R226, [R1+0xa8] ;  /* 0x0000a80001e27983 */ /* 0x000ea80000300a00 */
[----:B------:R-:W2:Y:S04]  /*d380*/  LDL.LU.64 R228, [R1+0xb0] ;  /* 0x0000b00001e47983 */ /* 0x000ea80000300a00 */
[----:B------:R-:W2:Y:S01]  /*d390*/  LDL.LU.64 R230, [R1+0xb8] ;  /* 0x0000b80001e67983 */ /* 0x000ea20000300a00 */
        /* <DEDUP_REMOVED lines=19> */
[----:B------:R-:W-:Y:S01]  /*d4d0*/  IMAD.MOV.U32 R19, RZ, RZ, R166 ;  /* 0x000000ffff137224 */ /* 0x000fe200078e00a6 */
[----:B------:R-:W-:Y:S01]  /*d4e0*/  MOV R20, R167 ;  /* 0x000000a700147202 */ /* 0x000fe20000000f00 */
[----:B------:R-:W-:Y:S01]  /*d4f0*/  IMAD.MOV.U32 R15, RZ, RZ, R164 ;  /* 0x000000ffff0f7224 */ /* 0x000fe200078e00a4 */
[----:B------:R-:W2:Y:S01]  /*d500*/  LDL.LU.64 R166, [R1+0xd98] ;  /* 0x000d980001a67983 */ /* 0x000ea20000300a00 */
[----:B------:R-:W-:Y:S01]  /*d510*/  IMAD.MOV.U32 R18, RZ, RZ, R165 ;  /* 0x000000ffff127224 */ /* 0x000fe200078e00a5 */
[----:B------:R-:W-:Y:S01]  /*d520*/  MOV R13, R162 ;  /* 0x000000a2000d7202 */ /* 0x000fe20000000f00 */
[----:B------:R-:W-:Y:S01]  /*d530*/  IMAD.MOV.U32 R14, RZ, RZ, R163 ;  /* 0x000000ffff0e7224 */ /* 0x000fe200078e00a3 */
[----:B------:R-:W2:Y:S01]  /*d540*/  LDL.LU.64 R164, [R1+0xd90] ;  /* 0x000d900001a47983 */ /* 0x000ea20000300a00 */
[----:B------:R-:W-:Y:S01]  /*d550*/  UIADD3 UR26, UR45, 0x500, URZ ;  /* 0x000005002d1a7890 */ /* 0x000fe2000fffe03f */
[----:B------:R-:W-:-:S02]  /*d560*/  IMAD.MOV.U32 R11, RZ, RZ, R160 ;  /* 0x000000ffff0b7224 */ /* 0x000fc400078e00a0 */
[----:B------:R-:W-:Y:S01]  /*d570*/  IMAD.MOV.U32 R12, RZ, RZ, R161 ;  /* 0x000000ffff0c7224 */ /* 0x000fe200078e00a1 */
[----:B------:R-:W2:Y:S01]  /*d580*/  LDL.LU.64 R162, [R1+0xd88] ;  /* 0x000d880001a27983 */ /* 0x000ea20000300a00 */
        /* <DEDUP_REMOVED lines=11> */
[----:B------:R-:W-:Y:S01]  /*d640*/  UMOV UR24, UR4 ;  /* 0x0000000400187c82 */ /* 0x000fe20008000000 */
[----:B------:R-:W-:Y:S02]  /*d650*/  UMOV UR25, UR5 ;  /* 0x0000000500197c82 */ /* 0x000fe40008000000 */
[----:B------:R-:W2:Y:S01]  /*d660*/  LDL.LU.64 R154, [R1+0xd68] ;  /* 0x000d6800019a7983 */ /* 0x000ea20000300a00 */
[----:B------:R-:W-:-:S03]  /*d670*/  UMOV UR27, 0x40000040 ;  /* 0x40000040001b7882 */ /* 0x000fc60000000000 */
[----:B------:R-:W2:Y:S04]  /*d680*/  LDL.LU.64 R152, [R1+0xd60] ;  /* 0x000d600001987983 */ /* 0x000ea80000300a00 */
[----:B------:R0:W-:Y:S04]  /*d690*/  STL.64 [R1+0x80], R216 ;  /* 0x000080d801007387 */ /* 0x0001e80000100a00 */
[----:B------:R1:W-:Y:S04]  /*d6a0*/  STL.64 [R1+0x88], R218 ;  /* 0x000088da01007387 */ /* 0x0003e80000100a00 */
[----:B------:R3:W-:Y:S04]  /*d6b0*/  STL.64 [R1+0x90], R220 ;  /* 0x000090dc01007387 */ /* 0x0007e80000100a00 */
[----:B------:R4:W-:Y:S01]  /*d6c0*/  STL.64 [R1+0x98], R222 ;  /* 0x000098de01007387 */ /* 0x0009e20000100a00 */
[----:B------:R-:W-:-:S02]  /*d6d0*/  WARPGROUP.DEPBAR.LE gsb0, 0x0 ;  /* 0x00008000000079c5 */ /* 0x000fc40000010000 */
[----:B------:R-:W-:Y:S01]  /*d6e0*/  WARPGROUP.ARRIVE ;  /* 0x00000000000079c5 */ /* 0x000fe20000000000 */
[----:B------:R4:W-:Y:S05]  /*d6f0*/  STL.64 [R1+0xa0], R224 ;  /* 0x0000a0e001007387 */ /* 0x0009ea0000100a00 */
[----:B------:R-:W-:Y:S01]  /*d700*/  HGMMA.64x32x16.F32 R136, gdesc[UR24], R136, gsb0 ;  /* 0x00600000188879f0 */ /* 0x000fe20008000888 */
[----:B------:R4:W-:Y:S04]  /*d710*/  STL.64 [R1+0xa8], R226 ;  /* 0x0000a8e201007387 */ /* 0x0009e80000100a00 */
[----:B------:R4:W-:Y:S04]  /*d720*/  STL.64 [R1+0xb0], R228 ;  /* 0x0000b0e401007387 */ /* 0x0009e80000100a00 */
[----:B------:R4:W-:Y:S04]  /*d730*/  STL.64 [R1+0xb8], R230 ;  /* 0x0000b8e601007387 */ /* 0x0009e80000100a00 */
[----:B0-----:R-:W2:Y:S04]  /*d740*/  LDL.LU.64 R216, [R1+0x140] ;  /* 0x0001400001d87983 */ /* 0x001ea80000300a00 */
[----:B-1----:R-:W2:Y:S04]  /*d750*/  LDL.LU.64 R218, [R1+0x148] ;  /* 0x0001480001da7983 */ /* 0x002ea80000300a00 */
[----:B---3--:R-:W2:Y:S04]  /*d760*/  LDL.LU.64 R220, [R1+0x150] ;  /* 0x0001500001dc7983 */ /* 0x008ea80000300a00 */
[----:B----4-:R-:W2:Y:S04]  /*d770*/  LDL.LU.64 R222, [R1+0x158] ;  /* 0x0001580001de7983 */ /* 0x010ea80000300a00 */
        /* <DEDUP_REMOVED lines=21> */
[----:B------:R-:W-:-:S02]  /*d8d0*/  WARPGROUP.DEPBAR.LE gsb0, 0x0 ;  /* 0x00008000000079c5 */ /* 0x000fc40000010000 */
[----:B------:R-:W-:Y:S01]  /*d8e0*/  WARPGROUP.ARRIVE ;  /* 0x00000000000079c5 */ /* 0x000fe20000000000 */
[----:B------:R-:W-:Y:S01]  /*d8f0*/  UMOV UR28, UR4 ;  /* 0x00000004001c7c82 */ /* 0x000fe20008000000 */
[----:B------:R-:W-:Y:S01]  /*d900*/  UMOV UR29, UR5 ;  /* 0x00000005001d7c82 */ /* 0x000fe20008000000 */
[----:B------:R-:W-:-:S03]  /*d910*/  UMOV UR31, 0x40000040 ;  /* 0x40000040001f7882 */ /* 0x000fc60000000000 */
        /* <DEDUP_REMOVED lines=14> */
[----:B------:R-:W-:Y:S04]  /*da00*/  STL [R1+0xb44], R136 ;  /* 0x000b448801007387 */ /* 0x000fe80000100800 */
[----:B------:R-:W-:Y:S01]  /*da10*/  STL [R1+0xb40], R137 ;  /* 0x000b408901007387 */ /* 0x000fe20000100800 */
[----:B------:R-:W-:Y:S02]  /*da20*/  WARPGROUP.DEPBAR.LE gsb0, 0x0 ;  /* 0x00008000000079c5 */ /* 0x000fe40000010000 */
[----:B------:R-:W-:-:S06]  /*da30*/  WARPGROUP.ARRIVE ;  /* 0x00000000000079c5 */ /* 0x000fcc0000000000 */
[----:B------:R-:W-:Y:S01]  /*da40*/  HGMMA.64x32x16.F32 R184, gdesc[UR20], R184, gsb0 ;  /* 0x0060000014b879f0 */ /* 0x000fe200080008b8 */
        /* <DEDUP_REMOVED lines=16> */
[----:B------:R-:W-:Y:S01]  /*db50*/  STL [R1+0xb80], R73 ;  /* 0x000b804901007387 */ /* 0x000fe20000100800 */
[----:B------:R-:W-:-:S03]  /*db60*/  UMOV UR16, UR28 ;  /* 0x0000001c00107c82 */ /* 0x000fc60008000000 */
[----:B------:R-:W-:Y:S01]  /*db70*/  STL [R1+0xb7c], R74 ;  /* 0x000b7c4a01007387 */ /* 0x000fe20000100800 */
[----:B------:R-:W-:-:S03]  /*db80*/  UMOV UR17, UR29 ;  /* 0x0000001d00117c82 */ /* 0x000fc60008000000 */
[----:B------:R-:W-:Y:S04]  /*db90*/  STL [R1+0xb78], R75 ;  /* 0x000b784b01007387 */ /* 0x000fe80000100800 */
[----:B------:R-:W-:Y:S04]  /*dba0*/  STL [R1+0xb74], R76 ;  /* 0x000b744c01007387 */ /* 0x000fe80000100800 */
[----:B------:R-:W-:Y:S01]  /*dbb0*/  STL [R1+0xb70], R77 ;  /* 0x000b704d01007387 */ /* 0x000fe20000100800 */
[----:B---3--:R-:W-:-:S03]  /*dbc0*/  WARPGROUP.ARRIVE ;  /* 0x00000000000079c5 */ /* 0x008fc60000000000 */
[----:B------:R-:W-:Y:S04]  /*dbd0*/  STL [R1+0xb6c], R78 ;  /* 0x000b6c4e01007387 */ /* 0x000fe80000100800 */
        /* <DEDUP_REMOVED lines=58> */
[----:B------:R-:W-:-:S03]  /*df80*/  WARPGROUP.DEPBAR.LE gsb0, 0x0 ;  /* 0x00008000000079c5 */ /* 0x000fc60000010000 */
[----:B0-----:R-:W2:Y:S04]  /*df90*/  LDL.LU.64 R56, [R1+0x240] ;  /* 0x0002400001387983 */ /* 0x001ea80000300a00 */
[----:B-1----:R-:W2:Y:S04]  /*dfa0*/  LDL.LU.64 R58, [R1+0x248] ;  /* 0x00024800013a7983 */ /* 0x002ea80000300a00 */
[----:B---3--:R-:W3:Y:S04]  /*dfb0*/  LDL.LU.64 R60, [R1+0x250] ;  /* 0x00025000013c7983 */ /* 0x008ee80000300a00 */
        /* <DEDUP_REMOVED lines=8> */
[----:B----4-:R-:W3:Y:S04]  /*e040*/  LDL.LU.64 R62, [R1+0x258] ;  /* 0x00025800013e7983 */ /* 0x010ee80000300a00 */
[----:B--2---:R-:W3:Y:S04]  /*e050*/  LDL.LU.64 R64, [R1+0x260] ;  /* 0x0002600001407983 */ /* 0x004ee80000300a00 */
[----:B------:R-:W3:Y:S04]  /*e060*/  LDL.LU.64 R66, [R1+0x268] ;  /* 0x0002680001427983 */ /* 0x000ee80000300a00 */
[----:B------:R-:W3:Y:S04]  /*e070*/  LDL.LU.64 R68, [R1+0x270] ;  /* 0x0002700001447983 */ /* 0x000ee80000300a00 */
[----:B------:R-:W3:Y:S01]  /*e080*/  LDL.LU.64 R70, [R1+0x278] ;  /* 0x0002780001467983 */ /* 0x000ee20000300a00 */
[----:B------:R-:W-:Y:S01]  /*e090*/  WARPGROUP.ARRIVE ;  /* 0x00000000000079c5 */ /* 0x000fe20000000000 */
[----:B------:R-:W-:Y:S01]  /*e0a0*/  UMOV UR12, UR28 ;  /* 0x0000001c000c7c82 */ /* 0x000fe20008000000 */
[----:B------:R-:W-:Y:S01]  /*e0b0*/  UMOV UR13, UR29 ;  /* 0x0000001d000d7c82 */ /* 0x000fe20008000000 */
[----:B------:R-:W2:Y:S03]  /*e0c0*/  LDL.LU.64 R120, [R1+0x340] ;  /* 0x0003400001787983 */ /* 0x000ea60000300a00 */
[----:B------:R-:W-:Y:S01]  /*e0d0*/  HGMMA.64x32x16.F32 R216, gdesc[UR12], R216, gsb0 ;  /* 0x006000000cd879f0 */ /* 0x000fe200080008d8 */
[----:B------:R-:W2:Y:S04]  /*e0e0*/  LDL.LU.64 R122, [R1+0x348] ;  /* 0x00034800017a7983 */ /* 0x000ea80000300a00 */
[----:B------:R-:W2:Y:S04]  /*e0f0*/  LDL.LU.64 R124, [R1+0x350] ;  /* 0x00035000017c7983 */ /* 0x000ea80000300a00 */
[----:B------:R-:W2:Y:S04]  /*e100*/  LDL.LU.64 R126, [R1+0x358] ;  /* 0x00035800017e7983 */ /* 0x000ea80000300a00 */
[----:B------:R-:W2:Y:S04]  /*e110*/  LDL.LU.64 R128, [R1+0x360] ;  /* 0x0003600001807983 */ /* 0x000ea80000300a00 */
[----:B------:R-:W2:Y:S04]  /*e120*/  LDL.LU.64 R130, [R1+0x368] ;  /* 0x0003680001827983 */ /* 0x000ea80000300a00 */
[----:B------:R-:W2:Y:S04]  /*e130*/  LDL.LU.64 R132, [R1+0x370] ;  /* 0x0003700001847983 */ /* 0x000ea80000300a00 */
[----:B------:R-:W2:Y:S01]  /*e140*/  LDL.LU.64 R134, [R1+0x378] ;  /* 0x0003780001867983 */ /* 0x000ea20000300a00 */
[----:B------:R-:W-:Y:S01]  /*e150*/  UMOV UR8, UR28 ;  /* 0x0000001c00087c82 */ /* 0x000fe20008000000 */
[----:B------:R-:W-:Y:S01]  /*e160*/  UMOV UR9, UR29 ;  /* 0x0000001d00097c82 */ /* 0x000fe20008000000 */
[----:B------:R-:W-:-:S02]  /*e170*/  WARPGROUP.DEPBAR.LE gsb0, 0x0 ;  /* 0x00008000000079c5 */ /* 0x000fc40000010000 */
[----:B------:R-:W-:Y:S01]  /*e180*/  IMAD.MOV.U32 R2, RZ, RZ, R231 ;  /* 0x000000ffff027224 */ /* 0x000fe200078e00e7 */
[----:B------:R-:W-:Y:S01]  /*e190*/  MOV R3, R230 ;  /* 0x000000e600037202 */ /* 0x000fe20000000f00 */
[----:B------:R-:W-:Y:S02]  /*e1a0*/  IMAD.MOV.U32 R16, RZ, RZ, R229 ;  /* 0x000000ffff107224 */ /* 0x000fe400078e00e5 */
[----:B------:R-:W-:Y:S01]  /*e1b0*/  IMAD.MOV.U32 R17, RZ, RZ, R228 ;  /* 0x000000ffff117224 */ /* 0x000fe200078e00e4 */
[----:B------:R-:W-:Y:S01]  /*e1c0*/  STL [R1+0xc84], R2 ;  /* 0x000c840201007387 */ /* 0x000fe20000100800 */
[----:B------:R-:W-:Y:S01]  /*e1d0*/  IMAD.MOV.U32 R21, RZ, RZ, R227 ;  /* 0x000000ffff157224 */ /* 0x000fe200078e00e3 */
[----:B------:R-:W-:Y:S01]  /*e1e0*/  MOV R23, R225 ;  /* 0x000000e100177202 */ /* 0x000fe20000000f00 */
[----:B------:R-:W-:Y:S01]  /*e1f0*/  IMAD.MOV.U32 R22, RZ, RZ, R226 ;  /* 0x000000ffff167224 */ /* 0x000fe200078e00e2 */
[----:B------:R-:W-:Y:S01]  /*e200*/  STL [R1+0xc80], R3 ;  /* 0x000c800301007387 */ /* 0x000fe20000100800 */
[----:B------:R-:W-:-:S02]  /*e210*/  IMAD.MOV.U32 R232, RZ, RZ, R224 ;  /* 0x000000ffffe87224 */ /* 0x000fc400078e00e0 */
[----:B------:R-:W-:Y:S01]  /*e220*/  IMAD.MOV.U32 R233, RZ, RZ, R223 ;  /* 0x000000ffffe97224 */ /* 0x000fe200078e00df */
[----:B------:R-:W-:Y:S01]  /*e230*/  STL [R1+0xc7c], R16 ;  /* 0x000c7c1001007387 */ /* 0x000fe20000100800 */
[----:B------:R-:W-:-:S03]  /*e240*/  IMAD.MOV.U32 R234, RZ, RZ, R222 ;  /* 0x000000ffffea7224 */ /* 0x000fc600078e00de */
[----:B------:R-:W-:Y:S01]  /*e250*/  STL [R1+0xc78], R17 ;  /* 0x000c781101007387 */ /* 0x000fe20000100800 */
[----:B------:R-:W-:Y:S01]  /*e260*/  IMAD.MOV.U32 R235, RZ, RZ, R221 ;  /* 0x000000ffffeb7224 */ /* 0x000fe200078e00dd */
[----:B------:R-:W-:Y:S02]  /*e270*/  MOV R151, R220 ;  /* 0x000000dc00977202 */ /* 0x000fe40000000f00 */
[----:B------:R-:W-:Y:S01]  /*e280*/  STL [R1+0xc74], R21 ;  /* 0x000c741501007387 */ /* 0x000fe20000100800 */
[----:B------:R-:W-:-:S03]  /*e290*/  IMAD.MOV.U32 R150, RZ, RZ, R219 ;  /* 0x000000ffff967224 */ /* 0x000fc600078e00db */
[----:B------:R-:W-:Y:S01]  /*e2a0*/  STL [R1+0xc70], R22 ;  /* 0x000c701601007387 */ /* 0x000fe20000100800 */
[----:B------:R-:W-:-:S03]  /*e2b0*/  IMAD.MOV.U32 R149, RZ, RZ, R218 ;  /* 0x000000ffff957224 */ /* 0x000fc600078e00da */
[----:B------:R-:W-:Y:S01]  /*e2c0*/  STL [R1+0xc6c], R23 ;  /* 0x000c6c1701007387 */ /* 0x000fe20000100800 */
[----:B------:R-:W-:-:S03]  /*e2d0*/  IMAD.MOV.U32 R148, RZ, RZ, R217 ;  /* 0x000000ffff947224 */ /* 0x000fc600078e00d9 */
[----:B------:R-:W-:Y:S01]  /*e2e0*/  STL [R1+0xc68], R232 ;  /* 0x000c68e801007387 */ /* 0x000fe20000100800 */
[----:B------:R-:W-:-:S03]  /*e2f0*/  IMAD.MOV.U32 R147, RZ, RZ, R216 ;  /* 0x000000ffff937224 */ /* 0x000fc600078e00d8 */
        /* <DEDUP_REMOVED lines=8> */
[----:B------:R-:W4:Y:S04]  /*e380*/  LDL.LU.64 R184, [R1+0x300] ;  /* 0x0003000001b87983 */ /* 0x000f280000300a00 */
[----:B------:R-:W4:Y:S04]  /*e390*/  LDL.LU.64 R186, [R1+0x308] ;  /* 0x0003080001ba7983 */ /* 0x000f280000300a00 */
[----:B------:R-:W4:Y:S04]  /*e3a0*/  LDL.LU.64 R188, [R1+0x310] ;  /* 0x0003100001bc7983 */ /* 0x000f280000300a00 */
[----:B------:R-:W4:Y:S04]  /*e3b0*/  LDL.LU.64 R190, [R1+0x318] ;  /* 0x0003180001be7983 */ /* 0x000f280000300a00 */
[----:B------:R-:W4:Y:S04]  /*e3c0*/  LDL.LU.64 R192, [R1+0x320] ;  /* 0x0003200001c07983 */ /* 0x000f280000300a00 */
[----:B------:R-:W4:Y:S04]  /*e3d0*/  LDL.LU.64 R194, [R1+0x328] ;  /* 0x0003280001c27983 */ /* 0x000f280000300a00 */
        /* <DEDUP_REMOVED lines=9> */
[----:B------:R3:W-:Y:S01]  /*e470*/  STL [R1+0xc98], R87 ;  /* 0x000c985701007387 */ /* 0x0007e20000100800 */
[----:B------:R-:W-:-:S03]  /*e480*/  IMAD.MOV.U32 R83, RZ, RZ, R56 ;  /* 0x000000ffff537224 */ /* 0x000fc600078e0038 */
[----:B------:R-:W-:Y:S04]  /*e490*/  STL [R1+0xc94], R86 ;  /* 0x000c945601007387 */ /* 0x000fe80000100800 */
[----:B------:R-:W-:Y:S04]  /*e4a0*/  STL [R1+0xc90], R85 ;  /* 0x000c905501007387 */ /* 0x000fe80000100800 */
[----:B------:R3:W-:Y:S04]  /*e4b0*/  STL [R1+0xc8c], R84 ;  /* 0x000c8c5401007387 */ /* 0x0007e80000100800 */
[----:B------:R3:W-:Y:S04]  /*e4c0*/  STL [R1+0xc88], R83 ;  /* 0x000c885301007387 */ /* 0x0007e80000100800 */
[----:B0-----:R-:W3:Y:S04]  /*e4d0*/  LDL.LU.64 R200, [R1+0x200] ;  /* 0x0002000001c87983 */ /* 0x001ee80000300a00 */
[----:B-1----:R-:W3:Y:S04]  /*e4e0*/  LDL.LU.64 R202, [R1+0x208] ;  /* 0x0002080001ca7983 */ /* 0x002ee80000300a00 */
[----:B------:R-:W3:Y:S04]  /*e4f0*/  LDL.LU.64 R204, [R1+0x210] ;  /* 0x0002100001cc7983 */ /* 0x000ee80000300a00 */
[----:B------:R-:W3:Y:S04]  /*e500*/  LDL.LU.64 R206, [R1+0x218] ;  /* 0x0002180001ce7983 */ /* 0x000ee80000300a00 */
[----:B------:R-:W3:Y:S04]  /*e510*/  LDL.LU.64 R208, [R1+0x220] ;  /* 0x0002200001d07983 */ /* 0x000ee80000300a00 */
[----:B------:R-:W3:Y:S04]  /*e520*/  LDL.LU.64 R210, [R1+0x228] ;  /* 0x0002280001d27983 */ /* 0x000ee80000300a00 */
[----:B------:R-:W3:Y:S04]  /*e530*/  LDL.LU.64 R212, [R1+0x230] ;  /* 0x0002300001d47983 */ /* 0x000ee80000300a00 */
[----:B------:R-:W3:Y:S01]  /*e540*/  LDL.LU.64 R214, [R1+0x238] ;  /* 0x0002380001d67983 */ /* 0x000ee20000300a00 */
[----:B--2---:R-:W-:Y:S01]  /*e550*/  WARPGROUP.ARRIVE ;  /* 0x00000000000079c5 */ /* 0x004fe20000000000 */
[----:B------:R-:W-:Y:S01]  /*e560*/  UMOV UR4, UR28 ;  /* 0x0000001c00047c82 */ /* 0x000fe20008000000 */
[----:B------:R-:W-:Y:S01]  /*e570*/  UMOV UR5, UR29 ;  /* 0x0000001d00057c82 */ /* 0x000fe20008000000 */
[----:B------:R-:W-:Y:S01]  /*e580*/  UIADD3 UR12, UR44, 0x800, URZ ;  /* 0x000008002c0c7890 */ /* 0x000fe2000fffe03f */
[----:B------:R-:W2:Y:S02]  /*e590*/  LDL.LU.64 R216, [R1+0x100] ;  /* 0x0001000001d87983 */ /* 0x000ea40000300a00 */
[----:B------:R-:W-:Y:S01]  /*e5a0*/  HGMMA.64x32x16.F32 R120, gdesc[UR4], R120, gsb0 ;  /* 0x00600000047879f0 */ /* 0x000fe20008000878 */
[----:B------:R-:W-:Y:S01]  /*e5b0*/  UMOV UR5, 0x40000040 ;  /* 0x4000004000057882 */ /* 0x000fe20000000000 */
[----:B------:R-:W2:Y:S02]  /*e5c0*/  LDL.LU.64 R218, [R1+0x108] ;  /* 0x0001080001da7983 */ /* 0x000ea40000300a00 */
[----:B------:R-:W-:-:S02]  /*e5d0*/  UMOV UR4, UR12 ;  /* 0x0000000c00047c82 */ /* 0x000fc40008000000 */
[----:B------:R-:W2:Y:S01]  /*e5e0*/  LDL.LU.64 R220, [R1+0x110] ;  /* 0x0001100001dc7983 */ /* 0x000ea20000300a00 */
[----:B------:R-:W-:Y:S02]  /*e5f0*/  WARPGROUP.DEPBAR.LE gsb0, 0x0 ;  /* 0x00008000000079c5 */ /* 0x000fe40000010000 */
[----:B----4-:R-:W-:Y:S01]  /*e600*/  WARPGROUP.ARRIVE ;  /* 0x00000000000079c5 */ /* 0x010fe20000000000 */
[----:B------:R-:W2:Y:S01]  /*e610*/  LDL.LU.64 R222, [R1+0x118] ;  /* 0x0001180001de7983 */ /* 0x000ea20000300a00 */
[----:B------:R-:W-:Y:S01]  /*e620*/  UMOV UR8, UR4 ;  /* 0x0000000400087c82 */ /* 0x000fe20008000000 */
[----:B------:R-:W-:Y:S02]  /*e630*/  UMOV UR9, UR5 ;  /* 0x0000000500097c82 */ /* 0x000fe40008000000 */
[----:B------:R-:W2:Y:S01]  /*e640*/  LDL.LU.64 R224, [R1+0x120] ;  /* 0x0001200001e07983 */ /* 0x000ea20000300a00 */
[----:B------:R-:W-:Y:S03]  /*e650*/  HGMMA.64x32x16.F32 R184, gdesc[UR4], R184, gsb0 ;  /* 0x0060000004b879f0 */ /* 0x000fe600080008b8 */
        /* <DEDUP_REMOVED lines=9> */
[----:B------:R-:W-:Y:S01]  /*e6f0*/  IMAD.MOV.U32 R63, RZ, RZ, R196 ;  /* 0x000000ffff3f7224 */ /* 0x000fe200078e00c4 */
[----:B------:R-:W-:Y:S01]  /*e700*/  MOV R144, R69 ;  /* 0x0000004500907202 */ /* 0x000fe20000000f00 */
        /* <DEDUP_REMOVED lines=19> */
[----:B---3--:R-:W-:-:S06]  /*e840*/  WARPGROUP.ARRIVE ;  /* 0x00000000000079c5 */ /* 0x008fcc0000000000 */
[----:B------:R-:W-:Y:S03]  /*e850*/  HGMMA.64x32x16.F32 R200, gdesc[UR8], R200, gsb0 ;  /* 0x0060000008c879f0 */ /* 0x000fe600080008c8 */
[----:B------:R-:W-:Y:S02]  /*e860*/  WARPGROUP.DEPBAR.LE gsb0, 0x0 ;  /* 0x00008000000079c5 */ /* 0x000fe40000010000 */
[----:B------:R-:W-:Y:S01]  /*e870*/  MOV R195, R200 ;  /* 0x000000c800c37202 */ /* 0x000fe20000000f00 */
[----:B------:R-:W-:Y:S01]  /*e880*/  IMAD.MOV.U32 R196, RZ, RZ, R201 ;  /* 0x000000ffffc47224 */ /* 0x000fe200078e00c9 */
[----:B------:R-:W-:Y:S01]  /*e890*/  MOV R120, R205 ;  /* 0x000000cd00787202 */ /* 0x000fe20000000f00 */
        /* <DEDUP_REMOVED lines=28> */
[----:B------:R-:W-:Y:S01]  /*ea60*/  UMOV UR20, UR4 ;  /* 0x0000000400147c82 */ /* 0x000fe20008000000 */
[----:B------:R-:W-:Y:S01]  /*ea70*/  UMOV UR21, UR5 ;  /* 0x0000000500157c82 */ /* 0x000fe20008000000 */
[----:B------:R-:W-:Y:S01]  /*ea80*/  UMOV UR24, UR4 ;  /* 0x0000000400187c82 */ /* 0x000fe20008000000 */
[----:B------:R-:W-:Y:S01]  /*ea90*/  UMOV UR25, UR5 ;  /* 0x0000000500197c82 */ /* 0x000fe20008000000 */
[----:B------:R-:W-:Y:S02]  /*eaa0*/  IMAD.MOV.U32 R136, RZ, RZ, R61 ;  /* 0x000000ffff887224 */ /* 0x000fe400078e003d */
[----:B------:R-:W-:Y:S01]  /*eab0*/  IMAD.MOV.U32 R60, RZ, RZ, R193 ;  /* 0x000000ffff3c7224 */ /* 0x000fe200078e00c1 */
[----:B------:R-:W-:Y:S01]  /*eac0*/  MOV R193, R230 ;  /* 0x000000e600c17202 */ /* 0x000fe20000000f00 */
[----:B------:R-:W-:Y:S01]  /*ead0*/  IMAD.MOV.U32 R61, RZ, RZ, R194 ;  /* 0x000000ffff3d7224 */ /* 0x000fe200078e00c2 */
[----:B------:R-:W-:Y:S01]  /*eae0*/  MOV R57, R190 ;  /* 0x000000be00397202 */ /* 0x000fe20000000f00 */
[----:B------:R-:W-:-:S02]  /*eaf0*/  IMAD.MOV.U32 R58, RZ, RZ, R191 ;  /* 0x000000ffff3a7224 */ /* 0x000fc400078e00bf */
[----:B------:R-:W-:Y:S02]  /*eb00*/  IMAD.MOV.U32 R59, RZ, RZ, R192 ;  /* 0x000000ffff3b7224 */ /* 0x000fe400078e00c0 */
[----:B------:R-:W-:Y:S01]  /*eb10*/  IMAD.MOV.U32 R194, RZ, RZ, R231 ;  /* 0x000000ffffc27224 */ /* 0x000fe200078e00e7 */
[----:B------:R-:W-:Y:S01]  /*eb20*/  MOV R79, R132 ;  /* 0x00000084004f7202 */ /* 0x000fe20000000f00 */
[----:B------:R-:W-:Y:S01]  /*eb30*/  IMAD.MOV.U32 R81, RZ, RZ, R134 ;  /* 0x000000ffff517224 */ /* 0x000fe200078e0086 */
[----:B------:R-:W2:Y:S01]  /*eb40*/  LDL.LU.64 R230, [R1+0xd58] ;  /* 0x000d580001e67983 */ /* 0x000ea20000300a00 */
[----:B------:R-:W-:Y:S02]  /*eb50*/  IMAD.MOV.U32 R82, RZ, RZ, R135 ;  /* 0x000000ffff527224 */ /* 0x000fe400078e0087 */
[----:B------:R-:W-:Y:S02]  /*eb60*/  IMAD.MOV.U32 R56, RZ, RZ, R189 ;  /* 0x000000ffff387224 */ /* 0x000fe400078e00bd */
[----:B------:R-:W-:-:S02]  /*eb70*/  IMAD.MOV.U32 R191, RZ, RZ, R228 ;  /* 0x000000ffffbf7224 */ /* 0x000fc400078e00e4 */
[----:B------:R-:W-:Y:S01]  /*eb80*/  IMAD.MOV.U32 R192, RZ, RZ, R229 ;  /* 0x000000ffffc07224 */ /* 0x000fe200078e00e5 */
[----:B------:R-:W-:Y:S01]  /*eb90*/  MOV R132, R185 ;  /* 0x000000b900847202 */ /* 0x000fe20000000f00 */
[----:B------:R-:W-:Y:S01]  /*eba0*/  IMAD.MOV.U32 R80, RZ, RZ, R133 ;  /* 0x000000ffff507224 */ /* 0x000fe200078e0085 */
[----:B------:R-:W2:Y:S01]  /*ebb0*/  LDL.LU.64 R228, [R1+0xd50] ;  /* 0x000d500001e47983 */ /* 0x000ea20000300a00 */
[----:B------:R-:W-:Y:S02]  /*ebc0*/  IMAD.MOV.U32 R134, RZ, RZ, R187 ;  /* 0x000000ffff867224 */ /* 0x000fe400078e00bb */
[----:B------:R-:W-:Y:S01]  /*ebd0*/  IMAD.MOV.U32 R135, RZ, RZ, R188 ;  /* 0x000000ffff877224 */ /* 0x000fe200078e00bc */
[----:B------:R-:W-:Y:S01]  /*ebe0*/  MOV R188, R225 ;  /* 0x000000e100bc7202 */ /* 0x000fe20000000f00 */
[----:B------:R-:W-:Y:S02]  /*ebf0*/  IMAD.MOV.U32 R189, RZ, RZ, R226 ;  /* 0x000000ffffbd7224 */ /* 0x000fe400078e00e2 */
[----:B------:R-:W-:-:S02]  /*ec00*/  IMAD.MOV.U32 R190, RZ, RZ, R227 ;  /* 0x000000ffffbe7224 */ /* 0x000fc400078e00e3 */
[----:B------:R-:W-:Y:S01]  /*ec10*/  IMAD.MOV.U32 R78, RZ, RZ, R131 ;  /* 0x000000ffff4e7224 */ /* 0x000fe200078e0083 */
[----:B------:R-:W2:Y:S01]  /*ec20*/  LDL.LU.64 R226, [R1+0xd48] ;  /* 0x000d480001e27983 */ /* 0x000ea20000300a00 */
[----:B------:R-:W-:Y:S02]  /*ec30*/  IMAD.MOV.U32 R133, RZ, RZ, R186 ;  /* 0x000000ffff857224 */ /* 0x000fe400078e00ba */
[----:B------:R-:W-:Y:S01]  /*ec40*/  IMAD.MOV.U32 R187, RZ, RZ, R224 ;  /* 0x000000ffffbb7224 */ /* 0x000fe200078e00e0 */
[----:B------:R-:W-:Y:S01]  /*ec50*/  MOV R147, R220 ;  /* 0x000000dc00937202 */ /* 0x000fe20000000f00 */
[----:B------:R-:W-:Y:S01]  /*ec60*/  IMAD.MOV.U32 R131, RZ, RZ, R184 ;  /* 0x000000ffff837224 */ /* 0x000fe200078e00b8 */
[----:B------:R-:W2:Y:S01]  /*ec70*/  LDL.LU.64 R224, [R1+0xd40] ;  /* 0x000d400001e07983 */ /* 0x000ea20000300a00 */
[----:B------:R-:W-:Y:S02]  /*ec80*/  IMAD.MOV.U32 R185, RZ, RZ, R222 ;  /* 0x000000ffffb97224 */ /* 0x000fe400078e00de */
[----:B------:R-:W-:-:S02]  /*ec90*/  IMAD.MOV.U32 R186, RZ, RZ, R223 ;  /* 0x000000ffffba7224 */ /* 0x000fc400078e00df */
[----:B------:R-:W-:Y:S01]  /*eca0*/  IMAD.MOV.U32 R184, RZ, RZ, R221 ;  /* 0x000000ffffb87224 */ /* 0x000fe200078e00dd */
[----:B------:R-:W2:Y:S01]  /*ecb0*/  LDL.LU.64 R222, [R1+0xd38] ;  /* 0x000d380001de7983 */ /* 0x000ea20000300a00 */
[----:B------:R-:W-:Y:S02]  /*ecc0*/  IMAD.MOV.U32 R149, RZ, RZ, R218 ;  /* 0x000000ffff957224 */ /* 0x000fe400078e00da */
[----:B------:R-:W-:Y:S01]  /*ecd0*/  IMAD.MOV.U32 R148, RZ, RZ, R219 ;  /* 0x000000ffff947224 */ /* 0x000fe200078e00db */
[----:B------:R-:W2:Y:S01]  /*ece0*/  LDL.LU.64 R220, [R1+0xd30] ;  /* 0x000d300001dc7983 */ /* 0x000ea20000300a00 */
[----:B------:R-:W-:Y:S02]  /*ecf0*/  IMAD.MOV.U32 R151, RZ, RZ, R216 ;  /* 0x000000ffff977224 */ /* 0x000fe400078e00d8 */
[----:B------:R-:W-:Y:S01]  /*ed00*/  IMAD.MOV.U32 R150, RZ, RZ, R217 ;  /* 0x000000ffff967224 */ /* 0x000fe200078e00d9 */
[----:B------:R-:W2:Y:S04]  /*ed10*/  LDL.LU.64 R218, [R1+0xd28] ;  /* 0x000d280001da7983 */ /* 0x000ea80000300a00 */
[----:B------:R-:W2:Y:S01]  /*ed20*/  LDL.LU.64 R216, [R1+0xd20] ;  /* 0x000d200001d87983 */ /* 0x000ea20000300a00 */
        /* <DEDUP_REMOVED lines=10> */
[----:B------:R-:W-:Y:S01]  /*edd0*/  IMAD.MOV.U32 R87, RZ, RZ, R200 ;  /* 0x000000ffff577224 */ /* 0x000fe200078e00c8 */
[----:B------:R-:W-:Y:S01]  /*ede0*/  MOV R84, R203 ;  /* 0x000000cb00547202 */ /* 0x000fe20000000f00 */
[----:B------:R-:W-:Y:S02]  /*edf0*/  IMAD.MOV.U32 R86, RZ, RZ, R201 ;  /* 0x000000ffff567224 */ /* 0x000fe400078e00c9 */
        /* <DEDUP_REMOVED lines=18> */
[----:B------:R-:W3:Y:S04]  /*ef20*/  LDL.LU.64 R210, [R1+0xe8] ;  /* 0x0000e80001d27983 */ /* 0x000ee80000300a00 */
[----:B------:R-:W3:Y:S04]  /*ef30*/  LDL.LU.64 R212, [R1+0xf0] ;  /* 0x0000f00001d47983 */ /* 0x000ee80000300a00 */
[----:B------:R-:W3:Y:S01]  /*ef40*/  LDL.LU.64 R214, [R1+0xf8] ;  /* 0x0000f80001d67983 */ /* 0x000ee20000300a00 */
[----:B------:R-:W-:-:S02]  /*ef50*/  WARPGROUP.DEPBAR.LE gsb0, 0x0 ;  /* 0x00008000000079c5 */ /* 0x000fc40000010000 */
        /* <DEDUP_REMOVED lines=21> */
[----:B--2---:R-:W-:-:S06]  /*f0b0*/  WARPGROUP.ARRIVE ;  /* 0x00000000000079c5 */ /* 0x004fcc0000000000 */
[----:B------:R-:W-:Y:S01]  /*f0c0*/  HGMMA.64x32x16.F32 R216, gdesc[UR16], R216, gsb0 ;  /* 0x0060000010d879f0 */ /* 0x000fe200080008d8 */
        /* <DEDUP_REMOVED lines=13> */
[----:B---3--:R-:W-:-:S06]  /*f1a0*/  WARPGROUP.ARRIVE ;  /* 0x00000000000079c5 */ /* 0x008fcc0000000000 */
[----:B------:R-:W-:Y:S01]  /*f1b0*/  HGMMA.64x32x16.F32 R200, gdesc[UR12], R200, gsb0 ;  /* 0x006000000cc879f0 */ /* 0x000fe200080008c8 */
[----:B------:R-:W-:Y:S04]  /*f1c0*/  STL [R1+0x91c], R182 ;  /* 0x00091cb601007387 */ /* 0x000fe80000100800 */
[----:B------:R-:W-:Y:S04]  /*f1d0*/  STL [R1+0x918], R183 ;  /* 0x000918b701007387 */ /* 0x000fe80000100800 */
[----:B------:R-:W-:Y:S04]  /*f1e0*/  STL [R1+0x914], R116 ;  /* 0x0009147401007387 */ /* 0x000fe80000100800 */
[----:B------:R-:W-:Y:S04]  /*f1f0*/  STL [R1+0x910], R117 ;  /* 0x0009107501007387 */ /* 0x000fe80000100800 */
[----:B------:R-:W-:Y:S04]  /*f200*/  STL [R1+0x90c], R118 ;  /* 0x00090c7601007387 */ /* 0x000fe80000100800 */
[----:B------:R-:W-:Y:S04]  /*f210*/  STL [R1+0x908], R119 ;  /* 0x0009087701007387 */ /* 0x000fe80000100800 */
        /* <DEDUP_REMOVED lines=36> */
[----:B0-----:R-:W-:-:S03]  /*f460*/  IMAD.MOV.U32 R24, RZ, RZ, R0 ;  /* 0x000000ffff187224 */ /* 0x001fc600078e0000 */
[----:B------:R-:W-:Y:S04]  /*f470*/  STL.64 [R1+0xa60], R222 ;  /* 0x000a60de01007387 */ /* 0x000fe80000100a00 */
[----:B------:R-:W-:Y:S01]  /*f480*/  STL.64 [R1+0xa58], R220 ;  /* 0x000a58dc01007387 */ /* 0x000fe20000100a00 */
[----:B------:R-:W-:-:S03]  /*f490*/  WARPGROUP.DEPBAR.LE gsb0, 0x0 ;  /* 0x00008000000079c5 */ /* 0x000fc60000010000 */
[----:B------:R-:W-:Y:S04]  /*f4a0*/  STL.64 [R1+0xa50], R218 ;  /* 0x000a50da01007387 */ /* 0x000fe80000100a00 */
[----:B------:R-:W-:Y:S04]  /*f4b0*/  STL.64 [R1+0xa48], R216 ;  /* 0x000a48d801007387 */ /* 0x000fe80000100a00 */
[----:B------:R-:W2:Y:S04]  /*f4c0*/  LDL.LU R0, [R1+0xd1c] ;  /* 0x000d1c0001007983 */ /* 0x000ea80000300800 */
[----:B------:R0:W-:Y:S04]  /*f4d0*/  STL.64 [R1+0xc0], R200 ;  /* 0x0000c0c801007387 */ /* 0x0001e80000100a00 */
[----:B------:R3:W-:Y:S04]  /*f4e0*/  STL.64 [R1+0xc8], R202 ;  /* 0x0000c8ca01007387 */ /* 0x0007e80000100a00 */
[----:B------:R4:W-:Y:S04]  /*f4f0*/  STL.64 [R1+0xd0], R204 ;  /* 0x0000d0cc01007387 */ /* 0x0009e80000100a00 */
        /* <DEDUP_REMOVED lines=8> */
[----:B------:R4:W-:Y:S01]  /*f580*/  STL.64 [R1+0xf8], R214 ;  /* 0x0000f8d601007387 */ /* 0x0009e20000100a00 */
        /* <DEDUP_REMOVED lines=26> */
[----:B-1----:R-:W2:Y:S04]  /*f730*/  LDL.LU R100, [R1+0x280] ;  /* 0x0002800001647983 */ /* 0x002ea80000300800 */
        /* <DEDUP_REMOVED lines=15> */
[----:B0-----:R-:W2:Y:S04]  /*f830*/  LDL.LU.64 R200, [R1+0x1c0] ;  /* 0x0001c00001c87983 */ /* 0x001ea80000300a00 */
[----:B---3--:R-:W3:Y:S04]  /*f840*/  LDL.LU.64 R202, [R1+0x1c8] ;  /* 0x0001c80001ca7983 */ /* 0x008ee80000300a00 */
[----:B----4-:R-:W3:Y:S04]  /*f850*/  LDL.LU.64 R204, [R1+0x1d0] ;  /* 0x0001d00001cc7983 */ /* 0x010ee80000300a00 */
[----:B------:R-:W3:Y:S04]  /*f860*/  LDL.LU.64 R206, [R1+0x1d8] ;  /* 0x0001d80001ce7983 */ /* 0x000ee80000300a00 */
[----:B------:R-:W3:Y:S04]  /*f870*/  LDL.LU.64 R208, [R1+0x1e0] ;  /* 0x0001e00001d07983 */ /* 0x000ee80000300a00 */
[----:B------:R-:W3:Y:S04]  /*f880*/  LDL.LU.64 R210, [R1+0x1e8] ;  /* 0x0001e80001d27983 */ /* 0x000ee80000300a00 */
[----:B------:R-:W3:Y:S04]  /*f890*/  LDL.LU.64 R212, [R1+0x1f0] ;  /* 0x0001f00001d47983 */ /* 0x000ee80000300a00 */
[----:B------:R-:W3:Y:S04]  /*f8a0*/  LDL.LU.64 R214, [R1+0x1f8] ;  /* 0x0001f80001d67983 */ /* 0x000ee80000300a00 */
        /* <DEDUP_REMOVED lines=9> */
[----:B------:R-:W-:-:S02]  /*f940*/  UMOV UR9, UR29 ;  /* 0x0000001d00097c82 */ /* 0x000fc40008000000 */
        /* <DEDUP_REMOVED lines=10> */
[----:B------:R-:W-:-:S02]  /*f9f0*/  UIADD3 UR4, UR44, 0x2, URZ ;  /* 0x000000022c047890 */ /* 0x000fc4000fffe03f */
[----:B------:R-:W-:Y:S01]  /*fa00*/  UIADD3 UR5, UR45, 0x2, URZ ;  /* 0x000000022d057890 */ /* 0x000fe2000fffe03f */
[----:B--2---:R-:W-:Y:S02]  /*fa10*/  IMAD.MOV.U32 R171, RZ, RZ, R0 ;  /* 0x000000ffffab7224 */ /* 0x004fe400078e0000 */
[----:B------:R-:W-:Y:S02]  /*fa20*/  IMAD.MOV.U32 R170, RZ, RZ, R4 ;  /* 0x000000ffffaa7224 */ /* 0x000fe400078e0004 */
[----:B------:R-:W-:Y:S02]  /*fa30*/  IMAD.MOV.U32 R169, RZ, RZ, R5 ;  /* 0x000000ffffa97224 */ /* 0x000fe400078e0005 */
[----:B------:R-:W-:Y:S01]  /*fa40*/  IMAD.MOV.U32 R168, RZ, RZ, R6 ;  /* 0x000000ffffa87224 */ /* 0x000fe200078e0006 */
[----:B------:R-:W-:Y:S01]  /*fa50*/  MOV R167, R7 ;  /* 0x0000000700a77202 */ /* 0x000fe20000000f00 */
[----:B------:R-:W-:Y:S02]  /*fa60*/  IMAD.MOV.U32 R166, RZ, RZ, R8 ;  /* 0x000000ffffa67224 */ /* 0x000fe400078e0008 */
[----:B------:R-:W-:-:S02]  /*fa70*/  IMAD.MOV.U32 R165, RZ, RZ, R9 ;  /* 0x000000ffffa57224 */ /* 0x000fc400078e0009 */
[----:B------:R-:W-:Y:S01]  /*fa80*/  IMAD.MOV.U32 R164, RZ, RZ, R10 ;  /* 0x000000ffffa47224 */ /* 0x000fe200078e000a */
[----:B---3--:R-:W-:-:S06]  /*fa90*/  WARPGROUP.ARRIVE ;  /* 0x00000000000079c5 */ /* 0x008fcc0000000000 */
[----:B------:R-:W-:Y:S03]  /*faa0*/  HGMMA.64x32x16.F32 R200, gdesc[UR8], R200, gsb0 ;  /* 0x0060000008c879f0 */ /* 0x000fe600080008c8 */
[----:B------:R-:W-:Y:S02]  /*fab0*/  WARPGROUP.DEPBAR.LE gsb0, 0x0 ;  /* 0x00008000000079c5 */ /* 0x000fe40000010000 */
[----:B----4-:R-:W-:-:S06]  /*fac0*/  WARPGROUP.ARRIVE ;  /* 0x00000000000079c5 */ /* 0x010fcc0000000000 */
        /* <DEDUP_REMOVED lines=22> */
[----:B------:R-:W2:Y:S04]  /*fc30*/  LDL.LU.64 R204, [R1+0xcb0] ;  /* 0x000cb00001cc7983 */ /* 0x000ea80000300a00 */
[----:B------:R-:W2:Y:S04]  /*fc40*/  LDL.LU.64 R202, [R1+0xca8] ;  /* 0x000ca80001ca7983 */ /* 0x000ea80000300a00 */
[----:B------:R-:W2:Y:S01]  /*fc50*/  LDL.LU.64 R200, [R1+0xca0] ;  /* 0x000ca00001c87983 */ /* 0x000ea20000300a00 */
        /* <DEDUP_REMOVED lines=8> */
[----:B------:R-:W-:Y:S01]  /*fce0*/  UMOV UR8, UR4 ;  /* 0x0000000400087c82 */ /* 0x000fe20008000000 */
[----:B------:R-:W-:Y:S01]  /*fcf0*/  UMOV UR9, 0x40000040 ;  /* 0x4000004000097882 */ /* 0x000fe20000000000 */
        /* <DEDUP_REMOVED lines=81> */
[----:B------:R-:W3:Y:S01]  /*10210*/  LDL.LU R86, [R1+0xc94] ;  /* 0x000c940001567983 */ /* 0x000ee20000300800 */
[----:B------:R-:W-:-:S03]  /*10220*/  IMAD.MOV.U32 R205, RZ, RZ, R2 ;  /* 0x000000ffffcd7224 */ /* 0x000fc600078e0002 */
[----:B------:R-:W4:Y:S01]  /*10230*/  LDL.LU R85, [R1+0xc90] ;  /* 0x000c900001557983 */ /* 0x000f220000300800 */
[----:B------:R-:W-:-:S03]  /*10240*/  IMAD.MOV.U32 R207, RZ, RZ, R16 ;  /* 0x000000ffffcf7224 */ /* 0x000fc600078e0010 */
[----:B------:R-:W2:Y:S01]  /*10250*/  LDL.LU R84, [R1+0xc8c] ;  /* 0x000c8c0001547983 */ /* 0x000ea20000300800 */
[----:B------:R-:W-:-:S03]  /*10260*/  MOV R208, R17 ;  /* 0x0000001100d07202 */ /* 0x000fc60000000f00 */
[----:B------:R-:W3:Y:S01]  /*10270*/  LDL.LU R83, [R1+0xc88] ;  /* 0x000c880001537983 */ /* 0x000ee20000300800 */
        /* <DEDUP_REMOVED lines=12> */
[----:B------:R-:W4:Y:S04]  /*10340*/  LDL.LU R22, [R1+0xc70] ;  /* 0x000c700001167983 */ /* 0x000f280000300800 */
[----:B------:R-:W4:Y:S04]  /*10350*/  LDL.LU R23, [R1+0xc6c] ;  /* 0x000c6c0001177983 */ /* 0x000f280000300800 */
[----:B------:R-:W4:Y:S04]  /*10360*/  LDL.LU R232, [R1+0xc68] ;  /* 0x000c680001e87983 */ /* 0x000f280000300800 */
[----:B------:R-:W4:Y:S04]  /*10370*/  LDL.LU R233, [R1+0xc64] ;  /* 0x000c640001e97983 */ /* 0x000f280000300800 */
[----:B------:R-:W4:Y:S04]  /*10380*/  LDL.LU R234, [R1+0xc60] ;  /* 0x000c600001ea7983 */ /* 0x000f280000300800 */
[----:B------:R-:W4:Y:S04]  /*10390*/  LDL.LU R235, [R1+0xc5c] ;  /* 0x000c5c0001eb7983 */ /* 0x000f280000300800 */
[----:B------:R-:W-:Y:S04]  /*103a0*/  STL.64 [R1+0xac0], R214 ;  /* 0x000ac0d601007387 */ /* 0x000fe80000100a00 */
[----:B------:R-:W-:Y:S04]  /*103b0*/  STL.64 [R1+0xab8], R212 ;  /* 0x000ab8d401007387 */ /* 0x000fe80000100a00 */
[----:B------:R-:W-:Y:S01]  /*103c0*/  STL.64 [R1+0xab0], R210 ;  /* 0x000ab0d201007387 */ /* 0x000fe20000100a00 */
[----:B------:R-:W-:-:S03]  /*103d0*/  IMAD.MOV.U32 R20, RZ, RZ, R40 ;  /* 0x000000ffff147224 */ /* 0x000fc600078e0028 */
[----:B------:R-:W-:Y:S01]  /*103e0*/  STL.64 [R1+0xaa8], R208 ;  /* 0x000aa8d001007387 */ /* 0x000fe20000100a00 */
[----:B------:R-:W-:-:S03]  /*103f0*/  IMAD.MOV.U32 R19, RZ, RZ, R41 ;  /* 0x000000ffff137224 */ /* 0x000fc600078e0029 */
[----:B------:R-:W-:Y:S01]  /*10400*/  STL.64 [R1+0xaa0], R206 ;  /* 0x000aa0ce01007387 */ /* 0x000fe20000100a00 */
[----:B------:R-:W-:-:S03]  /*10410*/  IMAD.MOV.U32 R40, RZ, RZ, R151 ;  /* 0x000000ffff287224 */ /* 0x000fc600078e0097 */
[----:B------:R-:W-:Y:S01]  /*10420*/  STL.64 [R1+0xa98], R204 ;  /* 0x000a98cc01007387 */ /* 0x000fe20000100a00 */
[----:B------:R-:W-:-:S03]  /*10430*/  IMAD.MOV.U32 R18, RZ, RZ, R42 ;  /* 0x000000ffff127224 */ /* 0x000fc600078e002a */
[----:B------:R-:W-:Y:S01]  /*10440*/  STL.64 [R1+0xa90], R202 ;  /* 0x000a90ca01007387 */ /* 0x000fe20000100a00 */
[----:B------:R-:W-:Y:S01]  /*10450*/  IMAD.MOV.U32 R41, RZ, RZ, R150 ;  /* 0x000000ffff297224 */ /* 0x000fe200078e0096 */
[----:B------:R-:W-:Y:S02]  /*10460*/  MOV R42, R149 ;  /* 0x00000095002a7202 */ /* 0x000fe40000000f00 */
[----:B------:R-:W-:Y:S01]  /*10470*/  STL.64 [R1+0xa88], R200 ;  /* 0x000a88c801007387 */ /* 0x000fe20000100a00 */
[----:B------:R-:W-:Y:S01]  /*10480*/  IMAD.MOV.U32 R15, RZ, RZ, R43 ;  /* 0x000000ffff0f7224 */ /* 0x000fe200078e002b */
[----:B------:R-:W-:Y:S02]  /*10490*/  MOV R14, R44 ;  /* 0x0000002c000e7202 */ /* 0x000fe40000000f00 */
[----:B------:R-:W4:Y:S01]  /*104a0*/  LDL.LU R151, [R1+0xc58] ;  /* 0x000c580001977983 */ /* 0x000f220000300800 */
[----:B------:R-:W-:-:S03]  /*104b0*/  IMAD.MOV.U32 R43, RZ, RZ, R148 ;  /* 0x000000ffff2b7224 */ /* 0x000fc600078e0094 */
[----:B------:R-:W4:Y:S01]  /*104c0*/  LDL.LU R150, [R1+0xc54] ;  /* 0x000c540001967983 */ /* 0x000f220000300800 */
[----:B------:R-:W-:-:S03]  /*104d0*/  IMAD.MOV.U32 R44, RZ, RZ, R147 ;  /* 0x000000ffff2c7224 */ /* 0x000fc600078e0093 */
[----:B------:R-:W4:Y:S04]  /*104e0*/  LDL.LU R149, [R1+0xc50] ;  /* 0x000c500001957983 */ /* 0x000f280000300800 */
[----:B------:R-:W4:Y:S04]  /*104f0*/  LDL.LU R148, [R1+0xc4c] ;  /* 0x000c4c0001947983 */ /* 0x000f280000300800 */
[----:B------:R-:W4:Y:S01]  /*10500*/  LDL.LU R147, [R1+0xc48] ;  /* 0x000c480001937983 */ /* 0x000f220000300800 */
[----:B------:R-:W-:Y:S02]  /*10510*/  IMAD.MOV.U32 R13, RZ, RZ, R45 ;  /* 0x000000ffff0d7224 */ /* 0x000fe400078e002d */
[----:B------:R-:W-:-:S02]  /*10520*/  IMAD.MOV.U32 R12, RZ, RZ, R46 ;  /* 0x000000ffff0c7224 */ /* 0x000fc400078e002e */
[----:B------:R-:W-:Y:S02]  /*10530*/  IMAD.MOV.U32 R45, RZ, RZ, R184 ;  /* 0x000000ffff2d7224 */ /* 0x000fe400078e00b8 */
[----:B------:R-:W-:Y:S01]  /*10540*/  IMAD.MOV.U32 R11, RZ, RZ, R47 ;  /* 0x000000ffff0b7224 */ /* 0x000fe200078e002f */
[----:B------:R-:W4:Y:S01]  /*10550*/  LDL.LU R184, [R1+0xc44] ;  /* 0x000c440001b87983 */ /* 0x000f220000300800 */
[----:B------:R-:W-:Y:S01]  /*10560*/  IMAD.MOV.U32 R46, RZ, RZ, R185 ;  /* 0x000000ffff2e7224 */ /* 0x000fe200078e00b9 */
[----:B------:R-:W-:Y:S01]  /*10570*/  MOV R47, R186 ;  /* 0x000000ba002f7202 */ /* 0x000fe20000000f00 */
[----:B------:R-:W-:Y:S01]  /*10580*/  IMAD.MOV.U32 R10, RZ, RZ, R48 ;  /* 0x000000ffff0a7224 */ /* 0x000fe200078e0030 */
[----:B------:R-:W4:Y:S01]  /*10590*/  LDL.LU R185, [R1+0xc40] ;  /* 0x000c400001b97983 */ /* 0x000f220000300800 */
[----:B------:R-:W-:Y:S01]  /*105a0*/  MOV R9, R49 ;  /* 0x0000003100097202 */ /* 0x000fe20000000f00 */
[----:B------:R-:W-:Y:S02]  /*105b0*/  IMAD.MOV.U32 R48, RZ, RZ, R187 ;  /* 0x000000ffff307224 */ /* 0x000fe400078e00bb */
[----:B------:R-:W4:Y:S01]  /*105c0*/  LDL.LU R186, [R1+0xc3c] ;  /* 0x000c3c0001ba7983 */ /* 0x000f220000300800 */
[----:B------:R-:W-:-:S02]  /*105d0*/  IMAD.MOV.U32 R8, RZ, RZ, R50 ;  /* 0x000000ffff087224 */ /* 0x000fc400078e0032 */
[----:B------:R-:W-:Y:S01]  /*105e0*/  IMAD.MOV.U32 R49, RZ, RZ, R188 ;  /* 0x000000ffff317224 */ /* 0x000fe200078e00bc */
[----:B------:R-:W4:Y:S01]  /*105f0*/  LDL.LU R187, [R1+0xc38] ;  /* 0x000c380001bb7983 */ /* 0x000f220000300800 */
[----:B------:R-:W-:Y:S01]  /*10600*/  IMAD.MOV.U32 R7, RZ, RZ, R51 ;  /* 0x000000ffff077224 */ /* 0x000fe200078e0033 */
[----:B------:R-:W-:Y:S01]  /*10610*/  MOV R4, R54 ;  /* 0x0000003600047202 */ /* 0x000fe20000000f00 */
[----:B------:R-:W-:Y:S01]  /*10620*/  IMAD.MOV.U32 R50, RZ, RZ, R189 ;  /* 0x000000ffff327224 */ /* 0x000fe200078e00bd */
[----:B------:R-:W4:Y:S01]  /*10630*/  LDL.LU R188, [R1+0xc34] ;  /* 0x000c340001bc7983 */ /* 0x000f220000300800 */
[----:B------:R-:W-:Y:S01]  /*10640*/  IMAD.MOV.U32 R6, RZ, RZ, R52 ;  /* 0x000000ffff067224 */ /* 0x000fe200078e0034 */
[----:B------:R-:W-:Y:S01]  /*10650*/  MOV R52, R191 ;  /* 0x000000bf00347202 */ /* 0x000fe20000000f00 */
[----:B------:R-:W-:Y:S01]  /*10660*/  IMAD.MOV.U32 R0, RZ, RZ, R55 ;  /* 0x000000ffff007224 */ /* 0x000fe200078e0037 */
[----:B------:R-:W4:Y:S01]  /*10670*/  LDL.LU R189, [R1+0xc30] ;  /* 0x000c300001bd7983 */ /* 0x000f220000300800 */
[----:B------:R-:W-:-:S02]  /*10680*/  IMAD.MOV.U32 R51, RZ, RZ, R190 ;  /* 0x000000ffff337224 */ /* 0x000fc400078e00be */
[----:B------:R-:W-:Y:S01]  /*10690*/  IMAD.MOV.U32 R5, RZ, RZ, R53 ;  /* 0x000000ffff057224 */ /* 0x000fe200078e0035 */
[----:B------:R-:W4:Y:S01]  /*106a0*/  LDL.LU R190, [R1+0xc2c] ;  /* 0x000c2c0001be7983 */ /* 0x000f220000300800 */
[----:B------:R-:W-:Y:S02]  /*106b0*/  IMAD.MOV.U32 R54, RZ, RZ, R193 ;  /* 0x000000ffff367224 */ /* 0x000fe400078e00c1 */
[----:B------:R-:W-:Y:S01]  /*106c0*/  IMAD.MOV.U32 R55, RZ, RZ, R194 ;  /* 0x000000ffff377224 */ /* 0x000fe200078e00c2 */
[----:B------:R-:W4:Y:S01]  /*106d0*/  LDL.LU R191, [R1+0xc28] ;  /* 0x000c280001bf7983 */ /* 0x000f220000300800 */
[----:B------:R-:W-:-:S03]  /*106e0*/  IMAD.MOV.U32 R53, RZ, RZ, R192 ;  /* 0x000000ffff357224 */ /* 0x000fc600078e00c0 */
[----:B------:R-:W4:Y:S04]  /*106f0*/  LDL.LU R192, [R1+0xc24] ;  /* 0x000c240001c07983 */ /* 0x000f280000300800 */
[----:B------:R-:W4:Y:S04]  /*10700*/  LDL.LU R193, [R1+0xc20] ;  /* 0x000c200001c17983 */ /* 0x000f280000300800 */
[----:B------:R-:W4:Y:S04]  /*10710*/  LDL.LU R194, [R1+0xc1c] ;  /* 0x000c1c0001c27983 */ /* 0x000f280000300800 */
[----:B------:R-:W-:Y:S04]  /*10720*/  STL.64 [R1+0xb00], R54 ;  /* 0x000b003601007387 */ /* 0x000fe80000100a00 */
[----:B------:R-:W-:Y:S04]  /*10730*/  STL.64 [R1+0xaf8], R52 ;  /* 0x000af83401007387 */ /* 0x000fe80000100a00 */
[----:B------:R-:W-:Y:S04]  /*10740*/  STL.64 [R1+0xaf0], R50 ;  /* 0x000af03201007387 */ /* 0x000fe80000100a00 */
[----:B------:R-:W-:Y:S01]  /*10750*/  STL.64 [R1+0xae8], R48 ;  /* 0x000ae83001007387 */ /* 0x000fe20000100a00 */
[----:B------:R-:W-:-:S03]  /*10760*/  IMAD.MOV.U32 R24, RZ, RZ, R195 ;  /* 0x000000ffff187224 */ /* 0x000fc600078e00c3 */
[----:B------:R-:W-:Y:S01]  /*10770*/  STL.64 [R1+0xae0], R46 ;  /* 0x000ae02e01007387 */ /* 0x000fe20000100a00 */
[----:B------:R-:W-:-:S03]  /*10780*/  MOV R25, R196 ;  /* 0x000000c400197202 */ /* 0x000fc60000000f00 */
[----:B------:R-:W-:Y:S01]  /*10790*/  STL.64 [R1+0xad8], R44 ;  /* 0x000ad82c01007387 */ /* 0x000fe20000100a00 */
[----:B------:R-:W-:-:S03]  /*107a0*/  IMAD.MOV.U32 R26, RZ, RZ, R197 ;  /* 0x000000ffff1a7224 */ /* 0x000fc600078e00c5 */
[----:B------:R-:W-:Y:S01]  /*107b0*/  STL.64 [R1+0xad0], R42 ;  /* 0x000ad02a01007387 */ /* 0x000fe20000100a00 */
[----:B------:R-:W-:-:S03]  /*107c0*/  IMAD.MOV.U32 R27, RZ, RZ, R198 ;  /* 0x000000ffff1b7224 */ /* 0x000fc600078e00c6 */
[----:B------:R0:W-:Y:S01]  /*107d0*/  STL.64 [R1+0xac8], R40 ;  /* 0x000ac82801007387 */ /* 0x0001e20000100a00 */
        /* <DEDUP_REMOVED lines=88> */
[----:B---3--:R-:W-:-:S03]  /*10d60*/  IMAD.MOV.U32 R216, RZ, RZ, R83 ;  /* 0x000000ffffd87224 */ /* 0x008fc600078e0053 */
[----:B------:R-:W3:Y:S01]  /*10d70*/  LDL.LU R79, [R1+0xb68] ;  /* 0x000b6800014f7983 */ /* 0x000ee20000300800 */
[----:B--2---:R-:W-:-:S03]  /*10d80*/  IMAD.MOV.U32 R217, RZ, RZ, R84 ;  /* 0x000000ffffd97224 */ /* 0x004fc600078e0054 */
[----:B------:R-:W3:Y:S01]  /*10d90*/  LDL.LU R80, [R1+0xb64] ;  /* 0x000b640001507983 */ /* 0x000ee20000300800 */
[----:B----4-:R-:W-:-:S03]  /*10da0*/  IMAD.MOV.U32 R218, RZ, RZ, R85 ;  /* 0x000000ffffda7224 */ /* 0x010fc600078e0055 */
        /* <DEDUP_REMOVED lines=31> */
[----:B0-----:R-:W4:Y:S04]  /*10fa0*/  LDL.LU.64 R40, [R1+0x40] ;  /* 0x0000400001287983 */ /* 0x001f280000300a00 */
[----:B------:R-:W4:Y:S04]  /*10fb0*/  LDL.LU.64 R42, [R1+0x48] ;  /* 0x00004800012a7983 */ /* 0x000f280000300a00 */
[----:B------:R-:W4:Y:S04]  /*10fc0*/  LDL.LU.64 R44, [R1+0x50] ;  /* 0x00005000012c7983 */ /* 0x000f280000300a00 */
[----:B------:R-:W4:Y:S01]  /*10fd0*/  LDL.LU.64 R46, [R1+0x58] ;  /* 0x00005800012e7983 */ /* 0x000f220000300a00 */
[----:B------:R-:W-:-:S03]  /*10fe0*/  IMAD.MOV.U32 R200, RZ, RZ, R147 ;  /* 0x000000ffffc87224 */ /* 0x000fc600078e0093 */
[----:B------:R-:W4:Y:S01]  /*10ff0*/  LDL.LU.64 R48, [R1+0x60] ;  /* 0x0000600001307983 */ /* 0x000f220000300a00 */
[----:B------:R-:W-:-:S03]  /*11000*/  IMAD.MOV.U32 R201, RZ, RZ, R148 ;  /* 0x000000ffffc97224 */ /* 0x000fc600078e0094 */
[----:B------:R-:W4:Y:S01]  /*11010*/  LDL.LU.64 R50, [R1+0x68] ;  /* 0x0000680001327983 */ /* 0x000f220000300a00 */
[----:B------:R-:W-:-:S03]  /*11020*/  MOV R202, R149 ;  /* 0x0000009500ca7202 */ /* 0x000fc60000000f00 */
[----:B------:R-:W4:Y:S01]  /*11030*/  LDL.LU.64 R52, [R1+0x70] ;  /* 0x0000700001347983 */ /* 0x000f220000300a00 */
[----:B------:R-:W-:-:S03]  /*11040*/  IMAD.MOV.U32 R203, RZ, RZ, R150 ;  /* 0x000000ffffcb7224 */ /* 0x000fc600078e0096 */
[----:B------:R-:W4:Y:S01]  /*11050*/  LDL.LU.64 R54, [R1+0x78] ;  /* 0x0000780001367983 */ /* 0x000f220000300a00 */
        /* <DEDUP_REMOVED lines=15> */
[----:B--2---:R-:W-:-:S06]  /*11150*/  WARPGROUP.ARRIVE ;  /* 0x00000000000079c5 */ /* 0x004fcc0000000000 */
[----:B------:R-:W-:Y:S03]  /*11160*/  HGMMA.64x32x16.F32 R136, gdesc[UR24], R136, gsb0 ;  /* 0x00600000188879f0 */ /* 0x000fe60008000888 */
[----:B------:R-:W-:Y:S02]  /*11170*/  WARPGROUP.DEPBAR.LE gsb0, 0x0 ;  /* 0x00008000000079c5 */ /* 0x000fe40000010000 */
[----:B---3--:R-:W-:-:S06]  /*11180*/  WARPGROUP.ARRIVE ;  /* 0x00000000000079c5 */ /* 0x008fcc0000000000 */
        /* <DEDUP_REMOVED lines=19> */
[----:B----4-:R-:W-:-:S06]  /*112c0*/  WARPGROUP.ARRIVE ;  /* 0x00000000000079c5 */ /* 0x010fcc0000000000 */
        /* <DEDUP_REMOVED lines=14> */
[----:B------:R-:W-:-:S03]  /*113b0*/  WARPGROUP.DEPBAR.LE gsb0, 0x0 ;  /* 0x00008000000079c5 */ /* 0x000fc60000010000 */
[----:B------:R-:W-:-:S06]  /*113c0*/  WARPGROUP.ARRIVE ;  /* 0x00000000000079c5 */ /* 0x000fcc0000000000 */
[----:B------:R-:W-:Y:S01]  /*113d0*/  HGMMA.64x32x16.F32 R200, gdesc[UR12], R200, gsb0 ;  /* 0x006000000cc879f0 */ /* 0x000fe200080008c8 */
[----:B------:R-:W-:Y:S01]  /*113e0*/  STL.64 [R1+0x40], R40 ;  /* 0x0000402801007387 */ /* 0x000fe20000100a00 */
[----:B------:R-:W-:Y:S02]  /*113f0*/  IMAD.MOV.U32 R3, RZ, RZ, R54 ;  /* 0x000000ffff037224 */ /* 0x000fe400078e0036 */
[----:B------:R-:W-:Y:S01]  /*11400*/  IMAD.MOV.U32 R2, RZ, RZ, R55 ;  /* 0x000000ffff027224 */ /* 0x000fe200078e0037 */
[----:B------:R-:W-:Y:S01]  /*11410*/  STL.64 [R1+0x48], R42 ;  /* 0x0000482a01007387 */ /* 0x000fe20000100a00 */
[----:B------:R-:W-:Y:S01]  /*11420*/  IMAD.MOV.U32 R17, RZ, RZ, R52 ;  /* 0x000000ffff117224 */ /* 0x000fe200078e0034 */
[----:B------:R-:W-:Y:S01]  /*11430*/  MOV R21, R51 ;  /* 0x0000003300157202 */ /* 0x000fe20000000f00 */
[----:B------:R-:W-:Y:S01]  /*11440*/  IMAD.MOV.U32 R16, RZ, RZ, R53 ;  /* 0x000000ffff107224 */ /* 0x000fe200078e0035 */
[----:B------:R0:W-:Y:S01]  /*11450*/  STL [R1+0x50], R44 ;  /* 0x0000502c01007387 */ /* 0x0001e20000100800 */
[----:B------:R-:W-:-:S03]  /*11460*/  IMAD.MOV.U32 R22, RZ, RZ, R50 ;  /* 0x000000ffff167224 */ /* 0x000fc600078e0032 */
[----:B------:R-:W2:Y:S01]  /*11470*/  LDL.LU.64 R54, [R1+0xb00] ;  /* 0x000b000001367983 */ /* 0x000ea20000300a00 */
[----:B------:R-:W-:Y:S01]  /*11480*/  IMAD.MOV.U32 R232, RZ, RZ, R48 ;  /* 0x000000ffffe87224 */ /* 0x000fe200078e0030 */
[----:B------:R-:W-:Y:S01]  /*11490*/  MOV R234, R46 ;  /* 0x0000002e00ea7202 */ /* 0x000fe20000000f00 */
[----:B------:R-:W-:Y:S01]  /*114a0*/  IMAD.MOV.U32 R23, RZ, RZ, R49 ;  /* 0x000000ffff177224 */ /* 0x000fe200078e0031 */
[----:B------:R-:W2:Y:S01]  /*114b0*/  LDL.LU.64 R52, [R1+0xaf8] ;  /* 0x000af80001347983 */ /* 0x000ea20000300a00 */
[----:B------:R-:W-:-:S03]  /*114c0*/  IMAD.MOV.U32 R233, RZ, RZ, R47 ;  /* 0x000000ffffe97224 */ /* 0x000fc600078e002f */
[----:B------:R-:W2:Y:S01]  /*114d0*/  LDL.LU.64 R50, [R1+0xaf0] ;  /* 0x000af00001327983 */ /* 0x000ea20000300a00 */
[----:B------:R-:W-:-:S03]  /*114e0*/  IMAD.MOV.U32 R235, RZ, RZ, R45 ;  /* 0x000000ffffeb7224 */ /* 0x000fc600078e002d */
[----:B------:R-:W2:Y:S04]  /*114f0*/  LDL.LU.64 R48, [R1+0xae8] ;  /* 0x000ae80001307983 */ /* 0x000ea80000300a00 */
[----:B------:R-:W2:Y:S04]  /*11500*/  LDL.LU.64 R46, [R1+0xae0] ;  /* 0x000ae000012e7983 */ /* 0x000ea80000300a00 */
[----:B0-----:R-:W2:Y:S04]  /*11510*/  LDL.LU.64 R44, [R1+0xad8] ;  /* 0x000ad800012c7983 */ /* 0x001ea80000300a00 */
[----:B------:R-:W2:Y:S04]  /*11520*/  LDL.LU.64 R42, [R1+0xad0] ;  /* 0x000ad000012a7983 */ /* 0x000ea80000300a00 */
[----:B------:R-:W2:Y:S01]  /*11530*/  LDL.LU.64 R40, [R1+0xac8] ;  /* 0x000ac80001287983 */ /* 0x000ea20000300a00 */
[----:B------:R-:W-:Y:S01]  /*11540*/  UMOV UR4, UR28 ;  /* 0x0000001c00047c82 */ /* 0x000fe20008000000 */
[----:B------:R-:W-:Y:S01]  /*11550*/  UMOV UR5, UR29 ;  /* 0x0000001d00057c82 */ /* 0x000fe20008000000 */
        /* <DEDUP_REMOVED lines=19> */
[----:B------:R-:W-:-:S02]  /*11690*/  WARPGROUP.DEPBAR.LE gsb0, 0x0 ;  /* 0x00008000000079c5 */ /* 0x000fc40000010000 */
[----:B------:R-:W-:Y:S01]  /*116a0*/  WARPGROUP.ARRIVE ;  /* 0x00000000000079c5 */ /* 0x000fe20000000000 */
[----:B------:R-:W-:Y:S01]  /*116b0*/  UMOV UR8, UR28 ;  /* 0x0000001c00087c82 */ /* 0x000fe20008000000 */
[----:B------:R-:W-:-:S04]  /*116c0*/  UMOV UR9, UR29 ;  /* 0x0000001d00097c82 */ /* 0x000fc80008000000 */
        /* <DEDUP_REMOVED lines=14> */
[----:B------:R-:W-:Y:S01]  /*117b0*/  STL.64 [R1+0x240], R216 ;  /* 0x000240d801007387 */ /* 0x000fe20000100a00 */
[----:B------:R-:W-:Y:S02]  /*117c0*/  WARPGROUP.DEPBAR.LE gsb0, 0x0 ;  /* 0x00008000000079c5 */ /* 0x000fe40000010000 */
        /* <DEDUP_REMOVED lines=8> */
[----:B------:R0:W-:Y:S01]  /*11850*/  STL.64 [R1+0x278], R230 ;  /* 0x000278e601007387 */ /* 0x0001e20000100a00 */
[----:B------:R-:W-:Y:S01]  /*11860*/  UMOV UR16, UR8 ;  /* 0x0000000800107c82 */ /* 0x000fe20008000000 */
[----:B------:R-:W-:-:S02]  /*11870*/  UMOV UR17, UR9 ;  /* 0x0000000900117c82 */ /* 0x000fc40008000000 */
[----:B0-----:R-:W2:Y:S04]  /*11880*/  LDL.LU.64 R230, [R1+0xa80] ;  /* 0x000a800001e67983 */ /* 0x001ea80000300a00 */
[----:B------:R-:W2:Y:S04]  /*11890*/  LDL.LU.64 R228, [R1+0xa78] ;  /* 0x000a780001e47983 */ /* 0x000ea80000300a00 */
[----:B------:R-:W2:Y:S04]  /*118a0*/  LDL.LU.64 R226, [R1+0xa70] ;  /* 0x000a700001e27983 */ /* 0x000ea80000300a00 */
[----:B------:R-:W2:Y:S04]  /*118b0*/  LDL.LU.64 R224, [R1+0xa68] ;  /* 0x000a680001e07983 */ /* 0x000ea80000300a00 */
[----:B------:R-:W2:Y:S04]  /*118c0*/  LDL.LU.64 R222, [R1+0xa60] ;  /* 0x000a600001de7983 */ /* 0x000ea80000300a00 */
[----:B------:R-:W2:Y:S01]  /*118d0*/  LDL.LU.64 R220, [R1+0xa58] ;  /* 0x000a580001dc7983 */ /* 0x000ea20000300a00 */
[----:B------:R-:W-:-:S03]  /*118e0*/  WARPGROUP.DEPBAR.LE gsb0, 0x0 ;  /* 0x00008000000079c5 */ /* 0x000fc60000010000 */
[----:B------:R-:W2:Y:S04]  /*118f0*/  LDL.LU.64 R218, [R1+0xa50] ;  /* 0x000a500001da7983 */ /* 0x000ea80000300a00 */
[----:B------:R-:W2:Y:S04]  /*11900*/  LDL.LU.64 R216, [R1+0xa48] ;  /* 0x000a480001d87983 */ /* 0x000ea80000300a00 */
[----:B------:R-:W-:Y:S04]  /*11910*/  STL.64 [R1+0x340], R156 ;  /* 0x0003409c01007387 */ /* 0x000fe80000100a00 */
[----:B------:R-:W-:Y:S04]  /*11920*/  STL.64 [R1+0x348], R158 ;  /* 0x0003489e01007387 */ /* 0x000fe80000100a00 */
[----:B------:R-:W-:Y:S04]  /*11930*/  STL.64 [R1+0x350], R160 ;  /* 0x000350a001007387 */ /* 0x000fe80000100a00 */
[----:B------:R-:W-:Y:S01]  /*11940*/  STL.64 [R1+0x358], R162 ;  /* 0x000358a201007387 */ /* 0x000fe20000100a00 */
[----:B---3--:R-:W-:-:S03]  /*11950*/  WARPGROUP.ARRIVE ;  /* 0x00000000000079c5 */ /* 0x008fc60000000000 */
[----:B------:R-:W-:Y:S04]  /*11960*/  STL.64 [R1+0x360], R164 ;  /* 0x000360a401007387 */ /* 0x000fe80000100a00 */
[----:B------:R-:W-:Y:S01]  /*11970*/  STL.64 [R1+0x368], R166 ;  /* 0x000368a601007387 */ /* 0x000fe20000100a00 */
[----:B------:R-:W-:Y:S03]  /*11980*/  HGMMA.64x32x16.F32 R200, gdesc[UR16], R200, gsb0 ;  /* 0x0060000010c879f0 */ /* 0x000fe600080008c8 */
[----:B------:R-:W-:Y:S04]  /*11990*/  STL.64 [R1+0x370], R168 ;  /* 0x000370a801007387 */ /* 0x000fe80000100a00 */
[----:B------:R0:W-:Y:S04]  /*119a0*/  STL.64 [R1+0x378], R170 ;  /* 0x000378aa01007387 */ /* 0x0001e80000100a00 */
[----:B0-----:R-:W3:Y:S04]  /*119b0*/  LDL.LU.64 R170, [R1+0xa40] ;  /* 0x000a400001aa7983 */ /* 0x001ee80000300a00 */
[----:B------:R-:W3:Y:S04]  /*119c0*/  LDL.LU.64 R168, [R1+0xa38] ;  /* 0x000a380001a87983 */ /* 0x000ee80000300a00 */
        /* <DEDUP_REMOVED lines=55> */
[----:B------:R0:W-:Y:S04]  /*11d40*/  STL.64 [R1], R200 ;  /* 0x000000c801007387 */ /* 0x0001e80000100a00 */
[----:B------:R1:W-:Y:S04]  /*11d50*/  STL.64 [R1+0x8], R202 ;  /* 0x000008ca01007387 */ /* 0x0003e80000100a00 */
[----:B------:R1:W-:Y:S04]  /*11d60*/  STL.64 [R1+0x10], R204 ;  /* 0x000010cc01007387 */ /* 0x0003e80000100a00 */
[----:B------:R1:W-:Y:S01]  /*11d70*/  STL.64 [R1+0x18], R206 ;  /* 0x000018ce01007387 */ /* 0x0003e20000100a00 */
[----:B0-----:R-:W-:-:S03]  /*11d80*/  MOV R200, R172 ;  /* 0x000000ac00c87202 */ /* 0x001fc60000000f00 */
[----:B------:R0:W-:Y:S01]  /*11d90*/  STL.64 [R1+0x20], R208 ;  /* 0x000020d001007387 */ /* 0x0001e20000100a00 */
[----:B------:R-:W-:-:S03]  /*11da0*/  IMAD.MOV.U32 R201, RZ, RZ, R173 ;  /* 0x000000ffffc97224 */ /* 0x000fc600078e00ad */
[----:B------:R0:W-:Y:S01]  /*11db0*/  STL.64 [R1+0x28], R210 ;  /* 0x000028d201007387 */ /* 0x0001e20000100a00 */
[----:B-1----:R-:W-:-:S03]  /*11dc0*/  IMAD.MOV.U32 R202, RZ, RZ, R174 ;  /* 0x000000ffffca7224 */ /* 0x002fc600078e00ae */
[----:B------:R1:W-:Y:S01]  /*11dd0*/  STL.64 [R1+0x30], R212 ;  /* 0x000030d401007387 */ /* 0x0003e20000100a00 */
[----:B------:R-:W-:-:S03]  /*11de0*/  IMAD.MOV.U32 R203, RZ, RZ, R175 ;  /* 0x000000ffffcb7224 */ /* 0x000fc600078e00af */
[----:B------:R1:W-:Y:S01]  /*11df0*/  STL.64 [R1+0x38], R214 ;  /* 0x000038d601007387 */ /* 0x0003e20000100a00 */
        /* <DEDUP_REMOVED lines=8> */
[----:B0-----:R-:W-:-:S03]  /*11e80*/  IMAD.MOV.U32 R208, RZ, RZ, R180 ;  /* 0x000000ffffd07224 */ /* 0x001fc600078e00b4 */
        /* <DEDUP_REMOVED lines=11> */
[----:B-1----:R-:W-:-:S02]  /*11f40*/  IMAD.MOV.U32 R212, RZ, RZ, R116 ;  /* 0x000000ffffd47224 */ /* 0x002fc400078e0074 */
[----:B------:R-:W-:Y:S01]  /*11f50*/  IMAD.MOV.U32 R213, RZ, RZ, R117 ;  /* 0x000000ffffd57224 */ /* 0x000fe200078e0075 */
[----:B------:R-:W2:Y:S01]  /*11f60*/  LDL.LU R116, [R1+0x914] ;  /* 0x0009140001747983 */ /* 0x000ea20000300800 */
[----:B------:R-:W-:Y:S01]  /*11f70*/  IMAD.MOV.U32 R214, RZ, RZ, R118 ;  /* 0x000000ffffd67224 */ /* 0x000fe200078e0076 */
[----:B------:R-:W-:Y:S02]  /*11f80*/  MOV R215, R119 ;  /* 0x0000007700d77202 */ /* 0x000fe40000000f00 */
        /* <DEDUP_REMOVED lines=23> */
[----:B0-----:R-:W2:Y:S04]  /*12100*/  LDL.LU R168, [R1+0xc0] ;  /* 0x0000c00001a87983 */ /* 0x001ea80000300800 */
[----:B------:R-:W2:Y:S04]  /*12110*/  LDL.LU R169, [R1+0xc4] ;  /* 0x0000c40001a97983 */ /* 0x000ea80000300800 */
[----:B------:R-:W2:Y:S04]  /*12120*/  LDL.LU R170, [R1+0xc8] ;  /* 0x0000c80001aa7983 */ /* 0x000ea80000300800 */
[----:B------:R-:W2:Y:S04]  /*12130*/  LDL.LU R171, [R1+0xcc] ;  /* 0x0000cc0001ab7983 */ /* 0x000ea80000300800 */
[----:B------:R-:W2:Y:S01]  /*12140*/  LDL.LU R172, [R1+0xd0] ;  /* 0x0000d00001ac7983 */ /* 0x000ea20000300800 */
[----:B------:R-:W-:-:S02]  /*12150*/  WARPGROUP.DEPBAR.LE gsb0, 0x0 ;  /* 0x00008000000079c5 */ /* 0x000fc40000010000 */
[----:B----4-:R-:W-:Y:S01]  /*12160*/  WARPGROUP.ARRIVE ;  /* 0x00000000000079c5 */ /* 0x010fe20000000000 */
[----:B------:R-:W2:Y:S04]  /*12170*/  LDL.LU R173, [R1+0xd4] ;  /* 0x0000d40001ad7983 */ /* 0x000ea80000300800 */
[----:B------:R-:W2:Y:S01]  /*12180*/  LDL.LU R174, [R1+0xd8] ;  /* 0x0000d80001ae7983 */ /* 0x000ea20000300800 */
[----:B------:R-:W-:Y:S03]  /*12190*/  HGMMA.64x32x16.F32 R40, gdesc[UR28], R40, gsb0 ;  /* 0x006000001c2879f0 */ /* 0x000fe60008000828 */
        /* <DEDUP_REMOVED lines=58> */
[----:B------:R3:W-:Y:S04]  /*12540*/  STL.64 [R1+0xd8], R174 ;  /* 0x0000d8ae01007387 */ /* 0x0007e80000100a00 */
[----:B------:R4:W-:Y:S04]  /*12550*/  STL.64 [R1+0xe0], R176 ;  /* 0x0000e0b001007387 */ /* 0x0009e80000100a00 */
[----:B------:R4:W-:Y:S04]  /*12560*/  STL.64 [R1+0xe8], R178 ;  /* 0x0000e8b201007387 */ /* 0x0009e80000100a00 */
[----:B------:R4:W-:Y:S01]  /*12570*/  STL.64 [R1+0xf0], R180 ;  /* 0x0000f0b401007387 */ /* 0x0009e20000100a00 */
[----:B------:R-:W-:-:S03]  /*12580*/  WARPGROUP.DEPBAR.LE gsb0, 0x0 ;  /* 0x00008000000079c5 */ /* 0x000fc60000010000 */
[----:B------:R4:W-:Y:S04]  /*12590*/  STL.64 [R1+0xf8], R182 ;  /* 0x0000f8b601007387 */ /* 0x0009e80000100a00 */
[----:B0-----:R-:W4:Y:S04]  /*125a0*/  LDL.LU R168, [R1+0x2c0] ;  /* 0x0002c00001a87983 */ /* 0x001f280000300800 */
[----:B------:R-:W4:Y:S04]  /*125b0*/  LDL.LU R169, [R1+0x2c4] ;  /* 0x0002c40001a97983 */ /* 0x000f280000300800 */
        /* <DEDUP_REMOVED lines=8> */
[----:B-1----:R-:W4:Y:S04]  /*12640*/  LDL.LU R170, [R1+0x2c8] ;  /* 0x0002c80001aa7983 */ /* 0x002f280000300800 */
[----:B------:R-:W4:Y:S04]  /*12650*/  LDL.LU R171, [R1+0x2cc] ;  /* 0x0002cc0001ab7983 */ /* 0x000f280000300800 */
[----:B--2---:R-:W2:Y:S04]  /*12660*/  LDL.LU R172, [R1+0x2d0] ;  /* 0x0002d00001ac7983 */ /* 0x004ea80000300800 */
[----:B------:R-:W2:Y:S04]  /*12670*/  LDL.LU R173, [R1+0x2d4] ;  /* 0x0002d40001ad7983 */ /* 0x000ea80000300800 */
[----:B---3--:R-:W2:Y:S04]  /*12680*/  LDL.LU R174, [R1+0x2d8] ;  /* 0x0002d80001ae7983 */ /* 0x008ea80000300800 */
[----:B------:R-:W2:Y:S04]  /*12690*/  LDL.LU R175, [R1+0x2dc] ;  /* 0x0002dc0001af7983 */ /* 0x000ea80000300800 */
[----:B----4-:R-:W2:Y:S04]  /*126a0*/  LDL.LU R176, [R1+0x2e0] ;  /* 0x0002e00001b07983 */ /* 0x010ea80000300800 */
[----:B------:R-:W2:Y:S04]  /*126b0*/  LDL.LU R177, [R1+0x2e4] ;  /* 0x0002e40001b17983 */ /* 0x000ea80000300800 */
[----:B------:R-:W2:Y:S04]  /*126c0*/  LDL.LU R178, [R1+0x2e8] ;  /* 0x0002e80001b27983 */ /* 0x000ea80000300800 */
        /* <DEDUP_REMOVED lines=37> */
[----:B------:R-:W-:Y:S01]  /*12920*/  UMOV UR8, UR28 ;  /* 0x0000001c00087c82 */ /* 0x000fe20008000000 */
[----:B------:R-:W-:-:S02]  /*12930*/  UMOV UR9, UR29 ;  /* 0x0000001d00097c82 */ /* 0x000fc40008000000 */
[----:B------:R-:W3:Y:S04]  /*12940*/  LDL.LU.64 R104, [R1+0x180] ;  /* 0x0001800001687983 */ /* 0x000ee80000300a00 */
[----:B------:R-:W3:Y:S04]  /*12950*/  LDL.LU.64 R106, [R1+0x188] ;  /* 0x00018800016a7983 */ /* 0x000ee80000300a00 */
[----:B------:R-:W3:Y:S04]  /*12960*/  LDL.LU.64 R108, [R1+0x190] ;  /* 0x00019000016c7983 */ /* 0x000ee80000300a00 */
[----:B------:R-:W3:Y:S04]  /*12970*/  LDL.LU.64 R110, [R1+0x198] ;  /* 0x00019800016e7983 */ /* 0x000ee80000300a00 */
[----:B------:R-:W3:Y:S04]  /*12980*/  LDL.LU.64 R112, [R1+0x1a0] ;  /* 0x0001a00001707983 */ /* 0x000ee80000300a00 */
[----:B------:R-:W3:Y:S04]  /*12990*/  LDL.LU.64 R114, [R1+0x1a8] ;  /* 0x0001a80001727983 */ /* 0x000ee80000300a00 */
[----:B------:R-:W3:Y:S04]  /*129a0*/  LDL.LU.64 R116, [R1+0x1b0] ;  /* 0x0001b00001747983 */ /* 0x000ee80000300a00 */
[----:B------:R-:W3:Y:S01]  /*129b0*/  LDL.LU.64 R118, [R1+0x1b8] ;  /* 0x0001b80001767983 */ /* 0x000ee20000300a00 */
[----:B------:R-:W-:-:S02]  /*129c0*/  UIADD3 UR16, UR44, 0x4, URZ ;  /* 0x000000042c107890 */ /* 0x000fc4000fffe03f */
[----:B------:R-:W-:Y:S01]  /*129d0*/  UIADD3 UR12, UR45, 0x4, URZ ;  /* 0x000000042d0c7890 */ /* 0x000fe2000fffe03f */
[----:B------:R-:W-:Y:S01]  /*129e0*/  UMOV UR5, 0x40000040 ;  /* 0x4000004000057882 */ /* 0x000fe20000000000 */
[----:B------:R-:W-:-:S03]  /*129f0*/  UMOV UR7, 0x40000040 ;  /* 0x4000004000077882 */ /* 0x000fc60000000000 */
[----:B------:R-:W-:Y:S02]  /*12a00*/  UMOV UR4, UR16 ;  /* 0x0000001000047c82 */ /* 0x000fe40008000000 */
[----:B------:R-:W-:Y:S01]  /*12a10*/  UMOV UR6, UR12 ;  /* 0x0000000c00067c82 */ /* 0x000fe20008000000 */
[----:B--2---:R-:W-:-:S06]  /*12a20*/  WARPGROUP.ARRIVE ;  /* 0x00000000000079c5 */ /* 0x004fcc0000000000 */
[----:B------:R-:W-:Y:S03]  /*12a30*/  HGMMA.64x32x16.F32 R168, gdesc[UR8], R168, gsb0 ;  /* 0x0060000008a879f0 */ /* 0x000fe600080008a8 */
[----:B------:R-:W-:Y:S02]  /*12a40*/  WARPGROUP.DEPBAR.LE gsb0, 0x0 ;  /* 0x00008000000079c5 */ /* 0x000fe40000010000 */
[----:B------:R-:W-:Y:S01]  /*12a50*/  STL.64 [R1+0x2c0], R168 ;  /* 0x0002c0a801007387 */ /* 0x000fe20000100a00 */
[----:B----4-:R-:W-:-:S06]  /*12a60*/  WARPGROUP.ARRIVE ;  /* 0x00000000000079c5 */ /* 0x010fcc0000000000 */
[----:B------:R-:W-:Y:S01]  /*12a70*/  HGMMA.64x32x16.F32 R200, gdesc[UR4], R200, gsb0 ;  /* 0x0060000004c879f0 */ /* 0x000fe200080008c8 */
        /* <DEDUP_REMOVED lines=25> */
[----:B---3--:R-:W-:Y:S01]  /*12c10*/  WARPGROUP.ARRIVE ;  /* 0x00000000000079c5 */ /* 0x008fe20000000000 */
[----:B------:R-:W-:Y:S01]  /*12c20*/  UMOV UR8, UR4 ;  /* 0x0000000400087c82 */ /* 0x000fe20008000000 */
[----:B------:R-:W-:Y:S01]  /*12c30*/  UMOV UR9, UR5 ;  /* 0x0000000500097c82 */ /* 0x000fe20008000000 */
[----:B------:R-:W-:-:S03]  /*12c40*/  UMOV UR11, 0x40000040 ;  /* 0x40000040000b7882 */ /* 0x000fc60000000000 */
[----:B------:R-:W-:Y:S02]  /*12c50*/  UMOV UR10, UR13 ;  /* 0x0000000d000a7c82 */ /* 0x000fe40008000000 */
        /* <DEDUP_REMOVED lines=23> */
[----:B------:R-:W-:Y:S01]  /*12dd0*/  IMAD.MOV.U32 R183, RZ, RZ, R0 ;  /* 0x000000ffffb77224 */ /* 0x000fe200078e0000 */
        /* <DEDUP_REMOVED lines=30> */
[----:B------:R-:W-:-:S06]  /*12fc0*/  WARPGROUP.ARRIVE ;  /* 0x00000000000079c5 */ /* 0x000fcc0000000000 */
[----:B------:R-:W-:Y:S01]  /*12fd0*/  HGMMA.64x32x16.F32 R136, gdesc[UR24], R136, gsb0 ;  /* 0x00600000188879f0 */ /* 0x000fe20008000888 */
[----:B------:R3:W-:Y:S04]  /*12fe0*/  STL.64 [R1+0x98], R174 ;  /* 0x000098ae01007387 */ /* 0x0007e80000100a00 */
[----:B------:R4:W-:Y:S04]  /*12ff0*/  STL.64 [R1+0xa0], R176 ;  /* 0x0000a0b001007387 */ /* 0x0009e80000100a00 */
[----:B------:R-:W-:Y:S04]  /*13000*/  STL.64 [R1+0xa8], R178 ;  /* 0x0000a8b201007387 */ /* 0x000fe80000100a00 */
[----:B------:R4:W-:Y:S04]  /*13010*/  STL.64 [R1+0xb0], R180 ;  /* 0x0000b0b401007387 */ /* 0x0009e80000100a00 */
[----:B------:R4:W-:Y:S04]  /*13020*/  STL.64 [R1+0xb8], R182 ;  /* 0x0000b8b601007387 */ /* 0x0009e80000100a00 */
[----:B0-----:R-:W4:Y:S04]  /*13030*/  LDL.LU R168, [R1+0x40] ;  /* 0x0000400001a87983 */ /* 0x001f280000300800 */
[----:B------:R-:W4:Y:S04]  /*13040*/  LDL.LU R169, [R1+0x44] ;  /* 0x0000440001a97983 */ /* 0x000f280000300800 */
[----:B-1----:R-:W4:Y:S04]  /*13050*/  LDL.LU R170, [R1+0x48] ;  /* 0x0000480001aa7983 */ /* 0x002f280000300800 */
[----:B------:R-:W4:Y:S04]  /*13060*/  LDL.LU R171, [R1+0x4c] ;  /* 0x00004c0001ab7983 */ /* 0x000f280000300800 */
[----:B--2---:R-:W2:Y:S01]  /*13070*/  LDL.LU R172, [R1+0x50] ;  /* 0x0000500001ac7983 */ /* 0x004ea20000300800 */
[----:B------:R-:W-:Y:S01]  /*13080*/  UIADD3 UR30, UR45, 0x604, URZ ;  /* 0x000006042d1e7890 */ /* 0x000fe2000fffe03f */
[----:B------:R-:W-:Y:S01]  /*13090*/  UMOV UR28, UR4 ;  /* 0x00000004001c7c82 */ /* 0x000fe20008000000 */
[----:B------:R-:W-:Y:S01]  /*130a0*/  UMOV UR29, UR5 ;  /* 0x00000005001d7c82 */ /* 0x000fe20008000000 */
[----:B------:R-:W-:Y:S01]  /*130b0*/  UMOV UR31, 0x40000040 ;  /* 0x40000040001f7882 */ /* 0x000fe20000000000 */
        /* <DEDUP_REMOVED lines=37> */
[----:B------:R-:W2:Y:S04]  /*13310*/  LDL.LU.64 R114, [R1+0x168] ;  /* 0x0001680001727983 */ /* 0x000ea80000300a00 */
[----:B------:R-:W2:Y:S04]  /*13320*/  LDL.LU.64 R116, [R1+0x170] ;  /* 0x0001700001747983 */ /* 0x000ea80000300a00 */
[----:B------:R-:W2:Y:S01]  /*13330*/  LDL.LU.64 R118, [R1+0x178] ;  /* 0x0001780001767983 */ /* 0x000ea20000300a00 */
[----:B------:R-:W-:-:S02]  /*13340*/  WARPGROUP.DEPBAR.LE gsb0, 0x0 ;  /* 0x00008000000079c5 */ /* 0x000fc40000010000 */
[----:B------:R-:W-:-:S06]  /*13350*/  WARPGROUP.ARRIVE ;  /* 0x00000000000079c5 */ /* 0x000fcc0000000000 */
[----:B------:R-:W-:Y:S01]  /*13360*/  HGMMA.64x32x16.F32 R184, gdesc[UR20], R184, gsb0 ;  /* 0x0060000014b879f0 */ /* 0x000fe200080008b8 */
[----:B------:R-:W-:Y:S01]  /*13370*/  STL [R1+0x800], R140 ;  /* 0x0008008c01007387 */ /* 0x000fe20000100800 */
[----:B------:R-:W-:-:S03]  /*13380*/  IMAD.MOV.U32 R173, RZ, RZ, R235 ;  /* 0x000000ffffad7224 */ /* 0x000fc600078e00eb */
[----:B------:R-:W-:Y:S01]  /*13390*/  STL [R1+0x7fc], R141 ;  /* 0x0007fc8d01007387 */ /* 0x000fe20000100800 */
[----:B---3--:R-:W-:Y:S01]  /*133a0*/  IMAD.MOV.U32 R174, RZ, RZ, R234 ;  /* 0x000000ffffae7224 */ /* 0x008fe200078e00ea */
[----:B------:R-:W-:Y:S02]  /*133b0*/  MOV R175, R233 ;  /* 0x000000e900af7202 */ /* 0x000fe40000000f00 */
[----:B------:R-:W-:Y:S01]  /*133c0*/  STL [R1+0x7f8], R142 ;  /* 0x0007f88e01007387 */ /* 0x000fe20000100800 */
[----:B----4-:R-:W-:Y:S01]  /*133d0*/  IMAD.MOV.U32 R176, RZ, RZ, R232 ;  /* 0x000000ffffb07224 */ /* 0x010fe200078e00e8 */
[----:B------:R-:W-:Y:S01]  /*133e0*/  MOV R180, R17 ;  /* 0x0000001100b47202 */ /* 0x000fe20000000f00 */
[----:B------:R-:W-:Y:S01]  /*133f0*/  IMAD.MOV.U32 R177, RZ, RZ, R23 ;  /* 0x000000ffffb17224 */ /* 0x000fe200078e0017 */
[----:B------:R-:W-:Y:S01]  /*13400*/  STL [R1+0x7f4], R143 ;  /* 0x0007f48f01007387 */ /* 0x000fe20000100800 */
[----:B------:R-:W-:Y:S02]  /*13410*/  IMAD.MOV.U32 R178, RZ, RZ, R22 ;  /* 0x000000ffffb27224 */ /* 0x000fe400078e0016 */
[----:B------:R-:W-:Y:S01]  /*13420*/  IMAD.MOV.U32 R179, RZ, RZ, R21 ;  /* 0x000000ffffb37224 */ /* 0x000fe200078e0015 */
[----:B------:R-:W-:Y:S01]  /*13430*/  STL [R1+0x7f0], R144 ;  /* 0x0007f09001007387 */ /* 0x000fe20000100800 */
[----:B------:R-:W-:-:S02]  /*13440*/  IMAD.MOV.U32 R181, RZ, RZ, R16 ;  /* 0x000000ffffb57224 */ /* 0x000fc400078e0010 */
[----:B------:R-:W-:Y:S01]  /*13450*/  IMAD.MOV.U32 R182, RZ, RZ, R3 ;  /* 0x000000ffffb67224 */ /* 0x000fe200078e0003 */
[----:B------:R-:W-:Y:S01]  /*13460*/  STL [R1+0x7ec], R145 ;  /* 0x0007ec9101007387 */ /* 0x000fe20000100800 */
[----:B------:R-:W-:-:S03]  /*13470*/  IMAD.MOV.U32 R183, RZ, RZ, R2 ;  /* 0x000000ffffb77224 */ /* 0x000fc600078e0002 */
[----:B------:R-:W-:Y:S04]  /*13480*/  STL [R1+0x7e8], R146 ;  /* 0x0007e89201007387 */ /* 0x000fe80000100800 */
[----:B------:R-:W-:Y:S04]  /*13490*/  STL [R1+0x7e4], R147 ;  /* 0x0007e49301007387 */ /* 0x000fe80000100800 */
[----:B------:R-:W-:Y:S04]  /*134a0*/  STL [R1+0x7e0], R148 ;  /* 0x0007e09401007387 */ /* 0x000fe80000100800 */
[----:B------:R-:W-:Y:S04]  /*134b0*/  STL [R1+0x7dc], R149 ;  /* 0x0007dc9501007387 */ /* 0x000fe80000100800 */
[----:B------:R-:W-:Y:S01]  /*134c0*/  STL [R1+0x7d8], R150 ;  /* 0x0007d89601007387 */ /* 0x000fe20000100800 */
[----:B------:R-:W-:-:S03]  /*134d0*/  UMOV UR16, UR28 ;  /* 0x0000001c00107c82 */ /* 0x000fc60008000000 */
[----:B------:R-:W-:Y:S01]  /*134e0*/  STL [R1+0x7d4], R151 ;  /* 0x0007d49701007387 */ /* 0x000fe20000100800 */
[----:B------:R-:W-:-:S03]  /*134f0*/  UMOV UR17, UR29 ;  /* 0x0000001d00117c82 */ /* 0x000fc60008000000 */
[----:B------:R-:W-:Y:S04]  /*13500*/  STL [R1+0x6c0], R72 ;  /* 0x0006c04801007387 */ /* 0x000fe80000100800 */
[----:B------:R-:W-:Y:S01]  /*13510*/  STL [R1+0x6bc], R73 ;  /* 0x0006bc4901007387 */ /* 0x000fe20000100800 */
[----:B------:R-:W-:Y:S02]  /*13520*/  WARPGROUP.DEPBAR.LE gsb0, 0x0 ;  /* 0x00008000000079c5 */ /* 0x000fe40000010000 */
[----:B--2---:R-:W-:Y:S01]  /*13530*/  WARPGROUP.ARRIVE ;  /* 0x00000000000079c5 */ /* 0x004fe20000000000 */
        /* <DEDUP_REMOVED lines=72> */
[----:B0-----:R-:W4:Y:S04]  /*139c0*/  LDL.LU.64 R168, [R1+0x240] ;  /* 0x0002400001a87983 */ /* 0x001f280000300a00 */
[----:B-1----:R-:W4:Y:S04]  /*139d0*/  LDL.LU.64 R170, [R1+0x248] ;  /* 0x0002480001aa7983 */ /* 0x002f280000300a00 */
[----:B--2---:R-:W2:Y:S04]  /*139e0*/  LDL.LU.64 R172, [R1+0x250] ;  /* 0x0002500001ac7983 */ /* 0x004ea80000300a00 */
[----:B---3--:R-:W2:Y:S04]  /*139f0*/  LDL.LU.64 R174, [R1+0x258] ;  /* 0x0002580001ae7983 */ /* 0x008ea80000300a00 */
[----:B----4-:R-:W2:Y:S04]  /*13a00*/  LDL.LU.64 R176, [R1+0x260] ;  /* 0x0002600001b07983 */ /* 0x010ea80000300a00 */
[----:B------:R-:W2:Y:S04]  /*13a10*/  LDL.LU.64 R178, [R1+0x268] ;  /* 0x0002680001b27983 */ /* 0x000ea80000300a00 */
[----:B------:R-:W2:Y:S04]  /*13a20*/  LDL.LU.64 R180, [R1+0x270] ;  /* 0x0002700001b47983 */ /* 0x000ea80000300a00 */
[----:B------:R-:W2:Y:S01]  /*13a30*/  LDL.LU.64 R182, [R1+0x278] ;  /* 0x0002780001b67983 */ /* 0x000ea20000300a00 */
[----:B------:R-:W-:Y:S01]  /*13a40*/  WARPGROUP.ARRIVE ;  /* 0x00000000000079c5 */ /* 0x000fe20000000000 */
[----:B------:R-:W-:Y:S01]  /*13a50*/  UMOV UR12, UR28 ;  /* 0x0000001c000c7c82 */ /* 0x000fe20008000000 */
[----:B------:R-:W-:-:S04]  /*13a60*/  UMOV UR13, UR29 ;  /* 0x0000001d000d7c82 */ /* 0x000fc80008000000 */
[----:B------:R-:W-:Y:S01]  /*13a70*/  HGMMA.64x32x16.F32 R104, gdesc[UR12], R104, gsb0 ;  /* 0x006000000c6879f0 */ /* 0x000fe20008000868 */
[----:B------:R-:W-:Y:S01]  /*13a80*/  UMOV UR8, UR28 ;  /* 0x0000001c00087c82 */ /* 0x000fe20008000000 */
[----:B------:R-:W-:Y:S01]  /*13a90*/  UMOV UR9, UR29 ;  /* 0x0000001d00097c82 */ /* 0x000fe20008000000 */
        /* <DEDUP_REMOVED lines=26> */
[----:B------:R0:W-:Y:S04]  /*13c40*/  STL [R1+0x780], R86 ;  /* 0x0007805601007387 */ /* 0x0001e80000100800 */
[----:B------:R-:W-:Y:S04]  /*13c50*/  STL [R1+0x77c], R85 ;  /* 0x00077c5501007387 */ /* 0x000fe80000100800 */
[----:B------:R-:W-:Y:S04]  /*13c60*/  STL [R1+0x778], R84 ;  /* 0x0007785401007387 */ /* 0x000fe80000100800 */
[----:B------:R1:W-:Y:S04]  /*13c70*/  STL [R1+0x774], R83 ;  /* 0x0007745301007387 */ /* 0x0003e80000100800 */
[----:B------:R4:W-:Y:S04]  /*13c80*/  STL [R1+0x770], R82 ;  /* 0x0007705201007387 */ /* 0x0009e80000100800 */
[----:B------:R4:W-:Y:S04]  /*13c90*/  STL [R1+0x76c], R81 ;  /* 0x00076c5101007387 */ /* 0x0009e80000100800 */
[----:B------:R4:W-:Y:S04]  /*13ca0*/  STL [R1+0x768], R80 ;  /* 0x0007685001007387 */ /* 0x0009e80000100800 */
[----:B------:R-:W-:Y:S04]  /*13cb0*/  STL [R1+0x764], R79 ;  /* 0x0007644f01007387 */ /* 0x000fe80000100800 */
[----:B------:R4:W-:Y:S04]  /*13cc0*/  STL [R1+0x760], R78 ;  /* 0x0007604e01007387 */ /* 0x0009e80000100800 */
[----:B------:R4:W-:Y:S04]  /*13cd0*/  STL [R1+0x75c], R77 ;  /* 0x00075c4d01007387 */ /* 0x0009e80000100800 */
[----:B------:R-:W-:Y:S04]  /*13ce0*/  STL [R1+0x758], R76 ;  /* 0x0007584c01007387 */ /* 0x000fe80000100800 */
[----:B------:R-:W-:Y:S04]  /*13cf0*/  STL [R1+0x754], R75 ;  /* 0x0007544b01007387 */ /* 0x000fe80000100800 */
[----:B------:R-:W-:Y:S04]  /*13d00*/  STL [R1+0x750], R74 ;  /* 0x0007504a01007387 */ /* 0x000fe80000100800 */
[----:B------:R4:W-:Y:S04]  /*13d10*/  STL [R1+0x74c], R73 ;  /* 0x00074c4901007387 */ /* 0x0009e80000100800 */
[----:B------:R4:W-:Y:S01]  /*13d20*/  STL [R1+0x748], R72 ;  /* 0x0007484801007387 */ /* 0x0009e20000100800 */
[----:B--2---:R-:W-:-:S06]  /*13d30*/  WARPGROUP.ARRIVE ;  /* 0x00000000000079c5 */ /* 0x004fcc0000000000 */
[----:B------:R-:W-:Y:S03]  /*13d40*/  HGMMA.64x32x16.F32 R168, gdesc[UR8], R168, gsb0 ;  /* 0x0060000008a879f0 */ /* 0x000fe600080008a8 */
[----:B------:R-:W-:Y:S02]  /*13d50*/  WARPGROUP.DEPBAR.LE gsb0, 0x0 ;  /* 0x00008000000079c5 */ /* 0x000fe40000010000 */
[----:B------:R-:W-:Y:S01]  /*13d60*/  MOV R123, R168 ;  /* 0x000000a8007b7202 */ /* 0x000fe20000000f00 */
        /* <DEDUP_REMOVED lines=22> */
[----:B------:R-:W2:Y:S04]  /*13ed0*/  LDL.LU.64 R182, [R1+0x338] ;  /* 0x0003380001b67983 */ /* 0x000ea80000300a00 */
        /* <DEDUP_REMOVED lines=13> */
[----:B---3--:R-:W-:-:S03]  /*13fb0*/  WARPGROUP.ARRIVE ;  /* 0x00000000000079c5 */ /* 0x008fc60000000000 */
[----:B------:R-:W-:Y:S04]  /*13fc0*/  STL [R1+0x790], R125 ;  /* 0x0007907d01007387 */ /* 0x000fe80000100800 */
[----:B------:R-:W-:Y:S04]  /*13fd0*/  STL [R1+0x78c], R124 ;  /* 0x00078c7c01007387 */ /* 0x000fe80000100800 */
[----:B------:R-:W-:Y:S04]  /*13fe0*/  STL [R1+0x788], R123 ;  /* 0x0007887b01007387 */ /* 0x000fe80000100800 */
[----:B------:R-:W3:Y:S01]  /*13ff0*/  LDL.LU.64 R40, [R1+0x200] ;  /* 0x0002000001287983 */ /* 0x000ee20000300a00 */
[----:B------:R-:W-:-:S03]  /*14000*/  UMOV UR4, UR28 ;  /* 0x0000001c00047c82 */ /* 0x000fc60008000000 */
[----:B------:R-:W3:Y:S01]  /*14010*/  LDL.LU.64 R42, [R1+0x208] ;  /* 0x00020800012a7983 */ /* 0x000ee20000300a00 */
[----:B------:R-:W-:Y:S02]  /*14020*/  UMOV UR5, UR29 ;  /* 0x0000001d00057c82 */ /* 0x000fe40008000000 */
[----:B------:R-:W-:Y:S01]  /*14030*/  HGMMA.64x32x16.F32 R104, gdesc[UR4], R104, gsb0 ;  /* 0x00600000046879f0 */ /* 0x000fe20008000868 */
[----:B------:R-:W3:Y:S04]  /*14040*/  LDL.LU.64 R44, [R1+0x210] ;  /* 0x00021000012c7983 */ /* 0x000ee80000300a00 */
[----:B------:R-:W3:Y:S04]  /*14050*/  LDL.LU.64 R46, [R1+0x218] ;  /* 0x00021800012e7983 */ /* 0x000ee80000300a00 */
[----:B------:R-:W3:Y:S04]  /*14060*/  LDL.LU.64 R48, [R1+0x220] ;  /* 0x0002200001307983 */ /* 0x000ee80000300a00 */
[----:B------:R-:W3:Y:S04]  /*14070*/  LDL.LU.64 R50, [R1+0x228] ;  /* 0x0002280001327983 */ /* 0x000ee80000300a00 */
[----:B------:R-:W3:Y:S04]  /*14080*/  LDL.LU.64 R52, [R1+0x230] ;  /* 0x0002300001347983 */ /* 0x000ee80000300a00 */
[----:B------:R-:W3:Y:S01]  /*14090*/  LDL.LU.64 R54, [R1+0x238] ;  /* 0x0002380001367983 */ /* 0x000ee20000300a00 */
[----:B------:R-:W-:Y:S01]  /*140a0*/  UIADD3 UR12, UR44, 0x804, URZ ;  /* 0x000008042c0c7890 */ /* 0x000fe2000fffe03f */
[----:B------:R-:W-:-:S06]  /*140b0*/  UMOV UR5, 0x40000040 ;  /* 0x4000004000057882 */ /* 0x000fcc0000000000 */
[----:B------:R-:W-:Y:S01]  /*140c0*/  UMOV UR4, UR12 ;  /* 0x0000000c00047c82 */ /* 0x000fe20008000000 */
[----:B------:R-:W-:Y:S02]  /*140d0*/  WARPGROUP.DEPBAR.LE gsb0, 0x0 ;  /* 0x00008000000079c5 */ /* 0x000fe40000010000 */
[----:B------:R-:W-:Y:S02]  /*140e0*/  IMAD.MOV.U32 R185, RZ, RZ, R104 ;  /* 0x000000ffffb97224 */ /* 0x000fe400078e0068 */
        /* <DEDUP_REMOVED lines=20> */
[----:B------:R-:W3:Y:S04]  /*14230*/  LDL.LU.64 R114, [R1+0x128] ;  /* 0x0001280001727983 */ /* 0x000ee80000300a00 */
[----:B------:R-:W3:Y:S04]  /*14240*/  LDL.LU.64 R116, [R1+0x130] ;  /* 0x0001300001747983 */ /* 0x000ee80000300a00 */
[----:B------:R-:W3:Y:S04]  /*14250*/  LDL.LU.64 R118, [R1+0x138] ;  /* 0x0001380001767983 */ /* 0x000ee80000300a00 */
[----:B------:R-:W-:Y:S04]  /*14260*/  STL [R1+0x7d0], R187 ;  /* 0x0007d0bb01007387 */ /* 0x000fe80000100800 */
[----:B------:R-:W-:Y:S04]  /*14270*/  STL [R1+0x7cc], R186 ;  /* 0x0007ccba01007387 */ /* 0x000fe80000100800 */
[----:B------:R-:W-:Y:S01]  /*14280*/  STL [R1+0x7c8], R185 ;  /* 0x0007c8b901007387 */ /* 0x000fe20000100800 */
[----:B--2---:R-:W-:-:S06]  /*14290*/  WARPGROUP.ARRIVE ;  /* 0x00000000000079c5 */ /* 0x004fcc0000000000 */
[----:B------:R-:W-:Y:S03]  /*142a0*/  HGMMA.64x32x16.F32 R168, gdesc[UR4], R168, gsb0 ;  /* 0x0060000004a879f0 */ /* 0x000fe600080008a8 */
[----:B------:R-:W-:Y:S02]  /*142b0*/  WARPGROUP.DEPBAR.LE gsb0, 0x0 ;  /* 0x00008000000079c5 */ /* 0x000fe40000010000 */
[----:B0-----:R-:W-:Y:S01]  /*142c0*/  IMAD.MOV.U32 R86, RZ, RZ, R168 ;  /* 0x000000ffff567224 */ /* 0x001fe200078e00a8 */
[----:B-1----:R-:W-:Y:S01]  /*142d0*/  MOV R83, R171 ;  /* 0x000000ab00537202 */ /* 0x002fe20000000f00 */
[----:B------:R-:W-:Y:S02]  /*142e0*/  IMAD.MOV.U32 R85, RZ, RZ, R169 ;  /* 0x000000ffff557224 */ /* 0x000fe400078e00a9 */
[----:B------:R-:W-:Y:S01]  /*142f0*/  IMAD.MOV.U32 R84, RZ, RZ, R170 ;  /* 0x000000ffff547224 */ /* 0x000fe200078e00aa */
[----:B------:R-:W2:Y:S01]  /*14300*/  LDL.LU.64 R168, [R1] ;  /* 0x0000000001a87983 */ /* 0x000ea20000300a00 */
[----:B----4-:R-:W-:-:S02]  /*14310*/  IMAD.MOV.U32 R82, RZ, RZ, R172 ;  /* 0x000000ffff527224 */ /* 0x010fc400078e00ac */
        /* <DEDUP_REMOVED lines=18> */
[----:B---3--:R-:W-:Y:S01]  /*14440*/  WARPGROUP.ARRIVE ;  /* 0x00000000000079c5 */ /* 0x008fe20000000000 */
        /* <DEDUP_REMOVED lines=16> */
[----:B0-----:R-:W3:Y:S01]  /*14550*/  LDL.LU.64 R54, [R1+0x8c0] ;  /* 0x0008c00001367983 */ /* 0x001ee20000300a00 */
[----:B------:R-:W-:Y:S01]  /*14560*/  IMAD.MOV.U32 R68, RZ, RZ, R48 ;  /* 0x000000ffff447224 */ /* 0x000fe200078e0030 */
[----:B------:R-:W-:Y:S01]  /*14570*/  MOV R67, R47 ;  /* 0x0000002f00437202 */ /* 0x000fe20000000f00 */
[----:B------:R-:W-:Y:S01]  /*14580*/  IMAD.MOV.U32 R69, RZ, RZ, R49 ;  /* 0x000000ffff457224 */ /* 0x000fe200078e0031 */
[----:B------:R-:W3:Y:S01]  /*14590*/  LDL.LU.64 R52, [R1+0x8b8] ;  /* 0x0008b80001347983 */ /* 0x000ee20000300a00 */
[----:B------:R-:W-:-:S03]  /*145a0*/  IMAD.MOV.U32 R66, RZ, RZ, R46 ;  /* 0x000000ffff427224 */ /* 0x000fc600078e002e */
[----:B------:R-:W3:Y:S01]  /*145b0*/  LDL.LU.64 R50, [R1+0x8b0] ;  /* 0x0008b00001327983 */ /* 0x000ee20000300a00 */
[----:B------:R-:W-:Y:S01]  /*145c0*/  IMAD.MOV.U32 R64, RZ, RZ, R44 ;  /* 0x000000ffff407224 */ /* 0x000fe200078e002c */
[----:B------:R-:W-:Y:S01]  /*145d0*/  MOV R62, R42 ;  /* 0x0000002a003e7202 */ /* 0x000fe20000000f00 */
[----:B------:R-:W-:Y:S01]  /*145e0*/  IMAD.MOV.U32 R65, RZ, RZ, R45 ;  /* 0x000000ffff417224 */ /* 0x000fe200078e002d */
[----:B------:R-:W3:Y:S01]  /*145f0*/  LDL.LU.64 R48, [R1+0x8a8] ;  /* 0x0008a80001307983 */ /* 0x000ee20000300a00 */
[----:B------:R-:W-:-:S03]  /*14600*/  IMAD.MOV.U32 R63, RZ, RZ, R43 ;  /* 0x000000ffff3f7224 */ /* 0x000fc600078e002b */
[----:B------:R-:W3:Y:S01]  /*14610*/  LDL.LU.64 R46, [R1+0x8a0] ;  /* 0x0008a000012e7983 */ /* 0x000ee20000300a00 */
[----:B------:R-:W-:Y:S02]  /*14620*/  IMAD.MOV.U32 R60, RZ, RZ, R40 ;  /* 0x000000ffff3c7224 */ /* 0x000fe400078e0028 */
[----:B------:R-:W-:Y:S01]  /*14630*/  IMAD.MOV.U32 R61, RZ, RZ, R41 ;  /* 0x000000ffff3d7224 */ /* 0x000fe200078e0029 */
[----:B------:R-:W3:Y:S04]  /*14640*/  LDL.LU.64 R44, [R1+0x898] ;  /* 0x00089800012c7983 */ /* 0x000ee80000300a00 */
[----:B------:R-:W3:Y:S04]  /*14650*/  LDL.LU.64 R42, [R1+0x890] ;  /* 0x00089000012a7983 */ /* 0x000ee80000300a00 */
[----:B------:R-:W3:Y:S01]  /*14660*/  LDL.LU.64 R40, [R1+0x888] ;  /* 0x0008880001287983 */ /* 0x000ee20000300a00 */
[----:B------:R-:W-:-:S02]  /*14670*/  WARPGROUP.DEPBAR.LE gsb0, 0x0 ;  /* 0x00008000000079c5 */ /* 0x000fc40000010000 */
[----:B------:R-:W-:Y:S01]  /*14680*/  IMAD.MOV.U32 R123, RZ, RZ, R118 ;  /* 0x000000ffff7b7224 */ /* 0x000fe200078e0076 */
[----:B------:R-:W-:Y:S01]  /*14690*/  MOV R125, R116 ;  /* 0x00000074007d7202 */ /* 0x000fe20000000f00 */
        /* <DEDUP_REMOVED lines=19> */
[----:B------:R-:W4:Y:S04]  /*147d0*/  LDL.LU.64 R108, [R1+0x858] ;  /* 0x00085800016c7983 */ /* 0x000f280000300a00 */
[----:B------:R-:W4:Y:S04]  /*147e0*/  LDL.LU.64 R106, [R1+0x850] ;  /* 0x00085000016a7983 */ /* 0x000f280000300a00 */
[----:B------:R-:W4:Y:S01]  /*147f0*/  LDL.LU.64 R104, [R1+0x848] ;  /* 0x0008480001687983 */ /* 0x000f220000300a00 */
[----:B--2---:R-:W-:-:S06]  /*14800*/  WARPGROUP.ARRIVE ;  /* 0x00000000000079c5 */ /* 0x004fcc0000000000 */
[----:B------:R-:W-:Y:S03]  /*14810*/  HGMMA.64x32x16.F32 R168, gdesc[UR16], R168, gsb0 ;  /* 0x0060000010a879f0 */ /* 0x000fe600080008a8 */
        /* <DEDUP_REMOVED lines=25> */
[----:B------:R-:W-:Y:S01]  /*149b0*/  UMOV UR20, UR4 ;  /* 0x0000000400147c82 */ /* 0x000fe20008000000 */
[----:B------:R-:W-:Y:S01]  /*149c0*/  UMOV UR21, UR5 ;  /* 0x0000000500157c82 */ /* 0x000fe20008000000 */
[----:B------:R-:W-:Y:S01]  /*149d0*/  UMOV UR24, UR4 ;  /* 0x0000000400187c82 */ /* 0x000fe20008000000 */
[----:B------:R-:W-:Y:S01]  /*149e0*/  UMOV UR25, UR5 ;  /* 0x0000000500197c82 */ /* 0x000fe20008000000 */
[----:B------:R-:W-:Y:S01]  /*149f0*/  UMOV UR28, UR4 ;  /* 0x00000004001c7c82 */ /* 0x000fe20008000000 */
[----:B------:R-:W-:Y:S01]  /*14a00*/  UMOV UR29, UR5 ;  /* 0x00000005001d7c82 */ /* 0x000fe20008000000 */
[----:B------:R-:W-:Y:S01]  /*14a10*/  UIADD3 UR8, UR44, 0xc04, URZ ;  /* 0x00000c042c087890 */ /* 0x000fe2000fffe03f */
[----:B--2---:R-:W-:-:S06]  /*14a20*/  WARPGROUP.ARRIVE ;  /* 0x00000000000079c5 */ /* 0x004fcc0000000000 */
        /* <DEDUP_REMOVED lines=15> */
[----:B---3--:R-:W-:-:S06]  /*14b20*/  WARPGROUP.ARRIVE ;  /* 0x00000000000079c5 */ /* 0x008fcc0000000000 */
[----:B------:R-:W-:Y:S01]  /*14b30*/  HGMMA.64x32x16.F32 R40, gdesc[UR28], R40, gsb0 ;  /* 0x006000001c2879f0 */ /* 0x000fe20008000828 */
[----:B------:R-:W-:Y:S04]  /*14b40*/  STL [R1+0x4dc], R178 ;  /* 0x0004dcb201007387 */ /* 0x000fe80000100800 */
[----:B------:R3:W-:Y:S04]  /*14b50*/  STL [R1+0x4d8], R179 ;  /* 0x0004d8b301007387 */ /* 0x0007e80000100800 */
[----:B------:R-:W-:Y:S04]  /*14b60*/  STL [R1+0x4d4], R180 ;  /* 0x0004d4b401007387 */ /* 0x000fe80000100800 */
[----:B------:R3:W-:Y:S04]  /*14b70*/  STL [R1+0x4d0], R181 ;  /* 0x0004d0b501007387 */ /* 0x0007e80000100800 */
[----:B------:R-:W-:Y:S04]  /*14b80*/  STL [R1+0x4cc], R182 ;  /* 0x0004ccb601007387 */ /* 0x000fe80000100800 */
[----:B------:R3:W-:Y:S04]  /*14b90*/  STL [R1+0x4c8], R183 ;  /* 0x0004c8b701007387 */ /* 0x0007e80000100800 */
[----:B0-----:R-:W3:Y:S04]  /*14ba0*/  LDL.LU.64 R168, [R1+0xc0] ;  /* 0x0000c00001a87983 */ /* 0x001ee80000300a00 */
[----:B-1----:R-:W3:Y:S04]  /*14bb0*/  LDL.LU.64 R170, [R1+0xc8] ;  /* 0x0000c80001aa7983 */ /* 0x002ee80000300a00 */
[----:B--2---:R-:W2:Y:S04]  /*14bc0*/  LDL.LU.64 R172, [R1+0xd0] ;  /* 0x0000d00001ac7983 */ /* 0x004ea80000300a00 */
[----:B----4-:R-:W2:Y:S04]  /*14bd0*/  LDL.LU.64 R174, [R1+0xd8] ;  /* 0x0000d80001ae7983 */ /* 0x010ea80000300a00 */
[----:B------:R-:W2:Y:S04]  /*14be0*/  LDL.LU.64 R176, [R1+0xe0] ;  /* 0x0000e00001b07983 */ /* 0x000ea80000300a00 */
[----:B---3--:R-:W2:Y:S04]  /*14bf0*/  LDL.LU.64 R178, [R1+0xe8] ;  /* 0x0000e80001b27983 */ /* 0x008ea80000300a00 */
[----:B------:R-:W2:Y:S04]  /*14c00*/  LDL.LU.64 R180, [R1+0xf0] ;  /* 0x0000f00001b47983 */ /* 0x000ea80000300a00 */
[----:B------:R-:W2:Y:S01]  /*14c10*/  LDL.LU.64 R182, [R1+0xf8] ;  /* 0x0000f80001b67983 */ /* 0x000ea20000300a00 */
[----:B------:R-:W-:Y:S01]  /*14c20*/  UMOV UR28, UR8 ;  /* 0x00000008001c7c82 */ /* 0x000fe20008000000 */
[----:B------:R-:W-:Y:S01]  /*14c30*/  UMOV UR29, 0x40000040 ;  /* 0x40000040001d7882 */ /* 0x000fe20000000000 */
        /* <DEDUP_REMOVED lines=77> */
[----:B------:R0:W-:Y:S04]  /*15110*/  STL.64 [R1+0xc0], R168 ;  /* 0x0000c0a801007387 */ /* 0x0001e80000100a00 */
[----:B------:R1:W-:Y:S04]  /*15120*/  STL.64 [R1+0xc8], R170 ;  /* 0x0000c8aa01007387 */ /* 0x0003e80000100a00 */
[----:B------:R2:W-:Y:S01]  /*15130*/  STL [R1+0xd0], R172 ;  /* 0x0000d0ac01007387 */ /* 0x0005e20000100800 */
[----:B0-----:R-:W-:-:S02]  /*15140*/  IMAD.MOV.U32 R168, RZ, RZ, R104 ;  /* 0x000000ffffa87224 */ /* 0x001fc400078e0068 */
[----:B------:R-:W-:Y:S01]  /*15150*/  IMAD.MOV.U32 R169, RZ, RZ, R105 ;  /* 0x000000ffffa97224 */ /* 0x000fe200078e0069 */
[----:B------:R-:W3:Y:S01]  /*15160*/  LDL.LU R104, [R1+0x80] ;  /* 0x0000800001687983 */ /* 0x000ee20000300800 */
[----:B-1----:R-:W-:Y:S01]  /*15170*/  IMAD.MOV.U32 R170, RZ, RZ, R106 ;  /* 0x000000ffffaa7224 */ /* 0x002fe200078e006a */
[----:B------:R-:W-:Y:S01]  /*15180*/  MOV R17, R173 ;  /* 0x000000ad00117202 */ /* 0x000fe20000000f00 */
[----:B------:R-:W-:Y:S01]  /*15190*/  IMAD.MOV.U32 R171, RZ, RZ, R107 ;  /* 0x000000ffffab7224 */ /* 0x000fe200078e006b */
[----:B------:R-:W3:Y:S01]  /*151a0*/  LDL.LU R105, [R1+0x84] ;  /* 0x0000840001697983 */ /* 0x000ee20000300800 */
[----:B--2---:R-:W-:Y:S01]  /*151b0*/  MOV R172, R108 ;  /* 0x0000006c00ac7202 */ /* 0x004fe20000000f00 */
[----:B------:R-:W-:Y:S02]  /*151c0*/  IMAD.MOV.U32 R16, RZ, RZ, R174 ;  /* 0x000000ffff107224 */ /* 0x000fe400078e00ae */
[----:B------:R-:W3:Y:S01]  /*151d0*/  LDL.LU R106, [R1+0x88] ;  /* 0x00008800016a7983 */ /* 0x000ee20000300800 */
[----:B------:R-:W-:-:S03]  /*151e0*/  IMAD.MOV.U32 R173, RZ, RZ, R109 ;  /* 0x000000ffffad7224 */ /* 0x000fc600078e006d */
[----:B------:R-:W3:Y:S01]  /*151f0*/  LDL.LU R107, [R1+0x8c] ;  /* 0x00008c00016b7983 */ /* 0x000ee20000300800 */
[----:B------:R-:W-:Y:S02]  /*15200*/  IMAD.MOV.U32 R3, RZ, RZ, R175 ;  /* 0x000000ffff037224 */ /* 0x000fe400078e00af */
[----:B------:R-:W-:Y:S01]  /*15210*/  IMAD.MOV.U32 R174, RZ, RZ, R110 ;  /* 0x000000ffffae7224 */ /* 0x000fe200078e006e */
        /* <DEDUP_REMOVED lines=8> */
[----:B------:R-:W-:Y:S01]  /*152a0*/  MOV R177, R113 ;  /* 0x0000007100b17202 */ /* 0x000fe20000000f00 */
[----:B------:R-:W-:-:S02]  /*152b0*/  IMAD.MOV.U32 R233, RZ, RZ, R179 ;  /* 0x000000ffffe97224 */ /* 0x000fc400078e00b3 */
        /* <DEDUP_REMOVED lines=15> */
[----:B------:R-:W3:Y:S04]  /*153b0*/  LDL.LU R116, [R1+0xb0] ;  /* 0x0000b00001747983 */ /* 0x000ee80000300800 */
[----:B------:R-:W3:Y:S04]  /*153c0*/  LDL.LU R117, [R1+0xb4] ;  /* 0x0000b40001757983 */ /* 0x000ee80000300800 */
[----:B------:R-:W3:Y:S04]  /*153d0*/  LDL.LU R118, [R1+0xb8] ;  /* 0x0000b80001767983 */ /* 0x000ee80000300800 */
[----:B------:R-:W3:Y:S04]  /*153e0*/  LDL.LU R119, [R1+0xbc] ;  /* 0x0000bc0001777983 */ /* 0x000ee80000300800 */
        /* <DEDUP_REMOVED lines=16> */
[----:B------:R-:W4:Y:S04]  /*154f0*/  LDL.LU.64 R152, [R1+0x2c0] ;  /* 0x0002c00001987983 */ /* 0x000f280000300a00 */
[----:B------:R-:W4:Y:S04]  /*15500*/  LDL.LU.64 R154, [R1+0x2c8] ;  /* 0x0002c800019a7983 */ /* 0x000f280000300a00 */
[----:B------:R-:W4:Y:S04]  /*15510*/  LDL.LU.64 R156, [R1+0x2d0] ;  /* 0x0002d000019c7983 */ /* 0x000f280000300a00 */
[----:B------:R-:W4:Y:S04]  /*15520*/  LDL.LU.64 R158, [R1+0x2d8] ;  /* 0x0002d800019e7983 */ /* 0x000f280000300a00 */
[----:B------:R-:W4:Y:S04]  /*15530*/  LDL.LU.64 R160, [R1+0x2e0] ;  /* 0x0002e00001a07983 */ /* 0x000f280000300a00 */
[----:B------:R-:W4:Y:S04]  /*15540*/  LDL.LU.64 R162, [R1+0x2e8] ;  /* 0x0002e80001a27983 */ /* 0x000f280000300a00 */
[----:B------:R-:W4:Y:S04]  /*15550*/  LDL.LU.64 R164, [R1+0x2f0] ;  /* 0x0002f00001a47983 */ /* 0x000f280000300a00 */
[----:B------:R-:W4:Y:S04]  /*15560*/  LDL.LU.64 R166, [R1+0x2f8] ;  /* 0x0002f80001a67983 */ /* 0x000f280000300a00 */
        /* <DEDUP_REMOVED lines=16> */
[----:B------:R-:W-:Y:S01]  /*15670*/  UMOV UR4, UR28 ;  /* 0x0000001c00047c82 */ /* 0x000fe20008000000 */
[----:B------:R-:W-:Y:S01]  /*15680*/  UMOV UR5, UR29 ;  /* 0x0000001d00057c82 */ /* 0x000fe20008000000 */
[----:B------:R-:W-:-:S02]  /*15690*/  UIADD3 UR16, UR44, 0x6, URZ ;  /* 0x000000062c107890 */ /* 0x000fc4000fffe03f */
[----:B------:R-:W-:Y:S02]  /*156a0*/  UIADD3 UR12, UR45, 0x6, URZ ;  /* 0x000000062d0c7890 */ /* 0x000fe4000fffe03f */
[----:B------:R-:W-:Y:S01]  /*156b0*/  UIADD3 UR10, UR45, 0x106, URZ ;  /* 0x000001062d0a7890 */ /* 0x000fe2000fffe03f */
[----:B------:R-:W-:Y:S01]  /*156c0*/  UMOV UR11, 0x40000040 ;  /* 0x40000040000b7882 */ /* 0x000fe20000000000 */
        /* <DEDUP_REMOVED lines=16> */
[----:B------:R-:W-:Y:S01]  /*157d0*/  UIADD3 UR14, UR45, 0x206, URZ ;  /* 0x000002062d0e7890 */ /* 0x000fe2000fffe03f */
[----:B----4-:R-:W-:-:S06]  /*157e0*/  WARPGROUP.ARRIVE ;  /* 0x00000000000079c5 */ /* 0x010fcc0000000000 */
[----:B------:R-:W-:Y:S01]  /*157f0*/  HGMMA.64x32x16.F32 R152, gdesc[UR4], R152, gsb0 ;  /* 0x00600000049879f0 */ /* 0x000fe20008000898 */
[----:B------:R-:W-:Y:S01]  /*15800*/  UMOV UR4, UR16 ;  /* 0x0000001000047c82 */ /* 0x000fe20008000000 */
[----:B------:R-:W-:Y:S01]  /*15810*/  UMOV UR5, 0x40000040 ;  /* 0x4000004000057882 */ /* 0x000fe20000000000 */
[----:B------:R-:W-:Y:S01]  /*15820*/  UMOV UR6, UR12 ;  /* 0x0000000c00067c82 */ /* 0x000fe20008000000 */
[----:B------:R-:W-:Y:S01]  /*15830*/  UMOV UR7, 0x40000040 ;  /* 0x4000004000077882 */ /* 0x000fe20000000000 */
[----:B------:R-:W-:Y:S02]  /*15840*/  WARPGROUP.DEPBAR.LE gsb0, 0x0 ;  /* 0x00008000000079c5 */ /* 0x000fe40000010000 */
[----:B---3--:R-:W-:-:S06]  /*15850*/  WARPGROUP.ARRIVE ;  /* 0x00000000000079c5 */ /* 0x008fcc0000000000 */
        /* <DEDUP_REMOVED lines=69> */
[----:B--2---:R-:W-:Y:S02]  /*15cb0*/  IMAD.MOV.U32 R202, RZ, RZ, R142 ;  /* 0x000000ffffca7224 */ /* 0x004fe400078e008e */
[----:B---3--:R-:W-:Y:S01]  /*15cc0*/  IMAD.MOV.U32 R200, RZ, RZ, R140 ;  /* 0x000000ffffc87224 */ /* 0x008fe200078e008c */
[----:B------:R-:W-:Y:S01]  /*15cd0*/  MOV R201, R141 ;  /* 0x0000008d00c97202 */ /* 0x000fe20000000f00 */
        /* <DEDUP_REMOVED lines=25> */
[----:B------:R-:W-:Y:S02]  /*15e70*/  IMAD.MOV.U32 R213, RZ, RZ, R186 ;  /* 0x000000ffffd57224 */ /* 0x000fe400078e00ba */
[----:B------:R-:W-:Y:S01]  /*15e80*/  IMAD.MOV.U32 R214, RZ, RZ, R185 ;  /* 0x000000ffffd67224 */ /* 0x000fe200078e00b9 */
[----:B------:R-:W4:Y:S01]  /*15e90*/  LDL.LU R186, [R1+0x7cc] ;  /* 0x0007cc0001ba7983 */ /* 0x000f220000300800 */
[----:B------:R-:W-:-:S03]  /*15ea0*/  IMAD.MOV.U32 R215, RZ, RZ, R59 ;  /* 0x000000ffffd77224 */ /* 0x000fc600078e003b */
[----:B------:R-:W3:Y:S04]  /*15eb0*/  LDL.LU R185, [R1+0x7c8] ;  /* 0x0007c80001b97983 */ /* 0x000ee80000300800 */
[----:B------:R-:W4:Y:S01]  /*15ec0*/  LDL.LU R59, [R1+0x7c4] ;  /* 0x0007c400013b7983 */ /* 0x000f220000300800 */
[----:B------:R-:W-:Y:S02]  /*15ed0*/  IMAD.MOV.U32 R104, RZ, RZ, R86 ;  /* 0x000000ffff687224 */ /* 0x000fe400078e0056 */
[----:B------:R-:W-:Y:S02]  /*15ee0*/  IMAD.MOV.U32 R105, RZ, RZ, R85 ;  /* 0x000000ffff697224 */ /* 0x000fe400078e0055 */
        /* <DEDUP_REMOVED lines=10> */
[----:B------:R-:W-:Y:S01]  /*15f90*/  IMAD.MOV.U32 R116, RZ, RZ, R74 ;  /* 0x000000ffff747224 */ /* 0x000fe200078e004a */
[----:B------:R-:W-:Y:S01]  /*15fa0*/  MOV R118, R72 ;  /* 0x0000004800767202 */ /* 0x000fe20000000f00 */
        /* <DEDUP_REMOVED lines=15> */
[----:B--2---:R-:W-:Y:S01]  /*160a0*/  IMAD.MOV.U32 R138, RZ, RZ, R56 ;  /* 0x000000ffff8a7224 */ /* 0x004fe200078e0038 */
[----:B---3--:R-:W-:Y:S01]  /*160b0*/  MOV R136, R58 ;  /* 0x0000003a00887202 */ /* 0x008fe20000000f00 */
[----:B------:R-:W-:Y:S01]  /*160c0*/  IMAD.MOV.U32 R137, RZ, RZ, R57 ;  /* 0x000000ffff897224 */ /* 0x000fe200078e0039 */
[----:B------:R-:W2:Y:S01]  /*160d0*/  LDL.LU R58, [R1+0x7c0] ;  /* 0x0007c000013a7983 */ /* 0x000ea20000300800 */
[----:B------:R-:W-:-:S03]  /*160e0*/  IMAD.MOV.U32 R139, RZ, RZ, R134 ;  /* 0x000000ffff8b7224 */ /* 0x000fc600078e0086 */
        /* <DEDUP_REMOVED lines=73> */
[----:B------:R-:W-:-:S02]  /*16580*/  IMAD.MOV.U32 R39, RZ, RZ, R59 ;  /* 0x000000ffff277224 */ /* 0x000fc400078e003b */
[----:B--2---:R-:W-:Y:S02]  /*16590*/  IMAD.MOV.U32 R38, RZ, RZ, R58 ;  /* 0x000000ffff267224 */ /* 0x004fe400078e003a */
[----:B---3--:R-:W-:Y:S01]  /*165a0*/  IMAD.MOV.U32 R37, RZ, RZ, R57 ;  /* 0x000000ffff257224 */ /* 0x008fe200078e0039 */
        /* <DEDUP_REMOVED lines=111> */
[----:B---3--:R-:W-:Y:S01]  /*16ca0*/  IMAD.MOV.U32 R74, RZ, RZ, R62 ;  /* 0x000000ffff4a7224 */ /* 0x008fe200078e003e */
[----:B--2---:R-:W-:Y:S01]  /*16cb0*/  MOV R72, R60 ;  /* 0x0000003c00487202 */ /* 0x004fe20000000f00 */
[----:B------:R-:W-:Y:S01]  /*16cc0*/  IMAD.MOV.U32 R73, RZ, RZ, R61 ;  /* 0x000000ffff497224 */ /* 0x000fe200078e003d */
[----:B------:R-:W2:Y:S01]  /*16cd0*/  LDL.LU R60, [R1+0x680] ;  /* 0x00068000013c7983 */ /* 0x000ea20000300800 */
[----:B------:R-:W-:-:S03]  /*16ce0*/  IMAD.MOV.U32 R75, RZ, RZ, R63 ;  /* 0x000000ffff4b7224 */ /* 0x000fc600078e003f */
[----:B------:R-:W2:Y:S04]  /*16cf0*/  LDL.LU R61, [R1+0x67c] ;  /* 0x00067c00013d7983 */ /* 0x000ea80000300800 */
        /* <DEDUP_REMOVED lines=186> */
[----:B------:R1:W-:Y:S01]  /*178a0*/  STL.64 [R1+0x30], R212 ;  /* 0x000030d401007387 */ /* 0x0003e20000100a00 */
[----:B------:R-:W-:-:S03]  /*178b0*/  IMAD.MOV.U32 R140, RZ, RZ, R172 ;  /* 0x000000ffff8c7224 */ /* 0x000fc600078e00ac */
[----:B------:R1:W-:Y:S01]  /*178c0*/  STL.64 [R1+0x38], R214 ;  /* 0x000038d601007387 */ /* 0x0003e20000100a00 */
[----:B------:R-:W-:-:S03]  /*178d0*/  MOV R141, R173 ;  /* 0x000000ad008d7202 */ /* 0x000fc60000000f00 */
[----:B------:R-:W4:Y:S01]  /*178e0*/  LDL.LU R169, [R1+0x500] ;  /* 0x0005000001a97983 */ /* 0x000f220000300800 */
[----:B------:R-:W-:-:S03]  /*178f0*/  IMAD.MOV.U32 R142, RZ, RZ, R174 ;  /* 0x000000ffff8e7224 */ /* 0x000fc600078e00ae */
[----:B------:R-:W4:Y:S01]  /*17900*/  LDL.LU R170, [R1+0x4fc] ;  /* 0x0004fc0001aa7983 */ /* 0x000f220000300800 */
[----:B------:R-:W-:-:S03]  /*17910*/  IMAD.MOV.U32 R143, RZ, RZ, R175 ;  /* 0x000000ffff8f7224 */ /* 0x000fc600078e00af */
[----:B------:R-:W4:Y:S01]  /*17920*/  LDL.LU R171, [R1+0x4f8] ;  /* 0x0004f80001ab7983 */ /* 0x000f220000300800 */
[----:B0-----:R-:W-:-:S03]  /*17930*/  IMAD.MOV.U32 R144, RZ, RZ, R176 ;  /* 0x000000ffff907224 */ /* 0x001fc600078e00b0 */
        /* <DEDUP_REMOVED lines=155> */
[----:B------:R-:W-:Y:S01]  /*182f0*/  BPT.TRAP 0x1 ;  /* 0x000000040000795c */ /* 0x000fe20000300000 */
.L_x_27:
[----:B------:R-:W2:Y:S04]  /*18300*/  LDL R0, [R1+0x3d8] ;  /* 0x0003d80001007983 */ /* 0x000ea80000100800 */
[----:B------:R-:W3:Y:S01]  /*18310*/  LDL R4, [R1+0x3dc] ;  /* 0x0003dc0001047983 */ /* 0x000ee20000100800 */
[----:B------:R-:W-:Y:S01]  /*18320*/  UISETP.GT.U32.AND UP0, UPT, UR38, 0x1, UPT ;  /* 0x000000012600788c */ /* 0x000fe2000bf04070 */
[----:B--2---:R-:W-:Y:S01]  /*18330*/  ISETP.NE.AND P1, PT, R0, RZ, PT ;  /* 0x000000ff0000720c */ /* 0x004fe20003f25270 */
[----:B------:R-:W-:-:S12]  /*18340*/  IMAD.U32 R0, RZ, RZ, UR32 ;  /* 0x00000020ff007e24 */ /* 0x000fd8000f8e00ff */
[----:B------:R-:W-:-:S05]  /*18350*/  @P1 LEA R0, R0, UR40, 0x3 ;  /* 0x0000002800001c11 */ /* 0x000fca000f8e18ff */
[----:B------:R-:W-:-:S05]  /*18360*/  @P1 VIADD R0, R0, 0x10 ;  /* 0x0000001000001836 */ /* 0x000fca0000000000 */
[----:B---3--:R-:W-:-:S04]  /*18370*/  @P1 PRMT R0, R4, 0x654, R0 ;  /* 0x0000065404001816 */ /* 0x008fc80000000000 */
[----:B------:R1:W-:Y:S01]  /*18380*/  @P1 SYNCS.ARRIVE.TRANS64.RED.A1T0 RZ, [R0+URZ], RZ ;  /* 0x000000ff00ff19a7 */ /* 0x0003e2000810043f */
[----:B------:R-:W-:-:S13]  /*18390*/  PLOP3.LUT P1, PT, PT, PT, UP0, 0x80, 0x0 ;  /* 0x000000000000781c */ /* 0x000fda0003f2f008 */
[----:B-1----:R-:W-:Y:S05]  /*183a0*/  @P1 BRA `(.L_x_28) ;  /* 0x0000000000041947 */ /* 0x002fea0003800000 */
[----:B------:R-:W-:Y:S01]  /*183b0*/  BPT.TRAP 0x1 ;  /* 0x000000040000795c */ /* 0x000fe20000300000 */
.L_x_28:
[----:B------:R-:W-:Y:S02]  /*183c0*/  UISETP.GT.AND UP2, UPT, UR33, 0x1, UPT ;  /* 0x000000012100788c */ /* 0x000fe4000bf44270 */
[----:B------:R-:W-:Y:S02]  /*183d0*/  UIADD3 UR34, UR34, 0x1, URZ ;  /* 0x0000000122227890 */ /* 0x000fe4000fffe03f */
[----:B------:R-:W-:Y:S02]  /*183e0*/  UIADD3 UR32, UR32, 0x1, URZ ;  /* 0x0000000120207890 */ /* 0x000fe4000fffe03f */
[----:B------:R-:W-:Y:S01]  /*183f0*/  PLOP3.LUT P1, PT, PT, PT, UP2, 0x80, 0x0 ;  /* 0x000000000000781c */ /* 0x000fe20003f2f028 */
[----:B------:R-:W-:Y:S02]  /*18400*/  UISETP.NE.AND UP0, UPT, UR34, 0x2, UPT ;  /* 0x000000022200788c */ /* 0x000fe4000bf05270 */
[----:B------:R-:W-:Y:S02]  /*18410*/  UIADD3 UR4, UR33, -0x1, URZ ;  /* 0xffffffff21047890 */ /* 0x000fe4000fffe03f */
[----:B------:R-:W-:-:S02]  /*18420*/  UISETP.NE.AND UP1, UPT, UR32, 0x2, UPT ;  /* 0x000000022000788c */ /* 0x000fc4000bf25270 */
[----:B------:R-:W-:Y:S02]  /*18430*/  USEL UR5, URZ, 0x1, UP0 ;  /* 0x000000013f057887 */ /* 0x000fe40008000000 */
[----:B------:R-:W-:Y:S02]  /*18440*/  USEL UR34, UR34, URZ, UP0 ;  /* 0x0000003f22227287 */ /* 0x000fe40008000000 */
[----:B------:R-:W-:Y:S02]  /*18450*/  USEL UR32, UR32, URZ, UP1 ;  /* 0x0000003f20207287 */ /* 0x000fe40008800000 */
[----:B------:R-:W-:Y:S01]  /*18460*/  ULOP3.LUT UR35, UR35, UR5, URZ, 0x3c, !UPT ;  /* 0x0000000523237292 */ /* 0x000fe2000f8e3c3f */
[----:B------:R-:W-:Y:S01]  /*18470*/  UMOV UR33, UR4 ;  /* 0x0000000400217c82 */ /* 0x000fe20008000000 */
[----:B------:R-:W-:Y:S10]  /*18480*/  @P1 BRA `(.L_x_29) ;  /* 0xffffff4400e41947 */ /* 0x000ff4000383ffff */
.L_x_22:
[----:B------:R-:W1:Y:S02]  /*18490*/  LDC R0, c[0x0][0x28c] ;  /* 0x0000a300ff007b82 */ /* 0x000e640000000800 */
[----:B-1----:R-:W-:-:S13]  /*184a0*/  ISETP.GE.AND P1, PT, R0, 0x1, PT ;  /* 0x000000010000780c */ /* 0x002fda0003f26270 */
[----:B------:R-:W-:Y:S05]  /*184b0*/  @!P1 BRA `(.L_x_30) ;  /* 0x0000000000409947 */ /* 0x000fea0003800000 */
[----:B------:R-:W-:Y:S05]  /*184c0*/  @!P0 BRA `(.L_x_31) ;  /* 0x0000000000048947 */ /* 0x000fea0003800000 */
[----:B------:R-:W-:Y:S01]  /*184d0*/  BPT.TRAP 0x1 ;  /* 0x000000040000795c */ /* 0x000fe20000300000 */
.L_x_31:
[----:B------:R-:W2:Y:S04]  /*184e0*/  LDL R0, [R1+0x3d8] ;  /* 0x0003d80001007983 */ /* 0x000ea80000100800 */
[----:B------:R-:W3:Y:S01]  /*184f0*/  LDL R4, [R1+0x3dc] ;  /* 0x0003dc0001047983 */ /* 0x000ee20000100800 */
[----:B------:R-:W-:Y:S01]  /*18500*/  UISETP.GT.U32.AND UP0, UPT, UR38, 0x1, UPT ;  /* 0x000000012600788c */ /* 0x000fe2000bf04070 */
[----:B--2---:R-:W-:-:S13]  /*18510*/  ISETP.NE.AND P0, PT, R0, RZ, PT ;  /* 0x000000ff0000720c */ /* 0x004fda0003f05270 */
[----:B-----5:R-:W-:Y:S01]  /*18520*/  @P0 IADD3 R0, R3, UR37, RZ ;  /* 0x0000002503000c10 */ /* 0x020fe2000fffe0ff */
[----:B------:R-:W-:-:S04]  /*18530*/  IMAD.U32 R3, RZ, RZ, UR40 ;  /* 0x00000028ff037e24 */ /* 0x000fc8000f8e00ff */
[----:B------:R-:W-:-:S05]  /*18540*/  @P0 IMAD.SHL.U32 R0, R0, 0x8, RZ ;  /* 0x0000000800000824 */ /* 0x000fca00078e00ff */
[----:B------:R-:W-:-:S04]  /*18550*/  @P0 LOP3.LUT R0, R0, 0x8, RZ, 0xc0, !PT ;  /* 0x0000000800000812 */ /* 0x000fc800078ec0ff */
[----:B------:R-:W-:-:S04]  /*18560*/  @P0 IADD3 R0, R3, 0x10, R0 ;  /* 0x0000001003000810 */ /* 0x000fc80007ffe000 */
[----:B---3--:R-:W-:-:S04]  /*18570*/  @P0 PRMT R0, R4, 0x654, R0 ;  /* 0x0000065404000816 */ /* 0x008fc80000000000 */
[----:B------:R1:W-:Y:S01]  /*18580*/  @P0 SYNCS.ARRIVE.TRANS64.RED.A1T0 RZ, [R0+URZ], RZ ;  /* 0x000000ff00ff09a7 */ /* 0x0003e2000810043f */
[----:B------:R-:W-:-:S13]  /*18590*/  PLOP3.LUT P0, PT, PT, PT, UP0, 0x80, 0x0 ;  /* 0x000000000000781c */ /* 0x000fda0003f0f008 */
[----:B-1----:R-:W-:Y:S05]  /*185a0*/  @P0 BRA `(.L_x_30) ;  /* 0x0000000000040947 */ /* 0x002fea0003800000 */
[----:B------:R-:W-:Y:S01]  /*185b0*/  BPT.TRAP 0x1 ;  /* 0x000000040000795c */ /* 0x000fe20000300000 */
.L_x_30:
[----:B------:R-:W1:Y:S01]  /*185c0*/  S2R R6, SR_TID.X ;  /* 0x0000000000067919 */ /* 0x000e620000002100 */
[----:B------:R-:W-:Y:S02]  /*185d0*/  UIMAD UR43, UR43, 0xe0, URZ ;  /* 0x000000e02b2b78a4 */ /* 0x000fe4000f8e023f */
[----:B------:R-:W-:Y:S01]  /*185e0*/  USHF.R.S32.HI UR10, URZ, 0x1f, UR42 ;  /* 0x0000001f3f0a7899 */ /* 0x000fe2000801142a */
[----:B------:R-:W-:Y:S01]  /*185f0*/  ULDC.64 UR8, c[0x0][0x5d0] ;  /* 0x0001740000087ab9 */ /* 0x000fe20000000a00 */
[----:B------:R-:W-:Y:S02]  /*18600*/  UIMAD.WIDE UR6, UR48, 0x200, URZ ;  /* 0x00000200300678a5 */ /* 0x000fe4000f8e023f */
[----:B------:R-:W-:Y:S01]  /*18610*/  MOV R10, UR43 ;  /* 0x0000002b000a7c02 */ /* 0x000fe20008000f00 */
[----:B------:R-:W-:Y:S02]  /*18620*/  UIMAD UR4, UR10, UR8, URZ ;  /* 0x000000080a0472a4 */ /* 0x000fe4000f8e023f */
[----:B------:R-:W-:-:S02]  /*18630*/  UIADD3 UR37, UR41, UR37, URZ ;  /* 0x0000002529257290 */ /* 0x000fc4000fffe03f */
[----:B------:R-:W-:Y:S02]  /*18640*/  UIMAD UR4, UR42, UR9, UR4 ;  /* 0x000000092a0472a4 */ /* 0x000fe4000f8e0204 */
[----:B------:R-:W-:Y:S01]  /*18650*/  USHF.L.U32 UR48, UR48, 0x9, URZ ;  /* 0x0000000930307899 */ /* 0x000fe2000800063f */
[----:B------:R-:W-:Y:S01]  /*18660*/  ULDC UR5, c[0x0][0x284] ;  /* 0x0000a10000057ab9 */ /* 0x000fe20000000800 */
[----:B------:R-:W-:-:S04]  /*18670*/  UISETP.GT.U32.AND UP0, UPT, UR37, 0x1, UPT ;  /* 0x000000012500788c */ /* 0x000fc8000bf04070 */
[----:B------:R-:W-:Y:S01]  /*18680*/  UISETP.LT.U32.AND UP0, UPT, UR41, 0x2, UP0 ;  /* 0x000000022900788c */ /* 0x000fe20008701070 */
[--C-:B-1----:R-:W-:Y:S01]  /*18690*/  SHF.R.U32.HI R4, RZ, 0x7, R6.reuse ;  /* 0x00000007ff047819 */ /* 0x102fe20000011606 */
[----:B------:R-:W-:Y:S01]  /*186a0*/  IMAD.SHL.U32 R11, R6, 0x2, RZ ;  /* 0x00000002060b7824 */ /* 0x000fe200078e00ff */
[----:B------:R-:W-:Y:S02]  /*186b0*/  SHF.R.U32.HI R0, RZ, 0x2, R6 ;  /* 0x00000002ff007819 */ /* 0x000fe40000011606 */
[----:B------:R-:W-:Y:S02]  /*186c0*/  LOP3.LUT R4, R4, 0x1, RZ, 0xc0, !PT ;  /* 0x0000000104047812 */ /* 0x000fe400078ec0ff */
[----:B------:R-:W-:Y:S02]  /*186d0*/  LOP3.LUT R5, R6, 0x60, RZ, 0xc0, !PT ;  /* 0x0000006006057812 */ /* 0x000fe400078ec0ff */
[----:B------:R-:W-:Y:S01]  /*186e0*/  LOP3.LUT R0, R0, 0x7, RZ, 0xc0, !PT ;  /* 0x0000000700007812 */ /* 0x000fe200078ec0ff */
[----:B-----5:R-:W-:Y:S01]  /*186f0*/  IMAD.SHL.U32 R3, R4, 0x40, RZ ;  /* 0x0000004004037824 */ /* 0x020fe200078e00ff */
[----:B------:R-:W-:-:S02]  /*18700*/  SHF.R.U32.HI R5, RZ, 0x1, R5 ;  /* 0x00000001ff057819 */ /* 0x000fc40000011605 */
[----:B------:R-:W-:Y:S02]  /*18710*/  LOP3.LUT R10, R10, 0x6, R11, 0xf8, !PT ;  /* 0x000000060a0a7812 */ /* 0x000fe400078ef80b */
[--C-:B------:R-:W-:Y:S02]  /*18720*/  LOP3.LUT R3, R3, 0x40, R0.reuse, 0xe2, !PT ;  /* 0x0000004003037812 */ /* 0x100fe400078ee200 */
[----:B------:R-:W-:Y:S02]  /*18730*/  IADD3 R0, RZ, -R5, -R0 ;  /* 0x80000005ff007210 */ /* 0x000fe40007ffe800 */
[----:B------:R-:W-:Y:S02]  /*18740*/  SHF.R.S32.HI R11, RZ, 0x1f, R10 ;  /* 0x0000001fff0b7819 */ /* 0x000fe4000001140a */
[----:B------:R-:W-:Y:S01]  /*18750*/  LOP3.LUT R21, R3, UR6, R5, 0xfe, !PT ;  /* 0x0000000603157c12 */ /* 0x000fe2000f8efe05 */
[----:B------:R-:W-:Y:S02]  /*18760*/  IMAD R0, R4, -0x40, R0 ;  /* 0xffffffc004007824 */ /* 0x000fe400078e0200 */
[----:B------:R-:W-:Y:S01]  /*18770*/  IMAD.U32 R4, RZ, RZ, UR8 ;  /* 0x00000008ff047e24 */ /* 0x000fe2000f8e00ff */
[----:B------:R-:W-:Y:S01]  /*18780*/  ULDC UR8, c[0x0][0x288] ;  /* 0x0000a20000087ab9 */ /* 0x000fe20000000800 */
[----:B------:R1:W-:Y:S01]  /*18790*/  STL [R1+0x3e8], R21 ;  /* 0x0003e81501007387 */ /* 0x0003e20000100800 */
[----:B------:R-:W-:Y:S01]  /*187a0*/  UISETP.GE.AND UP1, UPT, UR43, UR8, UPT ;  /* 0x000000082b00728c */ /* 0x000fe2000bf26270 */
[----:B------:R-:W-:-:S03]  /*187b0*/  IMAD.WIDE.U32 R4, R4, UR42, R10 ;  /* 0x0000002a04047c25 */ /* 0x000fc6000f8e000a */
[----:B------:R-:W-:Y:S01]  /*187c0*/  UISETP.GE.OR UP1, UPT, UR48, UR5, UP1 ;  /* 0x000000053000728c */ /* 0x000fe20008f26670 */
[----:B------:R-:W-:Y:S01]  /*187d0*/  VIADD R5, R5, UR4 ;  /* 0x0000000405057c36 */ /* 0x000fe20008000000 */
[----:B------:R-:W-:Y:S01]  /*187e0*/  USHF.R.U32.HI UR4, URZ, 0x1, UR37 ;  /* 0x000000013f047899 */ /* 0x000fe20008011625 */
[----:B------:R-:W-:Y:S01]  /*187f0*/  IMAD.U32 R3, RZ, RZ, UR5 ;  /* 0x00000005ff037e24 */ /* 0x000fe2000f8e00ff */
[----:B------:R-:W-:Y:S02]  /*18800*/  USEL UR5, URZ, 0x1, !UP0 ;  /* 0x000000013f057887 */ /* 0x000fe4000c000000 */
[----:B------:R-:W-:Y:S01]  /*18810*/  ULOP3.LUT UR4, UR4, 0x1, URZ, 0xc0, !UPT ;  /* 0x0000000104047892 */ /* 0x000fe2000f8ec03f */
[----:B------:R-:W-:Y:S01]  /*18820*/  PLOP3.LUT P0, PT, PT, PT, UP1, 0x80, 0x0 ;  /* 0x000000000000781c */ /* 0x000fe20003f0f018 */
[----:B------:R-:W-:Y:S01]  /*18830*/  ULOP3.LUT UR37, UR37, 0x1, URZ, 0xc0, !UPT ;  /* 0x0000000125257892 */ /* 0x000fe2000f8ec03f */
[----:B------:R-:W-:Y:S01]  /*18840*/  IADD3 R0, R3, -UR48, R0 ;  /* 0x8000003003007c10 */ /* 0x000fe2000fffe000 */
[----:B------:R-:W-:Y:S01]  /*18850*/  UISETP.NE.U32.AND UP2, UPT, UR4, 0x1, UPT ;  /* 0x000000010400788c */ /* 0x000fe2000bf45070 */
[----:B------:R-:W-:Y:S01]  /*18860*/  LOP3.LUT R3, R6, 0x3, RZ, 0xc0, !PT ;  /* 0x0000000306037812 */ /* 0x000fe200078ec0ff */
[----:B------:R-:W-:Y:S01]  /*18870*/  IMAD.MOV.U32 R6, RZ, RZ, -0x2 ;  /* 0xfffffffeff067424 */ /* 0x000fe200078e00ff */
[----:B------:R-:W-:Y:S01]  /*18880*/  UMOV UR48, 0xffffffff ;  /* 0xffffffff00307882 */ /* 0x000fe20000000000 */
[----:B------:R-:W-:-:S02]  /*18890*/  UISETP.GT.U32.AND UP2, UPT, UR41, 0x1, !UP2 ;  /* 0x000000012900788c */ /* 0x000fc4000d744070 */
[----:B------:R-:W-:Y:S02]  /*188a0*/  IMAD R3, R3, R6, UR8 ;  /* 0x0000000803037e24 */ /* 0x000fe4000f8e0206 */
[----:B------:R-:W-:-:S03]  /*188b0*/  USEL UR4, URZ, 0x1, !UP2 ;  /* 0x000000013f047887 */ /* 0x000fc6000d000000 */
[----:B------:R-:W-:Y:S01]  /*188c0*/  IADD3 R3, R3, -UR43, RZ ;  /* 0x8000002b03037c10 */ /* 0x000fe2000fffe0ff */
[----:B------:R-:W-:Y:S01]  /*188d0*/  ULOP3.LUT UR36, UR4, UR36, UR5, 0x96, !UPT ;  /* 0x0000002404247292 */ /* 0x000fe2000f8e9605 */
[----:B-1----:R-:W-:Y:S11]  /*188e0*/  @P0 BRA `(.L_x_32) ;  /* 0x000002e400dc0947 */ /* 0x002ff60003800000 */
[----:B------:R-:W-:Y:S01]  /*188f0*/  FSETP.NEU.AND P1, PT, R16, RZ, PT ;  /* 0x000000ff1000720b */ /* 0x000fe20003f2d000 */
[----:B------:R-:W-:Y:S01]  /*18900*/  ULDC.64 UR8, c[0x0][0x5c8] ;  /* 0x0001720000087ab9 */ /* 0x000fe20000000a00 */
[----:B------:R-:W-:Y:S01]  /*18910*/  ISETP.GT.AND P5, PT, R3, RZ, PT ;  /* 0x000000ff0300720c */ /* 0x000fe20003fa4270 */
[----:B------:R-:W-:Y:S01]  /*18920*/  UIMAD UR4, UR7, UR8, URZ ;  /* 0x00000008070472a4 */ /* 0x000fe2000f8e023f */
[----:B------:R-:W-:Y:S01]  /*18930*/  IMAD.U32 R19, RZ, RZ, UR9 ;  /* 0x00000009ff137e24 */ /* 0x000fe2000f8e00ff */
[----:B------:R-:W-:Y:S01]  /*18940*/  BSSY B0, `(.L_x_32) ;  /* 0x0002e71000007945 */ /* 0x000fe20003800000 */
[----:B------:R-:W-:Y:S01]  /*18950*/  IMAD.WIDE.U32 R4, R21, UR8, R4 ;  /* 0x0000000815047c25 */ /* 0x000fe2000f8e0004 */
[----:B------:R-:W-:-:S03]  /*18960*/  ISETP.GT.AND P0, PT, R0, RZ, P5 ;  /* 0x000000ff0000720c */ /* 0x000fc60002f04270 */
[----:B------:R-:W-:-:S04]  /*18970*/  IMAD R19, R21, R19, UR4 ;  /* 0x0000000415137e24 */ /* 0x000fc8000f8e0213 */
[----:B------:R-:W-:Y:S01]  /*18980*/  IMAD.IADD R19, R5, 0x1, R19 ;  /* 0x0000000105137824 */ /* 0x000fe200078e0213 */
[----:B------:R-:W-:Y:S06]  /*18990*/  @!P1 BRA `(.L_x_33) ;  /* 0x0000025400a49947 */ /* 0x000fec0003800000 */
[----:B------:R-:W1:Y:S01]  /*189a0*/  LDC.64 R6, c[0x0][0x5b8] ;  /* 0x00016e00ff067b82 */ /* 0x000e620000000a00 */
[----:B------:R-:W2:Y:S01]  /*189b0*/  LDL.LU R20, [R1+0x380] ;  /* 0x0003800001147983 */ /* 0x000ea20000300800 */
[----:B------:R-:W-:-:S06]  /*189c0*/  ULDC.64 UR4, c[0x0][0x5c0] ;  /* 0x0001700000047ab9 */ /* 0x000fcc0000000a00 */
[----:B------:R-:W3:Y:S01]  /*189d0*/  LDC.64 R8, c[0x0][0x5b0] ;  /* 0x00016c00ff087b82 */ /* 0x000ee20000000a00 */
[----:B-1----:R-:W-:Y:S01]  /*189e0*/  IMAD.MOV.U32 R12, RZ, RZ, R7 ;  /* 0x000000ffff0c7224 */ /* 0x002fe200078e0007 */
[----:B------:R1:W-:Y:S01]  /*189f0*/  STL [R1+0x3d0], R6 ;  /* 0x0003d00601007387 */ /* 0x0003e20000100800 */
[----:B------:R-:W-:-:S04]  /*18a00*/  IMAD.MOV.U32 R23, RZ, RZ, R6 ;  /* 0x000000ffff177224 */ /* 0x000fc800078e0006 */
[C---:B------:R-:W-:Y:S02]  /*18a10*/  IMAD R5, R23.reuse, UR10, RZ ;  /* 0x0000000a17057c24 */ /* 0x040fe4000f8e02ff */
[----:B------:R-:W-:Y:S01]  /*18a20*/  IMAD.WIDE.U32 R232, R23, UR42, R10 ;  /* 0x0000002a17e87c25 */ /* 0x000fe2000f8e000a */
[----:B-1----:R-:W1:Y:S03]  /*18a30*/  LDC.64 R6, c[0x0][0x5a8] ;  /* 0x00016a00ff067b82 */ /* 0x002e660000000a00 */
[----:B------:R-:W-:Y:S02]  /*18a40*/  IMAD R22, R12, UR42, R5 ;  /* 0x0000002a0c167c24 */ /* 0x000fe4000f8e0205 */
[----:B---3--:R-:W-:Y:S02]  /*18a50*/  IMAD R18, R8, UR7, RZ ;  /* 0x0000000708127c24 */ /* 0x008fe4000f8e02ff */
[----:B------:R-:W-:Y:S01]  /*18a60*/  IMAD.MOV.U32 R234, RZ, RZ, R232 ;  /* 0x000000ffffea7224 */ /* 0x000fe200078e00e8 */
[----:B------:R-:W-:Y:S01]  /*18a70*/  IADD3 R235, R233, R22, RZ ;  /* 0x00000016e9eb7210 */ /* 0x000fe20007ffe0ff */
[C---:B------:R-:W-:Y:S01]  /*18a80*/  IMAD R18, R21.reuse, R9, R18 ;  /* 0x0000000915127224 */ /* 0x040fe200078e0212 */
[----:B------:R-:W-:Y:S01]  /*18a90*/  STL [R1+0x3d4], R22 ;  /* 0x0003d41601007387 */ /* 0x000fe20000100800 */
[----:B------:R-:W-:-:S03]  /*18aa0*/  IMAD.WIDE.U32 R12, R21, R8, R234 ;  /* 0x00000008150c7225 */ /* 0x000fc600078e00ea */
[----:B------:R-:W-:Y:S01]  /*18ab0*/  STL.64 [R1+0x3e0], R232 ;  /* 0x0003e0e801007387 */ /* 0x000fe20000100a00 */
[----:B------:R-:W-:-:S03]  /*18ac0*/  IMAD.IADD R5, R13, 0x1, R18 ;  /* 0x000000010d057824 */ /* 0x000fc600078e0212 */
[----:B------:R-:W-:Y:S01]  /*18ad0*/  STL.64 [R1+0x3c8], R234 ;  /* 0x0003c8ea01007387 */ /* 0x000fe20000100a00 */
[----:B-1----:R-:W-:-:S04]  /*18ae0*/  LEA R14, P1, R12, R6, 0x1 ;  /* 0x000000060c0e7211 */ /* 0x002fc800078208ff */
[----:B------:R-:W-:-:S05]  /*18af0*/  LEA.HI.X R15, R12, R7, R5, 0x1, P1 ;  /* 0x000000070c0f7211 */ /* 0x000fca00008f0c05 */
[----:B------:R1:W3:Y:S01]  /*18b00*/  @P0 LDG.E.LTC128B.U16 R12, desc[UR52][R14.64] ;  /* 0x000000340e0c0981 */ /* 0x0002e2000c1e1520 */
[----:B------:R-:W-:Y:S01]  /*18b10*/  ISETP.GT.AND P2, PT, R3, 0x1, PT ;  /* 0x000000010300780c */ /* 0x000fe20003f44270 */
[----:B------:R-:W-:Y:S01]  /*18b20*/  BSSY B1, `(.L_x_34) ;  /* 0x0000014000017945 */ /* 0x000fe20003800000 */
[----:B------:R-:W-:Y:S02]  /*18b30*/  LOP3.LUT R17, R17, 0xfffffffb, RZ, 0xc0, !PT ;  /* 0xfffffffb11117812 */ /* 0x000fe400078ec0ff */
[----:B-1----:R-:W-:-:S04]  /*18b40*/  LEA R14, P1, R4, UR4, 0x1 ;  /* 0x00000004040e7c11 */ /* 0x002fc8000f8208ff */
[----:B------:R-:W-:-:S05]  /*18b50*/  LEA.HI.X R15, R4, UR5, R19, 0x1, P1 ;  /* 0x00000005040f7c11 */ /* 0x000fca00088f0c13 */
[----:B------:R-:W-:Y:S01]  /*18b60*/  @P2 LOP3.LUT R17, R17, 0x4, RZ, 0xfc, !PT ;  /* 0x0000000411112812 */ /* 0x000fe200078efcff */
[----:B------:R-:W-:Y:S01]  /*18b70*/  STL.64 [R1+0x3c0], R14 ;  /* 0x0003c00e01007387 */ /* 0x000fe20000100a00 */
[----:B---3--:R-:W-:-:S05]  /*18b80*/  HADD2.F32 R5, -RZ, R12.H0_H0 ;  /* 0x2000000cff057230 */ /* 0x008fca0000004100 */
[----:B------:R-:W-:-:S04]  /*18b90*/  FMUL R5, R5, R16 ;  /* 0x0000001005057220 */ /* 0x000fc80000400000 */
[----:B--2---:R-:W-:-:S05]  /*18ba0*/  FFMA R5, R20, R2, R5 ;  /* 0x0000000214057223 */ /* 0x004fca0000000005 */
[----:B------:R-:W-:-:S05]  /*18bb0*/  F2FP.F16.F32.PACK_AB R4, RZ, R5 ;  /* 0x00000005ff04723e */ /* 0x000fca00000000ff */
[----:B------:R1:W-:Y:S02]  /*18bc0*/  @P0 STG.E.U16 desc[UR52][R14.64], R4 ;  /* 0x000000040e000986 */ /* 0x0003e4000c101534 */
[----:B-1----:R-:W-:-:S04]  /*18bd0*/  IMAD.WIDE.U32 R4, R21, R8, R10 ;  /* 0x0000000815047225 */ /* 0x002fc800078e000a */
[----:B------:R-:W-:Y:S02]  /*18be0*/  IMAD.IADD R5, R18, 0x1, R5 ;  /* 0x0000000112057824 */ /* 0x000fe400078e0205 */
[----:B------:R-:W-:-:S04]  /*18bf0*/  IMAD.WIDE.U32 R4, R23, UR42, R4 ;  /* 0x0000002a17047c25 */ /* 0x000fc8000f8e0004 */
[----:B------:R-:W-:Y:S01]  /*18c00*/  IMAD.IADD R5, R22, 0x1, R5 ;  /* 0x0000000116057824 */ /* 0x000fe200078e0205 */
[----:B------:R-:W-:-:S04]  /*18c10*/  LEA R236, P0, R4, R6, 0x1 ;  /* 0x0000000604ec7211 */ /* 0x000fc800078008ff */
[----:B------:R-:W-:Y:S02]  /*18c20*/  LEA.HI.X R237, R4, R7, R5, 0x1, P0 ;  /* 0x0000000704ed7211 */ /* 0x000fe400000f0c05 */
[----:B------:R-:W-:-:S13]  /*18c30*/  ISETP.GT.AND P0, PT, R0, RZ, P2 ;  /* 0x000000ff0000720c */ /* 0x000fda0001704270 */
[----:B------:R-:W-:Y:S05]  /*18c40*/  @!P0 BRA `(.L_x_35) ;  /* 0x0000000000048947 */ /* 0x000fea0003800000 */
[----:B------:R1:W5:Y:S02]  /*18c50*/  LDG.E.LTC128B.U16 R12, desc[UR52][R236.64+0x2] ;  /* 0x00000234ec0c7981 */ /* 0x000364000c1e1520 */
.L_x_35:
[----:B------:R-:W-:Y:S05]  /*18c60*/  BSYNC B1 ;  /* 0x0000000000017941 */ /* 0x000fea0003800000 */
.L_x_34:
[----:B------:R-:W2:Y:S01]  /*18c70*/  LDL.LU R5, [R1+0x384] ;  /* 0x0003840001057983 */ /* 0x000ea20000300800 */
[----:B-----5:R-:W-:-:S03]  /*18c80*/  HADD2.F32 R4, -RZ, R12.H0_H0 ;  /* 0x2000000cff047230 */ /* 0x020fc60000004100 */
[----:B------:R-:W3:Y:S02]  /*18c90*/  LDL R20, [R1+0x388] ;  /* 0x0003880001147983 */ /* 0x000ee40000100800 */
[----:B------:R-:W-:-:S04]  /*18ca0*/  FMUL R4, R4, R16 ;  /* 0x0000001004047220 */ /* 0x000fc80000400000 */
[----:B--2---:R-:W-:Y:S01]  /*18cb0*/  FFMA R4, R5, R2, R4 ;  /* 0x0000000205047223 */ /* 0x004fe20000000004 */
[----:B------:R-:W-:Y:S01]  /*18cc0*/  @P0 IMAD.MOV.U32 R5, RZ, RZ, R15 ;  /* 0x000000ffff050224 */ /* 0x000fe200078e000f */
[----:B------:R-:W-:-:S03]  /*18cd0*/  SHF.L.U64.HI R15, R8, 0x3, R9 ;  /* 0x00000003080f7819 */ /* 0x000fc60000010209 */
[----:B------:R-:W-:-:S04]  /*18ce0*/  F2FP.F16.F32.PACK_AB R4, RZ, R4 ;  /* 0x00000004ff04723e */ /* 0x000fc800000000ff */
[----:B------:R-:W-:Y:S02]  /*18cf0*/  PRMT R13, R4, 0x7610, R13 ;  /* 0x00007610040d7816 */ /* 0x000fe4000000000d */
[----:B------:R-:W-:Y:S01]  /*18d00*/  @P0 MOV R4, R14 ;  /* 0x0000000e00040202 */ /* 0x000fe20000000f00 */
[----:B------:R-:W-:-:S04]  /*18d10*/  IMAD.SHL.U32 R14, R8, 0x8, RZ ;  /* 0x00000008080e7824 */ /* 0x000fc800078e00ff */
[----:B------:R2:W-:Y:S01]  /*18d20*/  @P0 STG.E.U16 desc[UR52][R4.64+0x2], R13 ;  /* 0x0000020d04000986 */ /* 0x0005e2000c101534 */
[----:B------:R-:W-:-:S03]  /*18d30*/  ISETP.GT.AND P0, PT, R0, 0x8, P5 ;  /* 0x000000080000780c */ /* 0x000fc60002f04270 */
[----:B------:R4:W-:Y:S01]  /*18d40*/  STL.64 [R1+0x380], R14 ;  /* 0x0003800e01007387 */ /* 0x0009e20000100a00 */
[----:B--2---:R-:W-:-:S04]  /*18d50*/  IMAD.WIDE.U32 R4, R21, R8, R14 ;  /* 0x0000000815047225 */ /* 0x004fc800078e000e */
[----:B------:R-:W-:Y:S01]  /*18d60*/  IMAD.IADD R18, R18, 0x1, R5 ;  /* 0x0000000112127824 */ /* 0x000fe200078e0205 */
[----:B------:R-:W-:-:S05]  /*18d70*/  IADD3 R5, P1, R232, R4, RZ ;  /* 0x00000004e8057210 */ /* 0x000fca0007f3e0ff */
[----:B------:R-:W-:Y:S01]  /*18d80*/  IMAD.X R13, R18, 0x1, R235, P1 ;  /* 0x00000001120d7824 */ /* 0x000fe200008e06eb */
[----:B----4-:R-:W-:-:S04]  /*18d90*/  LEA R14, P1, R5, R6, 0x1 ;  /* 0x00000006050e7211 */ /* 0x010fc800078208ff */
[----:B------:R-:W-:-:S05]  /*18da0*/  LEA.HI.X R15, R5, R7, R13, 0x1, P1 ;  /* 0x00000007050f7211 */ /* 0x000fca00008f0c0d */
[----:B------:R2:W4:Y:S01]  /*18db0*/  @P0 LDG.E.LTC128B.U16 R12, desc[UR52][R14.64] ;  /* 0x000000340e0c0981 */ /* 0x000522000c1e1520 */
[----:B------:R-:W-:-:S04]  /*18dc0*/  IADD3 R4, P1, R10, R4, RZ ;  /* 0x000000040a047210 */ /* 0x000fc80007f3e0ff */
[----:B------:R-:W-:Y:S02]  /*18dd0*/  IADD3.X R5, R11, R18, RZ, P1, !PT ;  /* 0x000000120b057210 */ /* 0x000fe40000ffe4ff */
[----:B------:R-:W3:Y:S01]  /*18de0*/  LDL.64 R18, [R1+0x3c0] ;  /* 0x0003c00001127983 */ /* 0x000ee20000100a00 */
[----:B------:R-:W-:Y:S01]  /*18df0*/  IMAD.U32 R13, RZ, RZ, UR9 ;  /* 0x00000009ff0d7e24 */ /* 0x000fe2000f8e00ff */
[----:B------:R-:W-:Y:S01]  /*18e00*/  ISETP.GT.AND P2, PT, R0, 0x8, P2 ;  /* 0x000000080000780c */ /* 0x000fe20001744270 */
[----:B------:R-:W-:Y:S01]  /*18e10*/  IMAD.WIDE.U32 R4, R23, UR42, R4 ;  /* 0x0000002a17047c25 */ /* 0x000fe2000f8e0004 */
[----:B------:R-:W-:Y:S03]  /*18e20*/  BSSY B1, `(.L_x_36) ;  /* 0x0000013000017945 */ /* 0x000fe60003800000 */
[----:B------:R-:W-:Y:S01]  /*18e30*/  IMAD.IADD R5, R22, 0x1, R5 ;  /* 0x0000000116057824 */ /* 0x000fe200078e0205 */
[----:B------:R-:W-:Y:S01]  /*18e40*/  LEA R232, P1, R4, R6, 0x1 ;  /* 0x0000000604e87211 */ /* 0x000fe200078208ff */
[----:B--2---:R-:W-:-:S03]  /*18e50*/  IMAD.U32 R14, RZ, RZ, UR8 ;  /* 0x00000008ff0e7e24 */ /* 0x004fc6000f8e00ff */
[----:B------:R-:W-:Y:S02]  /*18e60*/  LEA.HI.X R233, R4, R7, R5, 0x1, P1 ;  /* 0x0000000704e97211 */ /* 0x000fe400008f0c05 */
[----:B------:R-:W-:-:S05]  /*18e70*/  SHF.L.U64.HI R15, R14, 0x4, R13 ;  /* 0x000000040e0f7819 */ /* 0x000fca000001020d */
[----:B------:R2:W-:Y:S01]  /*18e80*/  STL [R1+0x3ec], R15 ;  /* 0x0003ec0f01007387 */ /* 0x0005e20000100800 */
[----:B----4-:R-:W-:-:S05]  /*18e90*/  HADD2.F32 R4, -RZ, R12.H0_H0 ;  /* 0x2000000cff047230 */ /* 0x010fca0000004100 */
[----:B------:R-:W-:-:S04]  /*18ea0*/  FMUL R4, R4, R16 ;  /* 0x0000001004047220 */ /* 0x000fc80000400000 */
[----:B---3--:R-:W-:Y:S01]  /*18eb0*/  FFMA R5, R20, R2, R4 ;  /* 0x0000000214057223 */ /* 0x008fe20000000004 */
[----:B------:R-:W-:-:S04]  /*18ec0*/  IMAD.U32 R4, RZ, RZ, UR8 ;  /* 0x00000008ff047e24 */ /* 0x000fc8000f8e00ff */
[----:B------:R-:W-:Y:S02]  /*18ed0*/  F2FP.F16.F32.PACK_AB R5, RZ, R5 ;  /* 0x00000005ff05723e */ /* 0x000fe400000000ff */
[----:B------:R-:W-:Y:S02]  /*18ee0*/  SHF.L.U32 R20, R4, 0x4, RZ ;  /* 0x0000000404147819 */ /* 0x000fe400000006ff */
[----:B------:R-:W-:Y:S02]  /*18ef0*/  PRMT R13, R5, 0x7610, R13 ;  /* 0x00007610050d7816 */ /* 0x000fe4000000000d */
[----:B------:R-:W-:-:S05]  /*18f00*/  IADD3 R4, P1, R20, R18, RZ ;  /* 0x0000001214047210 */ /* 0x000fca0007f3e0ff */
[----:B------:R-:W-:-:S05]  /*18f10*/  IMAD.X R5, R15, 0x1, R19, P1 ;  /* 0x000000010f057824 */ /* 0x000fca00008e0613 */
[----:B------:R2:W-:Y:S01]  /*18f20*/  @P0 STG.E.U16 desc[UR52][R4.64], R13 ;  /* 0x0000000d04000986 */ /* 0x0005e2000c101534 */
[----:B------:R-:W-:Y:S05]  /*18f30*/  @!P2 BRA `(.L_x_37) ;  /* 0x000000000004a947 */ /* 0x000fea0003800000 */
[----:B------:R3:W5:Y:S02]  /*18f40*/  LDG.E.LTC128B.U16 R12, desc[UR52][R232.64+0x2] ;  /* 0x00000234e80c7981 */ /* 0x000764000c1e1520 */
.L_x_37:
[----:B------:R-:W-:Y:S05]  /*18f50*/  BSYNC B1 ;  /* 0x0000000000017941 */ /* 0x000fea0003800000 */
.L_x_36:
[----:B------:R-:W4:Y:S01]  /*18f60*/  LDL.LU R14, [R1+0x38c] ;  /* 0x00038c00010e7983 */ /* 0x000f220000300800 */
[----:B--2--5:R-:W-:Y:S01]  /*18f70*/  HADD2.F32 R13, -RZ, R12.H0_H0 ;  /* 0x2000000cff0d7230 */ /* 0x024fe20000004100 */
[----:B------:R-:W-:Y:S01]  /*18f80*/  ISETP.GT.AND P3, PT, R3, 0x8, PT ;  /* 0x000000080300780c */ /* 0x000fe20003f64270 */
[----:B------:R-:W-:Y:S01]  /*18f90*/  BSSY B1, `(.L_x_38) ;  /* 0x000000a000017945 */ /* 0x000fe20003800000 */
[----:B------:R-:W-:Y:S02]  /*18fa0*/  LOP3.LUT R17, R17, 0xfffffffd, RZ, 0xc0, !PT ;  /* 0xfffffffd11117812 */ /* 0x000fe400078ec0ff */
[----:B------:R-:W-:Y:S01]  /*18fb0*/  FMUL R13, R13, R16 ;  /* 0x000000100d0d7220 */ /* 0x000fe20000400000 */
[----:B------:R-:W-:-:S08]  /*18fc0*/  ISETP.GT.AND P0, PT, R0, RZ, P3 ;  /* 0x000000ff0000720c */ /* 0x000fd00001f04270 */
[----:B------:R-:W-:Y:S01]  /*18fd0*/  @P3 LOP3.LUT R17, R17, 0x2, RZ, 0xfc, !PT ;  /* 0x0000000211113812 */ /* 0x000fe200078efcff */
[----:B----4-:R-:W-:-:S05]  /*18fe0*/  FFMA R13, R14, R2, R13 ;  /* 0x000000020e0d7223 */ /* 0x010fca000000000d */
[----:B------:R-:W-:-:S05]  /*18ff0*/  F2FP.F16.F32.PACK_AB R13, RZ, R13 ;  /* 0x0000000dff0d723e */ /* 0x000fca00000000ff */
[----:B------:R2:W-:Y:S01]  /*19000*/  @P2 STG.E.U16 desc[UR52][R4.64+0x2], R13 ;  /* 0x0000020d04002986 */ /* 0x0005e2000c101534 */
[----:B------:R-:W-:Y:S05]  /*19010*/  @!P0 BRA `(.L_x_39) ;  /* 0x0000000000048947 */ /* 0x000fea0003800000 */
[----:B------:R4:W5:Y:S02]  /*19020*/  LDG.E.LTC128B.U16 R12, desc[UR52][R236.64+0x10] ;  /* 0x00001034ec0c7981 */ /* 0x000964000c1e1520 */
.L_x_39:
[----:B------:R-:W-:Y:S05]  /*19030*/  BSYNC B1 ;  /* 0x0000000000017941 */ /* 0x000fea0003800000 */
.L_x_38:
[----:B------:R-:W3:Y:S01]  /*19040*/  LDL.LU R14, [R1+0x390] ;  /* 0x00039000010e7983 */ /* 0x000ee20000300800 */
[----:B--2--5:R-:W-:Y:S01]  /*19050*/  HADD2.F32 R13, -RZ, R12.H0_H0 ;  /* 0x2000000cff0d7230 */ /* 0x024fe20000004100 */
[----:B------:R-:W-:Y:S01]  /*19060*/  ISETP.GT.AND P6, PT, R3, 0x9, PT ;  /* 0x000000090300780c */ /* 0x000fe20003fc4270 */
[----:B------:R-:W-:Y:S01]  /*19070*/  @P0 IMAD.MOV.U32 R15, RZ, RZ, R19 ;  /* 0x000000ffff0f0224 */ /* 0x000fe200078e0013 */
[----:B------:R-:W-:Y:S01]  /*19080*/  LOP3.LUT R17, R17, 0xfffffffe, RZ, 0xc0, !PT ;  /* 0xfffffffe11117812 */ /* 0x000fe200078ec0ff */
[----:B------:R-:W-:Y:S01]  /*19090*/  BSSY B1, `(.L_x_40) ;  /* 0x000000a000017945 */ /* 0x000fe20003800000 */
[----:B------:R-:W-:Y:S01]  /*190a0*/  FMUL R13, R13, R16 ;  /* 0x000000100d0d7220 */ /* 0x000fe20000400000 */
[----:B------:R-:W-:-:S08]  /*190b0*/  ISETP.GT.AND P1, PT, R0, RZ, P6 ;  /* 0x000000ff0000720c */ /* 0x000fd00003724270 */
[----:B------:R-:W-:Y:S01]  /*190c0*/  @P6 LOP3.LUT R17, R17, 0x1, RZ, 0xfc, !PT ;  /* 0x0000000111116812 */ /* 0x000fe200078efcff */
[----:B---3--:R-:W-:Y:S01]  /*190d0*/  FFMA R13, R14, R2, R13 ;  /* 0x000000020e0d7223 */ /* 0x008fe2000000000d */
[----:B------:R-:W-:-:S04]  /*190e0*/  @P0 IMAD.MOV.U32 R14, RZ, RZ, R18 ;  /* 0x000000ffff0e0224 */ /* 0x000fc800078e0012 */
[----:B------:R-:W-:-:S05]  /*190f0*/  F2FP.F16.F32.PACK_AB R13, RZ, R13 ;  /* 0x0000000dff0d723e */ /* 0x000fca00000000ff */
[----:B------:R2:W-:Y:S01]  /*19100*/  @P0 STG.E.U16 desc[UR52][R14.64+0x10], R13 ;  /* 0x0000100d0e000986 */ /* 0x0005e2000c101534 */
[----:B------:R-:W-:Y:S05]  /*19110*/  @!P1 BRA `(.L_x_41) ;  /* 0x0000000000049947 */ /* 0x000fea0003800000 */
[----:B------:R3:W5:Y:S02]  /*19120*/  LDG.E.LTC128B.U16 R12, desc[UR52][R236.64+0x12] ;  /* 0x00001234ec0c7981 */ /* 0x000764000c1e1520 */
.L_x_41:
[----:B------:R-:W-:Y:S05]  /*19130*/  BSYNC B1 ;  /* 0x0000000000017941 */ /* 0x000fea0003800000 */
.L_x_40:
[----:B--2---:R-:W2:Y:S01]  /*19140*/  LDL.LU R14, [R1+0x394] ;  /* 0x00039400010e7983 */ /* 0x004ea20000300800 */
[----:B-----5:R-:W-:Y:S01]  /*19150*/  HADD2.F32 R13, -RZ, R12.H0_H0 ;  /* 0x2000000cff0d7230 */ /* 0x020fe20000004100 */
[----:B------:R-:W-:Y:S01]  /*19160*/  @P1 MOV R15, R19 ;  /* 0x00000013000f1202 */ /* 0x000fe20000000f00 */
[----:B------:R-:W-:Y:S01]  /*19170*/  BSSY B1, `(.L_x_42) ;  /* 0x0000009000017945 */ /* 0x000fe20003800000 */
[----:B------:R-:W-:Y:S02]  /*19180*/  ISETP.GT.AND P2, PT, R0, 0x8, P3 ;  /* 0x000000080000780c */ /* 0x000fe40001f44270 */
[----:B------:R-:W-:-:S04]  /*19190*/  FMUL R13, R13, R16 ;  /* 0x000000100d0d7220 */ /* 0x000fc80000400000 */
[----:B--2---:R-:W-:Y:S01]  /*191a0*/  FFMA R13, R14, R2, R13 ;  /* 0x000000020e0d7223 */ /* 0x004fe2000000000d */
[----:B------:R-:W-:-:S04]  /*191b0*/  @P1 IMAD.MOV.U32 R14, RZ, RZ, R18 ;  /* 0x000000ffff0e1224 */ /* 0x000fc800078e0012 */
[----:B------:R-:W-:-:S05]  /*191c0*/  F2FP.F16.F32.PACK_AB R13, RZ, R13 ;  /* 0x0000000dff0d723e */ /* 0x000fca00000000ff */
[----:B------:R2:W-:Y:S01]  /*191d0*/  @P1 STG.E.U16 desc[UR52][R14.64+0x12], R13 ;  /* 0x0000120d0e001986 */ /* 0x0005e2000c101534 */
[----:B------:R-:W-:Y:S05]  /*191e0*/  @!P2 BRA `(.L_x_43) ;  /* 0x000000000004a947 */ /* 0x000fea0003800000 */
[----:B------:R0:W5:Y:S02]  /*191f0*/  LDG.E.LTC128B.U16 R12, desc[UR52][R232.64+0x10] ;  /* 0x00001034e80c7981 */ /* 0x000164000c1e1520 */
.L_x_43:
[----:B------:R-:W-:Y:S05]  /*19200*/  BSYNC B1 ;  /* 0x0000000000017941 */ /* 0x000fea0003800000 */
.L_x_42:
[----:B--2---:R-:W2:Y:S01]  /*19210*/  LDL.LU R14, [R1+0x398] ;  /* 0x00039800010e7983 */ /* 0x004ea20000300800 */
[----:B-----5:R-:W-:Y:S01]  /*19220*/  HADD2.F32 R13, -RZ, R12.H0_H0 ;  /* 0x2000000cff0d7230 */ /* 0x020fe20000004100 */
[----:B------:R-:W-:Y:S01]  /*19230*/  ISETP.GT.AND P0, PT, R0, 0x8, P6 ;  /* 0x000000080000780c */ /* 0x000fe20003704270 */
[----:B------:R-:W-:Y:S03]  /*19240*/  BSSY B1, `(.L_x_44) ;  /* 0x0000007000017945 */ /* 0x000fe60003800000 */
[----:B------:R-:W-:-:S04]  /*19250*/  FMUL R13, R13, R16 ;  /* 0x000000100d0d7220 */ /* 0x000fc80000400000 */
[----:B--2---:R-:W-:-:S05]  /*19260*/  FFMA R13, R14, R2, R13 ;  /* 0x000000020e0d7223 */ /* 0x004fca000000000d */
[----:B------:R-:W-:-:S05]  /*19270*/  F2FP.F16.F32.PACK_AB R13, RZ, R13 ;  /* 0x0000000dff0d723e */ /* 0x000fca00000000ff */
[----:B------:R2:W-:Y:S01]  /*19280*/  @P2 STG.E.U16 desc[UR52][R4.64+0x10], R13 ;  /* 0x0000100d04002986 */ /* 0x0005e2000c101534 */
[----:B------:R-:W-:Y:S05]  /*19290*/  @!P0 BRA `(.L_x_45) ;  /* 0x0000000000048947 */ /* 0x000fea0003800000 */
[----:B------:R0:W5:Y:S02]  /*192a0*/  LDG.E.LTC128B.U16 R12, desc[UR52][R232.64+0x12] ;  /* 0x00001234e80c7981 */ /* 0x000164000c1e1520 */
.L_x_45:
[----:B------:R-:W-:Y:S05]  /*192b0*/  BSYNC B1 ;  /* 0x0000000000017941 */ /* 0x000fea0003800000 */
.L_x_44:
[----:B------:R-:W3:Y:S01]  /*192c0*/  LDL.LU R14, [R1+0x39c] ;  /* 0x00039c00010e7983 */ /* 0x000ee20000300800 */
[----:B--2--5:R-:W-:Y:S01]  /*192d0*/  HADD2.F32 R13, -RZ, R12.H0_H0 ;  /* 0x2000000cff0d7230 */ /* 0x024fe20000004100 */
[----:B------:R-:W-:Y:S01]  /*192e0*/  ISETP.GT.AND P3, PT, R3, 0x10, PT ;  /* 0x000000100300780c */ /* 0x000fe20003f64270 */
[----:B------:R-:W-:Y:S03]  /*192f0*/  BSSY B1, `(.L_x_46) ;  /* 0x0000008000017945 */ /* 0x000fe60003800000 */
[----:B------:R-:W-:Y:S01]  /*19300*/  FMUL R13, R13, R16 ;  /* 0x000000100d0d7220 */ /* 0x000fe20000400000 */
[----:B------:R-:W-:-:S03]  /*19310*/  ISETP.GT.AND P1, PT, R0, RZ, P3 ;  /* 0x000000ff0000720c */ /* 0x000fc60001f24270 */
[----:B---3--:R-:W-:-:S05]  /*19320*/  FFMA R13, R14, R2, R13 ;  /* 0x000000020e0d7223 */ /* 0x008fca000000000d */
[----:B------:R-:W-:-:S05]  /*19330*/  F2FP.F16.F32.PACK_AB R13, RZ, R13 ;  /* 0x0000000dff0d723e */ /* 0x000fca00000000ff */
[----:B------:R2:W-:Y:S01]  /*19340*/  @P0 STG.E.U16 desc[UR52][R4.64+0x12], R13 ;  /* 0x0000120d04000986 */ /* 0x0005e2000c101534 */
[----:B------:R-:W-:Y:S05]  /*19350*/  @!P1 BRA `(.L_x_47) ;  /* 0x0000000000049947 */ /* 0x000fea0003800000 */
[----:B------:R3:W5:Y:S02]  /*19360*/  LDG.E.LTC128B.U16 R12, desc[UR52][R236.64+0x20] ;  /* 0x00002034ec0c7981 */ /* 0x000764000c1e1520 */
.L_x_47:
[----:B------:R-:W-:Y:S05]  /*19370*/  BSYNC B1 ;  /* 0x0000000000017941 */ /* 0x000fea0003800000 */
.L_x_46:
[----:B------:R-:W4:Y:S01]  /*19380*/  LDL.LU R14, [R1+0x3a0] ;  /* 0x0003a000010e7983 */ /* 0x000f220000300800 */
[----:B--2--5:R-:W-:Y:S01]  /*19390*/  HADD2.F32 R13, -RZ, R12.H0_H0 ;  /* 0x2000000cff0d7230 */ /* 0x024fe20000004100 */
[----:B------:R-:W-:Y:S01]  /*193a0*/  ISETP.GT.AND P2, PT, R3, 0x11, PT ;  /* 0x000000110300780c */ /* 0x000fe20003f44270 */
[----:B------:R-:W-:Y:S01]  /*193b0*/  @P1 IMAD.MOV.U32 R15, RZ, RZ, R19 ;  /* 0x000000ffff0f1224 */ /* 0x000fe200078e0013 */
[----:B------:R-:W-:Y:S02]  /*193c0*/  BSSY B1, `(.L_x_48) ;  /* 0x0000009000017945 */ /* 0x000fe40003800000 */
[----:B------:R-:W-:Y:S01]  /*193d0*/  FMUL R13, R13, R16 ;  /* 0x000000100d0d7220 */ /* 0x000fe20000400000 */
[----:B------:R-:W-:-:S03]  /*193e0*/  ISETP.GT.AND P0, PT, R0, RZ, P2 ;  /* 0x000000ff0000720c */ /* 0x000fc60001704270 */
[----:B----4-:R-:W-:Y:S01]  /*193f0*/  FFMA R13, R14, R2, R13 ;  /* 0x000000020e0d7223 */ /* 0x010fe2000000000d */
[----:B------:R-:W-:-:S04]  /*19400*/  @P1 IMAD.MOV.U32 R14, RZ, RZ, R18 ;  /* 0x000000ffff0e1224 */ /* 0x000fc800078e0012 */
[----:B------:R-:W-:-:S05]  /*19410*/  F2FP.F16.F32.PACK_AB R13, RZ, R13 ;  /* 0x0000000dff0d723e */ /* 0x000fca00000000ff */
[----:B------:R2:W-:Y:S01]  /*19420*/  @P1 STG.E.U16 desc[UR52][R14.64+0x20], R13 ;  /* 0x0000200d0e001986 */ /* 0x0005e2000c101534 */
[----:B------:R-:W-:Y:S05]  /*19430*/  @!P0 BRA `(.L_x_49) ;  /* 0x0000000000048947 */ /* 0x000fea0003800000 */
[----:B------:R4:W5:Y:S02]  /*19440*/  LDG.E.LTC128B.U16 R12, desc[UR52][R236.64+0x22] ;  /* 0x00002234ec0c7981 */ /* 0x000964000c1e1520 */
.L_x_49:
[----:B------:R-:W-:Y:S05]  /*19450*/  BSYNC B1 ;  /* 0x0000000000017941 */ /* 0x000fea0003800000 */
.L_x_48:
[----:B--2---:R-:W2:Y:S01]  /*19460*/  LDL.LU R14, [R1+0x3a4] ;  /* 0x0003a400010e7983 */ /* 0x004ea20000300800 */
[----:B-----5:R-:W-:Y:S01]  /*19470*/  HADD2.F32 R13, -RZ, R12.H0_H0 ;  /* 0x2000000cff0d7230 */ /* 0x020fe20000004100 */
[----:B------:R-:W-:Y:S01]  /*19480*/  BSSY B1, `(.L_x_50) ;  /* 0x000000a000017945 */ /* 0x000fe20003800000 */
[----:B------:R-:W-:-:S03]  /*19490*/  @P0 IMAD.MOV.U32 R15, RZ, RZ, R19 ;  /* 0x000000ffff0f0224 */ /* 0x000fc600078e0013 */
[----:B------:R-:W-:-:S04]  /*194a0*/  FMUL R13, R13, R16 ;  /* 0x000000100d0d7220 */ /* 0x000fc80000400000 */
[----:B--2---:R-:W-:Y:S01]  /*194b0*/  FFMA R13, R14, R2, R13 ;  /* 0x000000020e0d7223 */ /* 0x004fe2000000000d */
[----:B------:R-:W-:-:S04]  /*194c0*/  @P0 IMAD.MOV.U32 R14, RZ, RZ, R18 ;  /* 0x000000ffff0e0224 */ /* 0x000fc800078e0012 */
[----:B------:R-:W-:-:S05]  /*194d0*/  F2FP.F16.F32.PACK_AB R13, RZ, R13 ;  /* 0x0000000dff0d723e */ /* 0x000fca00000000ff */
[----:B------:R2:W-:Y:S01]  /*194e0*/  @P0 STG.E.U16 desc[UR52][R14.64+0x22], R13 ;  /* 0x0000220d0e000986 */ /* 0x0005e2000c101534 */
[----:B------:R-:W-:-:S13]  /*194f0*/  ISETP.GT.AND P0, PT, R0, 0x8, P3 ;  /* 0x000000080000780c */ /* 0x000fda0001f04270 */
[----:B--2---:R-:W-:Y:S05]  /*19500*/  @!P0 BRA `(.L_x_51) ;  /* 0x0000000000048947 */ /* 0x004fea0003800000 */
[----:B------:R2:W5:Y:S02]  /*19510*/  LDG.E.LTC128B.U16 R12, desc[UR52][R232.64+0x20] ;  /* 0x00002034e80c7981 */ /* 0x000564000c1e1520 */
.L_x_51:
[----:B------:R-:W-:Y:S05]  /*19520*/  BSYNC B1 ;  /* 0x0000000000017941 */ /* 0x000fea0003800000 */
.L_x_50:
[----:B------:R-:W3:Y:S01]  /*19530*/  LDL.LU R14, [R1+0x3a8] ;  /* 0x0003a800010e7983 */ /* 0x000ee20000300800 */
[----:B-----5:R-:W-:Y:S01]  /*19540*/  HADD2.F32 R13, -RZ, R12.H0_H0 ;  /* 0x2000000cff0d7230 */ /* 0x020fe20000004100 */
[----:B------:R-:W-:Y:S04]  /*19550*/  BSSY B1, `(.L_x_52) ;  /* 0x0000008000017945 */ /* 0x000fe80003800000 */
[----:B------:R-:W-:-:S04]  /*19560*/  FMUL R13, R13, R16 ;  /* 0x000000100d0d7220 */ /* 0x000fc80000400000 */
[----:B---3--:R-:W-:-:S05]  /*19570*/  FFMA R13, R14, R2, R13 ;  /* 0x000000020e0d7223 */ /* 0x008fca000000000d */
[----:B------:R-:W-:-:S05]  /*19580*/  F2FP.F16.F32.PACK_AB R13, RZ, R13 ;  /* 0x0000000dff0d723e */ /* 0x000fca00000000ff */
[----:B------:R3:W-:Y:S01]  /*19590*/  @P0 STG.E.U16 desc[UR52][R4.64+0x20], R13 ;  /* 0x0000200d04000986 */ /* 0x0007e2000c101534 */
[----:B------:R-:W-:-:S13]  /*195a0*/  ISETP.GT.AND P0, PT, R0, 0x8, P2 ;  /* 0x000000080000780c */ /* 0x000fda0001704270 */
[----:B---3--:R-:W-:Y:S05]  /*195b0*/  @!P0 BRA `(.L_x_53) ;  /* 0x0000000000048947 */ /* 0x008fea0003800000 */
[----:B------:R3:W5:Y:S02]  /*195c0*/  LDG.E.LTC128B.U16 R12, desc[UR52][R232.64+0x22] ;  /* 0x00002234e80c7981 */ /* 0x000764000c1e1520 */
.L_x_53:
[----:B------:R-:W-:Y:S05]  /*195d0*/  BSYNC B1 ;  /* 0x0000000000017941 */ /* 0x000fea0003800000 */
.L_x_52:
[----:B------:R-:W2:Y:S01]  /*195e0*/  LDL.LU R14, [R1+0x3ac] ;  /* 0x0003ac00010e7983 */ /* 0x000ea20000300800 */
[----:B-----5:R-:W-:Y:S01]  /*195f0*/  HADD2.F32 R13, -RZ, R12.H0_H0 ;  /* 0x2000000cff0d7230 */ /* 0x020fe20000004100 */
[----:B------:R-:W-:Y:S01]  /*19600*/  ISETP.GT.AND P1, PT, R3, 0x18, PT ;  /* 0x000000180300780c */ /* 0x000fe20003f24270 */
[----:B------:R-:W-:Y:S03]  /*19610*/  BSSY B1, `(.L_x_54) ;  /* 0x0000008000017945 */ /* 0x000fe60003800000 */
[----:B------:R-:W-:-:S04]  /*19620*/  FMUL R13, R13, R16 ;  /* 0x000000100d0d7220 */ /* 0x000fc80000400000 */
[----:B--2---:R-:W-:-:S05]  /*19630*/  FFMA R13, R14, R2, R13 ;  /* 0x000000020e0d7223 */ /* 0x004fca000000000d */
[----:B------:R-:W-:-:S05]  /*19640*/  F2FP.F16.F32.PACK_AB R13, RZ, R13 ;  /* 0x0000000dff0d723e */ /* 0x000fca00000000ff */
[----:B------:R2:W-:Y:S01]  /*19650*/  @P0 STG.E.U16 desc[UR52][R4.64+0x22], R13 ;  /* 0x0000220d04000986 */ /* 0x0005e2000c101534 */
[----:B------:R-:W-:-:S13]  /*19660*/  ISETP.GT.AND P0, PT, R0, RZ, P1 ;  /* 0x000000ff0000720c */ /* 0x000fda0000f04270 */
[----:B--2---:R-:W-:Y:S05]  /*19670*/  @!P0 BRA `(.L_x_55) ;  /* 0x0000000000048947 */ /* 0x004fea0003800000 */
[----:B------:R2:W5:Y:S02]  /*19680*/  LDG.E.LTC128B.U16 R12, desc[UR52][R236.64+0x30] ;  /* 0x00003034ec0c7981 */ /* 0x000564000c1e1520 */
.L_x_55:
[----:B------:R-:W-:Y:S05]  /*19690*/  BSYNC B1 ;  /* 0x0000000000017941 */ /* 0x000fea0003800000 */
.L_x_54:
[----:B------:R-:W3:Y:S01]  /*196a0*/  LDL.LU R14, [R1+0x3b0] ;  /* 0x0003b000010e7983 */ /* 0x000ee20000300800 */
[----:B-----5:R-:W-:Y:S01]  /*196b0*/  HADD2.F32 R13, -RZ, R12.H0_H0 ;  /* 0x2000000cff0d7230 */ /* 0x020fe20000004100 */
[----:B------:R-:W-:Y:S01]  /*196c0*/  BSSY B1, `(.L_x_56) ;  /* 0x000000b000017945 */ /* 0x000fe20003800000 */
[----:B------:R-:W-:-:S03]  /*196d0*/  @P0 IMAD.MOV.U32 R15, RZ, RZ, R19 ;  /* 0x000000ffff0f0224 */ /* 0x000fc600078e0013 */
[----:B------:R-:W-:-:S04]  /*196e0*/  FMUL R13, R13, R16 ;  /* 0x000000100d0d7220 */ /* 0x000fc80000400000 */
[----:B---3--:R-:W-:Y:S01]  /*196f0*/  FFMA R13, R14, R2, R13 ;  /* 0x000000020e0d7223 */ /* 0x008fe2000000000d */
[----:B------:R-:W-:-:S04]  /*19700*/  @P0 MOV R14, R18 ;  /* 0x00000012000e0202 */ /* 0x000fc80000000f00 */
[----:B------:R-:W-:-:S05]  /*19710*/  F2FP.F16.F32.PACK_AB R13, RZ, R13 ;  /* 0x0000000dff0d723e */ /* 0x000fca00000000ff */
[----:B------:R3:W-:Y:S01]  /*19720*/  @P0 STG.E.U16 desc[UR52][R14.64+0x30], R13 ;  /* 0x0000300d0e000986 */ /* 0x0007e2000c101534 */
[----:B------:R-:W-:-:S04]  /*19730*/  ISETP.GT.AND P0, PT, R3, 0x19, PT ;  /* 0x000000190300780c */ /* 0x000fc80003f04270 */
[----:B------:R-:W-:-:S13]  /*19740*/  ISETP.GT.AND P4, PT, R0, RZ, P0 ;  /* 0x000000ff0000720c */ /* 0x000fda0000784270 */
[----:B---3--:R-:W-:Y:S05]  /*19750*/  @!P4 BRA `(.L_x_57) ;  /* 0x000000000004c947 */ /* 0x008fea0003800000 */
[----:B------:R3:W5:Y:S02]  /*19760*/  LDG.E.LTC128B.U16 R12, desc[UR52][R236.64+0x32] ;  /* 0x00003234ec0c7981 */ /* 0x000764000c1e1520 */
.L_x_57:
[----:B------:R-:W-:Y:S05]  /*19770*/  BSYNC B1 ;  /* 0x0000000000017941 */ /* 0x000fea0003800000 */
.L_x_56:
[----:B------:R-:W2:Y:S01]  /*19780*/  LDL.LU R14, [R1+0x3b4] ;  /* 0x0003b400010e7983 */ /* 0x000ea20000300800 */
        /* <DEDUP_REMOVED lines=11> */
.L_x_59:
[----:B------:R-:W-:Y:S05]  /*19840*/  BSYNC B1 ;  /* 0x0000000000017941 */ /* 0x000fea0003800000 */
.L_x_58:
[----:B------:R-:W3:Y:S01]  /*19850*/  LDL.LU R14, [R1+0x3b8] ;  /* 0x0003b800010e7983 */ /* 0x000ee20000300800 */
[----:B-----5:R-:W-:Y:S01]  /*19860*/  HADD2.F32 R13, -RZ, R12.H0_H0 ;  /* 0x2000000cff0d7230 */ /* 0x020fe20000004100 */
[----:B------:R-:W-:Y:S01]  /*19870*/  BSSY B1, `(.L_x_60) ;  /* 0x0000009000017945 */ /* 0x000fe20003800000 */
[----:B------:R-:W-:-:S03]  /*19880*/  PRMT R20, R12, 0x7610, R20 ;  /* 0x000076100c147816 */ /* 0x000fc60000000014 */
[----:B------:R-:W-:-:S04]  /*19890*/  FMUL R13, R13, R16 ;  /* 0x000000100d0d7220 */ /* 0x000fc80000400000 */
[----:B---3--:R-:W-:-:S05]  /*198a0*/  FFMA R13, R14, R2, R13 ;  /* 0x000000020e0d7223 */ /* 0x008fca000000000d */
[----:B------:R-:W-:-:S05]  /*198b0*/  F2FP.F16.F32.PACK_AB R13, RZ, R13 ;  /* 0x0000000dff0d723e */ /* 0x000fca00000000ff */
[----:B------:R3:W-:Y:S01]  /*198c0*/  @P4 STG.E.U16 desc[UR52][R4.64+0x30], R13 ;  /* 0x0000300d04004986 */ /* 0x0007e2000c101534 */
[----:B------:R-:W-:-:S13]  /*198d0*/  ISETP.GT.AND P4, PT, R0, 0x8, P0 ;  /* 0x000000080000780c */ /* 0x000fda0000784270 */
[----:B---3--:R-:W-:Y:S05]  /*198e0*/  @!P4 BRA `(.L_x_61) ;  /* 0x000000000004c947 */ /* 0x008fea0003800000 */
[----:B------:R3:W5:Y:S02]  /*198f0*/  LDG.E.LTC128B.U16 R20, desc[UR52][R232.64+0x32] ;  /* 0x00003234e8147981 */ /* 0x000764000c1e1520 */
.L_x_61:
[----:B------:R-:W-:Y:S05]  /*19900*/  BSYNC B1 ;  /* 0x0000000000017941 */ /* 0x000fea0003800000 */
.L_x_60:
[----:B------:R-:W2:Y:S04]  /*19910*/  LDL.LU R13, [R1+0x3bc] ;  /* 0x0003bc00010d7983 */ /* 0x000ea80000300800 */
[----:B------:R0:W-:Y:S04]  /*19920*/  STL.64 [R1+0x400], R26 ;  /* 0x0004001a01007387 */ /* 0x0001e80000100a00 */
[----:B0-----:R-:W4:Y:S01]  /*19930*/  LDL.64 R26, [R1+0x3c0] ;  /* 0x0003c000011a7983 */ /* 0x001f220000100a00 */
[----:B-----5:R-:W-:Y:S01]  /*19940*/  HADD2.F32 R12, -RZ, R20.H0_H0 ;  /* 0x20000014ff0c7230 */ /* 0x020fe20000004100 */
[----:B------:R-:W-:-:S02]  /*19950*/  USHF.L.U64.HI UR4, UR8, 0x8, UR9 ;  /* 0x0000000808047899 */ /* 0x000fc40008010209 */
[----:B------:R-:W3:Y:S02]  /*19960*/  LDL.LU R19, [R1+0x340] ;  /* 0x0003400001137983 */ /* 0x000ee40000300800 */
[----:B------:R-:W-:Y:S02]  /*19970*/  FMUL R12, R12, R16 ;  /* 0x000000100c0c7220 */ /* 0x000fe40000400000 */
[----:B------:R0:W-:Y:S04]  /*19980*/  STL.64 [R1+0x3f8], R24 ;  /* 0x0003f81801007387 */ /* 0x0001e80000100a00 */
[----:B0-----:R-:W3:Y:S01]  /*19990*/  LDL.64 R24, [R1+0x380] ;  /* 0x0003800001187983 */ /* 0x001ee20000100a00 */
[----:B--2---:R-:W-:-:S05]  /*199a0*/  FFMA R12, R13, R2, R12 ;  /* 0x000000020d0c7223 */ /* 0x004fca000000000c */
[----:B------:R-:W-:-:S05]  /*199b0*/  F2FP.F16.F32.PACK_AB R12, RZ, R12 ;  /* 0x0000000cff0c723e */ /* 0x000fca00000000ff */
[----:B------:R0:W-:Y:S01]  /*199c0*/  @P4 STG.E.U16 desc[UR52][R4.64+0x32], R12 ;  /* 0x0000320c04004986 */ /* 0x0001e2000c101534 */
[----:B------:R-:W-:-:S05]  /*199d0*/  IADD3 R18, P4, R21, 0x80, RZ ;  /* 0x0000008015127810 */ /* 0x000fca0007f9e0ff */
[----:B0-----:R-:W-:-:S04]  /*199e0*/  IMAD.X R12, RZ, RZ, UR7, P4 ;  /* 0x00000007ff0c7e24 */ /* 0x001fc8000a0e06ff */
[----:B------:R-:W-:-:S04]  /*199f0*/  IMAD R12, R12, R8, RZ ;  /* 0x000000080c0c7224 */ /* 0x000fc800078e02ff */
[C---:B------:R-:W-:Y:S02]  /*19a00*/  IMAD R21, R18.reuse, R9, R12 ;  /* 0x0000000912157224 */ /* 0x040fe400078e020c */
[----:B------:R-:W-:-:S05]  /*19a10*/  IMAD.WIDE.U32 R12, R18, R8, R234 ;  /* 0x00000008120c7225 */ /* 0x000fca00078e00ea */
[----:B------:R-:W-:Y:S02]  /*19a20*/  IADD3 R13, R13, R21, RZ ;  /* 0x000000150d0d7210 */ /* 0x000fe40007ffe0ff */
[----:B------:R-:W-:-:S04]  /*19a30*/  LEA R14, P4, R12, R6, 0x1 ;  /* 0x000000060c0e7211 */ /* 0x000fc800078808ff */
[----:B------:R-:W-:Y:S01]  /*19a40*/  LEA.HI.X R15, R12, R7, R13, 0x1, P4 ;  /* 0x000000070c0f7211 */ /* 0x000fe200020f0c0d */
[----:B------:R-:W-:-:S05]  /*19a50*/  IMAD.U32 R12, RZ, RZ, UR8 ;  /* 0x00000008ff0c7e24 */ /* 0x000fca000f8e00ff */
[----:B----4-:R-:W-:-:S04]  /*19a60*/  LEA R12, P4, R12, R26, 0x8 ;  /* 0x0000001a0c0c7211 */ /* 0x010fc800078840ff */
[----:B------:R-:W-:Y:S02]  /*19a70*/  IADD3.X R13, R27, UR4, RZ, P4, !PT ;  /* 0x000000041b0d7c10 */ /* 0x000fe4000a7fe4ff */
[----:B------:R-:W-:Y:S01]  /*19a80*/  ISETP.GT.AND P4, PT, R0, 0x80, P5 ;  /* 0x000000800000780c */ /* 0x000fe20002f84270 */
[----:B------:R0:W5:-:S12]  /*19a90*/  LDL.LU.64 R26, [R1+0x400] ;  /* 0x00040000011a7983 */ /* 0x0001580000300a00 */
[----:B------:R-:W2:Y:S02]  /*19aa0*/  @P4 LDG.E.LTC128B.U16 R20, desc[UR52][R14.64] ;  /* 0x000000340e144981 */ /* 0x000ea4000c1e1520 */
[----:B--2---:R-:W-:-:S05]  /*19ab0*/  HADD2.F32 R14, -RZ, R20.H0_H0 ;  /* 0x20000014ff0e7230 */ /* 0x004fca0000004100 */
[----:B------:R-:W-:-:S04]  /*19ac0*/  FMUL R14, R14, R16 ;  /* 0x000000100e0e7220 */ /* 0x000fc80000400000 */
[----:B---3--:R-:W-:-:S05]  /*19ad0*/  FFMA R14, R19, R2, R14 ;  /* 0x00000002130e7223 */ /* 0x008fca000000000e */
[----:B------:R-:W-:-:S05]  /*19ae0*/  F2FP.F16.F32.PACK_AB R14, RZ, R14 ;  /* 0x0000000eff0e723e */ /* 0x000fca00000000ff */
[----:B------:R2:W-:Y:S02]  /*19af0*/  @P4 STG.E.U16 desc[UR52][R12.64], R14 ;  /* 0x0000000e0c004986 */ /* 0x0005e4000c101534 */
[----:B--2---:R-:W-:-:S04]  /*19b00*/  IMAD.WIDE.U32 R14, R18, R8, R10 ;  /* 0x00000008120e7225 */ /* 0x004fc800078e000a */
[----:B------:R-:W-:Y:S02]  /*19b10*/  IMAD.IADD R15, R21, 0x1, R15 ;  /* 0x00000001150f7824 */ /* 0x000fe400078e020f */
[----:B------:R-:W-:-:S04]  /*19b20*/  IMAD.WIDE.U32 R14, R23, UR42, R14 ;  /* 0x0000002a170e7c25 */ /* 0x000fc8000f8e000e */
[----:B------:R-:W-:Y:S01]  /*19b30*/  IMAD.IADD R15, R22, 0x1, R15 ;  /* 0x00000001160f7824 */ /* 0x000fe200078e020f */
[----:B------:R-:W-:-:S04]  /*19b40*/  LEA R22, P4, R14, R6, 0x1 ;  /* 0x000000060e167211 */ /* 0x000fc800078808ff */
[----:B------:R-:W-:Y:S02]  /*19b50*/  LEA.HI.X R23, R14, R7, R15, 0x1, P4 ;  /* 0x000000070e177211 */ /* 0x000fe400020f0c0f */
[----:B------:R-:W2:Y:S01]  /*19b60*/  LDL.64 R14, [R1+0x3e0] ;  /* 0x0003e000010e7983 */ /* 0x000ea20000100a00 */
[----:B------:R-:W-:-:S03]  /*19b70*/  IMAD.WIDE.U32 R18, R18, R8, R24 ;  /* 0x0000000812127225 */ /* 0x000fc600078e0018 */
[----:B------:R0:W5:Y:S01]  /*19b80*/  LDL.LU.64 R24, [R1+0x3f8] ;  /* 0x0003f80001187983 */ /* 0x0001620000300a00 */
[----:B------:R-:W-:Y:S01]  /*19b90*/  IMAD.IADD R21, R21, 0x1, R19 ;  /* 0x0000000115157824 */ /* 0x000fe200078e0213 */
[----:B------:R-:W-:Y:S01]  /*19ba0*/  BSSY B1, `(.L_x_62) ;  /* 0x0000009000017945 */ /* 0x000fe20003800000 */
[----:B--2---:R-:W-:-:S04]  /*19bb0*/  IADD3 R14, P4, R14, R18, RZ ;  /* 0x000000120e0e7210 */ /* 0x004fc80007f9e0ff */
[----:B------:R-:W-:Y:S02]  /*19bc0*/  IADD3.X R15, R21, R235, RZ, P4, !PT ;  /* 0x000000eb150f7210 */ /* 0x000fe400027fe4ff */
[----:B------:R-:W-:-:S04]  /*19bd0*/  LEA R234, P4, R14, R6, 0x1 ;  /* 0x000000060eea7211 */ /* 0x000fc800078808ff */
[----:B------:R-:W-:Y:S02]  /*19be0*/  LEA.HI.X R235, R14, R7, R15, 0x1, P4 ;  /* 0x000000070eeb7211 */ /* 0x000fe400020f0c0f */
[----:B------:R-:W-:-:S04]  /*19bf0*/  LOP3.LUT P4, RZ, R17, 0x4, RZ, 0xc0, !PT ;  /* 0x0000000411ff7812 */ /* 0x000fc8000788c0ff */
[----:B------:R-:W-:-:S13]  /*19c00*/  ISETP.GT.AND P4, PT, R0, 0x80, P4 ;  /* 0x000000800000780c */ /* 0x000fda0002784270 */
[----:B0-----:R-:W-:Y:S05]  /*19c10*/  @!P4 BRA `(.L_x_63) ;  /* 0x000000000004c947 */ /* 0x001fea0003800000 */
[----:B------:R0:W5:Y:S02]  /*19c20*/  LDG.E.LTC128B.U16 R20, desc[UR52][R22.64+0x2] ;  /* 0x0000023416147981 */ /* 0x000164000c1e1520 */
.L_x_63:
[----:B------:R-:W-:Y:S05]  /*19c30*/  BSYNC B1 ;  /* 0x0000000000017941 */ /* 0x000fea0003800000 */
.L_x_62:
[----:B------:R-:W2:Y:S01]  /*19c40*/  LDL.LU R15, [R1+0x344] ;  /* 0x00034400010f7983 */ /* 0x000ea20000300800 */
[----:B-----5:R-:W-:-:S03]  /*19c50*/  HADD2.F32 R14, -RZ, R20.H0_H0 ;  /* 0x20000014ff0e7230 */ /* 0x020fc60000004100 */
[----:B------:R3:W-:Y:S02]  /*19c60*/  STL.64 [R1+0x3f8], R4 ;  /* 0x0003f80401007387 */ /* 0x0007e40000100a00 */
[----:B------:R-:W-:Y:S01]  /*19c70*/  FMUL R14, R14, R16 ;  /* 0x000000100e0e7220 */ /* 0x000fe20000400000 */
[----:B---3--:R-:W-:Y:S02]  /*19c80*/  IMAD.MOV.U32 R4, RZ, RZ, R12 ;  /* 0x000000ffff047224 */ /* 0x008fe400078e000c */
[----:B------:R-:W-:-:S05]  /*19c90*/  IMAD.MOV.U32 R5, RZ, RZ, R13 ;  /* 0x000000ffff057224 */ /* 0x000fca00078e000d */
[----:B------:R-:W-:Y:S01]  /*19ca0*/  STL.64 [R1+0x340], R4 ;  /* 0x0003400401007387 */ /* 0x000fe20000100a00 */
[----:B--2---:R-:W-:Y:S01]  /*19cb0*/  FFMA R14, R15, R2, R14 ;  /* 0x000000020f0e7223 */ /* 0x004fe2000000000e */
[----:B------:R-:W-:-:S04]  /*19cc0*/  IMAD.U32 R15, RZ, RZ, UR8 ;  /* 0x00000008ff0f7e24 */ /* 0x000fc8000f8e00ff */
[----:B------:R-:W-:Y:S01]  /*19cd0*/  F2FP.F16.F32.PACK_AB R14, RZ, R14 ;  /* 0x0000000eff0e723e */ /* 0x000fe200000000ff */
[----:B------:R-:W-:-:S04]  /*19ce0*/  IMAD.SHL.U32 R15, R15, 0x10, RZ ;  /* 0x000000100f0f7824 */ /* 0x000fc800078e00ff */
[----:B------:R2:W-:Y:S04]  /*19cf0*/  @P4 STG.E.U16 desc[UR52][R4.64+0x2], R14 ;  /* 0x0000020e04004986 */ /* 0x0005e8000c101534 */
[----:B--2---:R2:W5:Y:S01]  /*19d00*/  LDL.LU.64 R4, [R1+0x3f8] ;  /* 0x0003f80001047983 */ /* 0x0045620000300a00 */
[----:B------:R-:W-:-:S03]  /*19d10*/  IADD3 R14, P4, R12, R15, RZ ;  /* 0x0000000f0c0e7210 */ /* 0x000fc60007f9e0ff */
[----:B------:R-:W3:Y:S01]  /*19d20*/  LDL R15, [R1+0x3ec] ;  /* 0x0003ec00010f7983 */ /* 0x000ee20000100800 */
[----:B------:R-:W-:Y:S03]  /*19d30*/  BSSY B1, `(.L_x_64) ;  /* 0x0000007000017945 */ /* 0x000fe60003800000 */
[----:B------:R2:W-:Y:S01]  /*19d40*/  STL.S16 [R1+0x38c], R20 ;  /* 0x00038c1401007387 */ /* 0x0005e20000100600 */
[----:B---3--:R-:W-:Y:S02]  /*19d50*/  IADD3.X R15, R13, R15, RZ, P4, !PT ;  /* 0x0000000f0d0f7210 */ /* 0x008fe400027fe4ff */
[----:B------:R-:W-:-:S13]  /*19d60*/  ISETP.GT.AND P4, PT, R0, 0x88, P5 ;  /* 0x000000880000780c */ /* 0x000fda0002f84270 */
[----:B--2---:R-:W-:Y:S05]  /*19d70*/  @!P4 BRA `(.L_x_65) ;  /* 0x000000000008c947 */ /* 0x004fea0003800000 */
[----:B------:R-:W2:Y:S04]  /*19d80*/  LDG.E.LTC128B.U16 R20, desc[UR52][R234.64] ;  /* 0x00000034ea147981 */ /* 0x000ea8000c1e1520 */
[----:B--2---:R2:W-:Y:S02]  /*19d90*/  STL [R1+0x38c], R20 ;  /* 0x00038c1401007387 */ /* 0x0045e40000100800 */
.L_x_65:
[----:B------:R-:W-:Y:S05]  /*19da0*/  BSYNC B1 ;  /* 0x0000000000017941 */ /* 0x000fea0003800000 */
.L_x_64:
[----:B------:R3:W-:Y:S04]  /*19db0*/  STL [R1+0x3f8], R3 ;  /* 0x0003f80301007387 */ /* 0x0007e80000100800 */
[----:B---3--:R-:W3:Y:S04]  /*19dc0*/  LDL.LU R3, [R1+0x348] ;  /* 0x0003480001037983 */ /* 0x008ee80000300800 */
[----:B--2---:R-:W2:Y:S04]  /*19dd0*/  LDL R20, [R1+0x3d4] ;  /* 0x0003d40001147983 */ /* 0x004ea80000100800 */
[----:B------:R-:W4:Y:S02]  /*19de0*/  LDL.LU R235, [R1+0x38c] ;  /* 0x00038c0001eb7983 */ /* 0x000f240000300800 */
[----:B----4-:R-:W-:-:S05]  /*19df0*/  HADD2.F32 R19, -RZ, R235.H0_H0 ;  /* 0x200000ebff137230 */ /* 0x010fca0000004100 */
[----:B------:R-:W-:-:S04]  /*19e00*/  FMUL R19, R19, R16 ;  /* 0x0000001013137220 */ /* 0x000fc80000400000 */
[----:B---3--:R-:W-:Y:S02]  /*19e10*/  FFMA R19, R3, R2, R19 ;  /* 0x0000000203137223 */ /* 0x008fe40000000013 */
[----:B------:R3:W5:Y:S03]  /*19e20*/  LDL.LU R3, [R1+0x3f8] ;  /* 0x0003f80001037983 */ /* 0x0007660000300800 */
[----:B------:R-:W-:-:S05]  /*19e30*/  F2FP.F16.F32.PACK_AB R19, RZ, R19 ;  /* 0x00000013ff13723e */ /* 0x000fca00000000ff */
[----:B------:R4:W-:Y:S01]  /*19e40*/  @P4 STG.E.U16 desc[UR52][R14.64], R19 ;  /* 0x000000130e004986 */ /* 0x0009e2000c101534 */
[----:B------:R-:W-:-:S05]  /*19e50*/  IADD3 R18, P4, R10, R18, RZ ;  /* 0x000000120a127210 */ /* 0x000fca0007f9e0ff */
[----:B----4-:R-:W-:Y:S02]  /*19e60*/  IMAD.X R19, R11, 0x1, R21, P4 ;  /* 0x000000010b137824 */ /* 0x010fe400020e0615 */
[----:B------:R-:W4:Y:S02]  /*19e70*/  LDL R21, [R1+0x3d0] ;  /* 0x0003d00001157983 */ /* 0x000f240000100800 */
[----:B----4-:R-:W-:-:S04]  /*19e80*/  IMAD.WIDE.U32 R18, R21, UR42, R18 ;  /* 0x0000002a15127c25 */ /* 0x010fc8000f8e0012 */
[----:B--2---:R-:W-:Y:S01]  /*19e90*/  IMAD.IADD R19, R20, 0x1, R19 ;  /* 0x0000000114137824 */ /* 0x004fe200078e0213 */
[----:B------:R-:W-:-:S04]  /*19ea0*/  LEA R20, P4, R18, R6, 0x1 ;  /* 0x0000000612147211 */ /* 0x000fc800078808ff */
[----:B------:R-:W-:Y:S01]  /*19eb0*/  LEA.HI.X R21, R18, R7, R19, 0x1, P4 ;  /* 0x0000000712157211 */ /* 0x000fe200020f0c13 */
[----:B------:R-:W-:-:S04]  /*19ec0*/  IMAD.U32 R19, RZ, RZ, UR8 ;  /* 0x00000008ff137e24 */ /* 0x000fc8000f8e00ff */
[----:B------:R-:W-:-:S05]  /*19ed0*/  IMAD.SHL.U32 R19, R19, 0x10, RZ ;  /* 0x0000001013137824 */ /* 0x000fca00078e00ff */
[----:B------:R-:W-:Y:S02]  /*19ee0*/  IADD3 R18, P4, R19, R12, RZ ;  /* 0x0000000c13127210 */ /* 0x000fe40007f9e0ff */
[----:B------:R-:W2:Y:S01]  /*19ef0*/  LDL R19, [R1+0x3ec] ;  /* 0x0003ec0001137983 */ /* 0x000ea20000100800 */
[----:B------:R-:W-:Y:S01]  /*19f00*/  BSSY B1, `(.L_x_66) ;  /* 0x0000007000017945 */ /* 0x000fe20003800000 */
[----:B------:R-:W-:Y:S02]  /*19f10*/  PRMT R234, R235, 0x7610, R234 ;  /* 0x00007610ebea7816 */ /* 0x000fe400000000ea */
[----:B--2---:R-:W-:Y:S02]  /*19f20*/  IADD3.X R19, R19, R13, RZ, P4, !PT ;  /* 0x0000000d13137210 */ /* 0x004fe400027fe4ff */
[----:B------:R-:W-:-:S04]  /*19f30*/  LOP3.LUT P4, RZ, R17, 0x4, RZ, 0xc0, !PT ;  /* 0x0000000411ff7812 */ /* 0x000fc8000788c0ff */
[----:B------:R-:W-:-:S13]  /*19f40*/  ISETP.GT.AND P4, PT, R0, 0x88, P4 ;  /* 0x000000880000780c */ /* 0x000fda0002784270 */
[----:B---3--:R-:W-:Y:S05]  /*19f50*/  @!P4 BRA `(.L_x_67) ;  /* 0x000000000004c947 */ /* 0x008fea0003800000 */
[----:B------:R2:W5:Y:S02]  /*19f60*/  LDG.E.LTC128B.U16 R234, desc[UR52][R20.64+0x2] ;  /* 0x0000023414ea7981 */ /* 0x000564000c1e1520 */
.L_x_67:
[----:B------:R-:W-:Y:S05]  /*19f70*/  BSYNC B1 ;  /* 0x0000000000017941 */ /* 0x000fea0003800000 */
.L_x_66:
[----:B-----5:R3:W-:Y:S04]  /*19f80*/  STL [R1+0x3f8], R3 ;  /* 0x0003f80301007387 */ /* 0x0207e80000100800 */
[----:B---3--:R-:W3:Y:S01]  /*19f90*/  LDL.LU R3, [R1+0x34c] ;  /* 0x00034c0001037983 */ /* 0x008ee20000300800 */
[----:B------:R-:W-:-:S05]  /*19fa0*/  HADD2.F32 R235, -RZ, R234.H0_H0 ;  /* 0x200000eaffeb7230 */ /* 0x000fca0000004100 */
[----:B------:R-:W-:-:S04]  /*19fb0*/  FMUL R235, R235, R16 ;  /* 0x00000010ebeb7220 */ /* 0x000fc80000400000 */
[----:B---3--:R-:W-:Y:S02]  /*19fc0*/  FFMA R235, R3, R2, R235 ;  /* 0x0000000203eb7223 */ /* 0x008fe400000000eb */
[----:B------:R3:W5:Y:S01]  /*19fd0*/  LDL.LU R3, [R1+0x3f8] ;  /* 0x0003f80001037983 */ /* 0x0007620000300800 */
[----:B------:R-:W-:Y:S02]  /*19fe0*/  BSSY B1, `(.L_x_68) ;  /* 0x0000007000017945 */ /* 0x000fe40003800000 */
[----:B------:R-:W-:-:S05]  /*19ff0*/  F2FP.F16.F32.PACK_AB R235, RZ, R235 ;  /* 0x000000ebffeb723e */ /* 0x000fca00000000ff */
[----:B------:R3:W-:Y:S01]  /*1a000*/  @P4 STG.E.U16 desc[UR52][R18.64+0x2], R235 ;  /* 0x000002eb12004986 */ /* 0x0007e2000c101534 */
[----:B------:R-:W-:-:S04]  /*1a010*/  LOP3.LUT P4, RZ, R17, 0x2, RZ, 0xc0, !PT ;  /* 0x0000000211ff7812 */ /* 0x000fc8000788c0ff */
[----:B------:R-:W-:-:S13]  /*1a020*/  ISETP.GT.AND P4, PT, R0, 0x80, P4 ;  /* 0x000000800000780c */ /* 0x000fda0002784270 */
[----:B---3--:R-:W-:Y:S05]  /*1a030*/  @!P4 BRA `(.L_x_69) ;  /* 0x000000000004c947 */ /* 0x008fea0003800000 */
[----:B------:R3:W5:Y:S02]  /*1a040*/  LDG.E.LTC128B.U16 R234, desc[UR52][R22.64+0x10] ;  /* 0x0000103416ea7981 */ /* 0x000764000c1e1520 */
.L_x_69:
[----:B------:R-:W-:Y:S05]  /*1a050*/  BSYNC B1 ;  /* 0x0000000000017941 */ /* 0x000fea0003800000 */
.L_x_68:
[----:B-----5:R4:W-:Y:S04]  /*1a060*/  STL [R1+0x3f8], R3 ;  /* 0x0003f80301007387 */ /* 0x0209e80000100800 */
[----:B----4-:R-:W4:Y:S01]  /*1a070*/  LDL.LU R3, [R1+0x350] ;  /* 0x0003500001037983 */ /* 0x010f220000300800 */
[----:B------:R-:W-:-:S05]  /*1a080*/  HADD2.F32 R235, -RZ, R234.H0_H0 ;  /* 0x200000eaffeb7230 */ /* 0x000fca0000004100 */
[----:B------:R-:W-:-:S04]  /*1a090*/  FMUL R235, R235, R16 ;  /* 0x00000010ebeb7220 */ /* 0x000fc80000400000 */
[----:B----4-:R-:W-:Y:S02]  /*1a0a0*/  FFMA R235, R3, R2, R235 ;  /* 0x0000000203eb7223 */ /* 0x010fe400000000eb */
[----:B------:R4:W5:Y:S01]  /*1a0b0*/  LDL.LU R3, [R1+0x3f8] ;  /* 0x0003f80001037983 */ /* 0x0009620000300800 */
[----:B------:R-:W-:Y:S02]  /*1a0c0*/  BSSY B1, `(.L_x_70) ;  /* 0x0000006000017945 */ /* 0x000fe40003800000 */
[----:B------:R-:W-:-:S05]  /*1a0d0*/  F2FP.F16.F32.PACK_AB R235, RZ, R235 ;  /* 0x000000ebffeb723e */ /* 0x000fca00000000ff */
[----:B------:R4:W-:Y:S01]  /*1a0e0*/  @P4 STG.E.U16 desc[UR52][R12.64+0x10], R235 ;  /* 0x000010eb0c004986 */ /* 0x0009e2000c101534 */
[----:B------:R-:W-:-:S13]  /*1a0f0*/  ISETP.GT.AND P4, PT, R0, 0x80, P6 ;  /* 0x000000800000780c */ /* 0x000fda0003784270 */
[----:B----4-:R-:W-:Y:S05]  /*1a100*/  @!P4 BRA `(.L_x_71) ;  /* 0x000000000004c947 */ /* 0x010fea0003800000 */
[----:B------:R4:W5:Y:S02]  /*1a110*/  LDG.E.LTC128B.U16 R234, desc[UR52][R22.64+0x12] ;  /* 0x0000123416ea7981 */ /* 0x000964000c1e1520 */
.L_x_71:
[----:B------:R-:W-:Y:S05]  /*1a120*/  BSYNC B1 ;  /* 0x0000000000017941 */ /* 0x000fea0003800000 */
.L_x_70:
[----:B-----5:R0:W-:Y:S04]  /*1a130*/  STL [R1+0x400], R3 ;  /* 0x0004000301007387 */ /* 0x0201e80000100800 */
[----:B0-----:R-:W2:Y:S04]  /*1a140*/  LDL.LU R3, [R1+0x354] ;  /* 0x0003540001037983 */ /* 0x001ea80000300800 */
[----:B------:R0:W-:Y:S04]  /*1a150*/  STL.64 [R1+0x3f8], R4 ;  /* 0x0003f80401007387 */ /* 0x0001e80000100a00 */
[----:B0-----:R-:W3:Y:S01]  /*1a160*/  LDL.64 R4, [R1+0x340] ;  /* 0x0003400001047983 */ /* 0x001ee20000100a00 */
[----:B------:R-:W-:-:S05]  /*1a170*/  HADD2.F32 R235, -RZ, R234.H0_H0 ;  /* 0x200000eaffeb7230 */ /* 0x000fca0000004100 */
[----:B------:R-:W-:-:S04]  /*1a180*/  FMUL R235, R235, R16 ;  /* 0x00000010ebeb7220 */ /* 0x000fc80000400000 */
[----:B--2---:R-:W-:Y:S02]  /*1a190*/  FFMA R235, R3, R2, R235 ;  /* 0x0000000203eb7223 */ /* 0x004fe400000000eb */
[----:B------:R0:W5:Y:S03]  /*1a1a0*/  LDL.LU R3, [R1+0x400] ;  /* 0x0004000001037983 */ /* 0x0001660000300800 */
[----:B------:R-:W-:-:S05]  /*1a1b0*/  F2FP.F16.F32.PACK_AB R235, RZ, R235 ;  /* 0x000000ebffeb723e */ /* 0x000fca00000000ff */
[----:B---3--:R2:W-:Y:S04]  /*1a1c0*/  @P4 STG.E.U16 desc[UR52][R4.64+0x12], R235 ;  /* 0x000012eb04004986 */ /* 0x0085e8000c101534 */
[----:B--2---:R0:W5:Y:S01]  /*1a1d0*/  LDL.LU.64 R4, [R1+0x3f8] ;  /* 0x0003f80001047983 */ /* 0x0041620000300a00 */
[----:B------:R-:W-:Y:S01]  /*1a1e0*/  LOP3.LUT P4, RZ, R17, 0x2, RZ, 0xc0, !PT ;  /* 0x0000000211ff7812 */ /* 0x000fe2000788c0ff */
[----:B------:R-:W-:Y:S03]  /*1a1f0*/  BSSY B1, `(.L_x_72) ;  /* 0x0000004000017945 */ /* 0x000fe60003800000 */
[----:B------:R-:W-:-:S13]  /*1a200*/  ISETP.GT.AND P4, PT, R0, 0x88, P4 ;  /* 0x000000880000780c */ /* 0x000fda0002784270 */
[----:B0-----:R-:W-:Y:S05]  /*1a210*/  @!P4 BRA `(.L_x_73) ;  /* 0x000000000004c947 */ /* 0x001fea0003800000 */
[----:B------:R0:W5:Y:S02]  /*1a220*/  LDG.E.LTC128B.U16 R234, desc[UR52][R20.64+0x10] ;  /* 0x0000103414ea7981 */ /* 0x000164000c1e1520 */
.L_x_73:
[----:B------:R-:W-:Y:S05]  /*1a230*/  BSYNC B1 ;  /* 0x0000000000017941 */ /* 0x000fea0003800000 */
.L_x_72:
[----:B-----5:R2:W-:Y:S04]  /*1a240*/  STL [R1+0x3f8], R3 ;  /* 0x0003f80301007387 */ /* 0x0205e80000100800 */
[----:B--2---:R-:W2:Y:S01]  /*1a250*/  LDL.LU R3, [R1+0x358] ;  /* 0x0003580001037983 */ /* 0x004ea20000300800 */
[----:B------:R-:W-:-:S05]  /*1a260*/  HADD2.F32 R235, -RZ, R234.H0_H0 ;  /* 0x200000eaffeb7230 */ /* 0x000fca0000004100 */
[----:B------:R-:W-:-:S04]  /*1a270*/  FMUL R235, R235, R16 ;  /* 0x00000010ebeb7220 */ /* 0x000fc80000400000 */
[----:B--2---:R-:W-:Y:S02]  /*1a280*/  FFMA R235, R3, R2, R235 ;  /* 0x0000000203eb7223 */ /* 0x004fe400000000eb */
[----:B------:R2:W5:Y:S01]  /*1a290*/  LDL.LU R3, [R1+0x3f8] ;  /* 0x0003f80001037983 */ /* 0x0005620000300800 */
[----:B------:R-:W-:Y:S02]  /*1a2a0*/  BSSY B1, `(.L_x_74) ;  /* 0x0000006000017945 */ /* 0x000fe40003800000 */
[----:B------:R-:W-:-:S05]  /*1a2b0*/  F2FP.F16.F32.PACK_AB R235, RZ, R235 ;  /* 0x000000ebffeb723e */ /* 0x000fca00000000ff */
[----:B------:R2:W-:Y:S01]  /*1a2c0*/  @P4 STG.E.U16 desc[UR52][R14.64+0x10], R235 ;  /* 0x000010eb0e004986 */ /* 0x0005e2000c101534 */
[----:B------:R-:W-:-:S13]  /*1a2d0*/  ISETP.GT.AND P4, PT, R0, 0x88, P6 ;  /* 0x000000880000780c */ /* 0x000fda0003784270 */
[----:B--2---:R-:W-:Y:S05]  /*1a2e0*/  @!P4 BRA `(.L_x_75) ;  /* 0x000000000004c947 */ /* 0x004fea0003800000 */
[----:B------:R2:W5:Y:S02]  /*1a2f0*/  LDG.E.LTC128B.U16 R234, desc[UR52][R20.64+0x12] ;  /* 0x0000123414ea7981 */ /* 0x000564000c1e1520 */
.L_x_75:
[----:B------:R-:W-:Y:S05]  /*1a300*/  BSYNC B1 ;  /* 0x0000000000017941 */ /* 0x000fea0003800000 */
.L_x_74:
[----:B------:R3:W-:Y:S04]  /*1a310*/  STL.64 [R1+0x3f8], R4 ;  /* 0x0003f80401007387 */ /* 0x0007e80000100a00 */
[----:B---3--:R-:W3:Y:S01]  /*1a320*/  LDL.LU R5, [R1+0x35c] ;  /* 0x00035c0001057983 */ /* 0x008ee20000300800 */
[----:B-----5:R-:W-:Y:S02]  /*1a330*/  HADD2.F32 R235, -RZ, R234.H0_H0 ;  /* 0x200000eaffeb7230 */ /* 0x020fe40000004100 */
[----:B------:R-:W-:-:S03]  /*1a340*/  IMAD.MOV.U32 R4, RZ, RZ, R18 ;  /* 0x000000ffff047224 */ /* 0x000fc600078e0012 */
[----:B------:R-:W-:-:S04]  /*1a350*/  FMUL R235, R235, R16 ;  /* 0x00000010ebeb7220 */ /* 0x000fc80000400000 */
[----:B---3--:R-:W-:Y:S01]  /*1a360*/  FFMA R235, R5, R2, R235 ;  /* 0x0000000205eb7223 */ /* 0x008fe200000000eb */
[----:B------:R-:W-:-:S04]  /*1a370*/  IMAD.MOV.U32 R5, RZ, RZ, R19 ;  /* 0x000000ffff057224 */ /* 0x000fc800078e0013 */
[----:B------:R-:W-:Y:S01]  /*1a380*/  F2FP.F16.F32.PACK_AB R235, RZ, R235 ;  /* 0x000000ebffeb723e */ /* 0x000fe200000000ff */
[----:B------:R-:W-:Y:S04]  /*1a390*/  STL.64 [R1+0x348], R4 ;  /* 0x0003480401007387 */ /* 0x000fe80000100a00 */
[----:B------:R3:W-:Y:S04]  /*1a3a0*/  @P4 STG.E.U16 desc[UR52][R4.64+0x12], R235 ;  /* 0x000012eb04004986 */ /* 0x0007e8000c101534 */
[----:B---3--:R3:W5:Y:S01]  /*1a3b0*/  LDL.LU.64 R4, [R1+0x3f8] ;  /* 0x0003f80001047983 */ /* 0x0087620000300a00 */
[----:B------:R-:W-:Y:S01]  /*1a3c0*/  ISETP.GT.AND P4, PT, R0, 0x80, P3 ;  /* 0x000000800000780c */ /* 0x000fe20001f84270 */
[----:B------:R-:W-:Y:S01]  /*1a3d0*/  BSSY B1, `(.L_x_76) ;  /* 0x0000004000017945 */ /* 0x000fe20003800000 */
[----:B------:R-:W-:-:S11]  /*1a3e0*/  PRMT R18, R234, 0x7610, R18 ;  /* 0x00007610ea127816 */ /* 0x000fd60000000012 */
[----:B---3--:R-:W-:Y:S05]  /*1a3f0*/  @!P4 BRA `(.L_x_77) ;  /* 0x000000000004c947 */ /* 0x008fea0003800000 */
[----:B------:R3:W5:Y:S02]  /*1a400*/  LDG.E.LTC128B.U16 R18, desc[UR52][R22.64+0x20] ;  /* 0x0000203416127981 */ /* 0x000764000c1e1520 */
.L_x_77:
[----:B------:R-:W-:Y:S05]  /*1a410*/  BSYNC B1 ;  /* 0x0000000000017941 */ /* 0x000fea0003800000 */
.L_x_76:
[----:B------:R-:W2:Y:S01]  /*1a420*/  LDL.LU R234, [R1+0x360] ;  /* 0x0003600001ea7983 */ /* 0x000ea20000300800 */
[----:B-----5:R-:W-:Y:S01]  /*1a430*/  HADD2.F32 R19, -RZ, R18.H0_H0 ;  /* 0x20000012ff137230 */ /* 0x020fe20000004100 */
[----:B------:R-:W-:Y:S04]  /*1a440*/  BSSY B1, `(.L_x_78) ;  /* 0x0000008000017945 */ /* 0x000fe80003800000 */
[----:B------:R-:W-:-:S04]  /*1a450*/  FMUL R19, R19, R16 ;  /* 0x0000001013137220 */ /* 0x000fc80000400000 */
[----:B--2---:R-:W-:-:S05]  /*1a460*/  FFMA R19, R234, R2, R19 ;  /* 0x00000002ea137223 */ /* 0x004fca0000000013 */
[----:B------:R-:W-:-:S05]  /*1a470*/  F2FP.F16.F32.PACK_AB R19, RZ, R19 ;  /* 0x00000013ff13723e */ /* 0x000fca00000000ff */
[----:B------:R2:W-:Y:S01]  /*1a480*/  @P4 STG.E.U16 desc[UR52][R12.64+0x20], R19 ;  /* 0x000020130c004986 */ /* 0x0005e2000c101534 */
[----:B------:R-:W-:-:S13]  /*1a490*/  ISETP.GT.AND P4, PT, R0, 0x80, P2 ;  /* 0x000000800000780c */ /* 0x000fda0001784270 */
[----:B--2---:R-:W-:Y:S05]  /*1a4a0*/  @!P4 BRA `(.L_x_79) ;  /* 0x000000000004c947 */ /* 0x004fea0003800000 */
[----:B------:R2:W5:Y:S02]  /*1a4b0*/  LDG.E.LTC128B.U16 R18, desc[UR52][R22.64+0x22] ;  /* 0x0000223416127981 */ /* 0x000564000c1e1520 */
.L_x_79:
[----:B------:R-:W-:Y:S05]  /*1a4c0*/  BSYNC B1 ;  /* 0x0000000000017941 */ /* 0x000fea0003800000 */
.L_x_78:
[----:B------:R0:W-:Y:S04]  /*1a4d0*/  STL [R1+0x3f8], R3 ;  /* 0x0003f80301007387 */ /* 0x0001e80000100800 */
[----:B0-----:R-:W3:Y:S04]  /*1a4e0*/  LDL.LU R3, [R1+0x364] ;  /* 0x0003640001037983 */ /* 0x001ee80000300800 */
[----:B------:R-:W4:Y:S01]  /*1a4f0*/  LDL.64 R234, [R1+0x340] ;  /* 0x0003400001ea7983 */ /* 0x000f220000100a00 */
[----:B-----5:R-:W-:-:S05]  /*1a500*/  HADD2.F32 R19, -RZ, R18.H0_H0 ;  /* 0x20000012ff137230 */ /* 0x020fca0000004100 */
[----:B------:R-:W-:-:S04]  /*1a510*/  FMUL R19, R19, R16 ;  /* 0x0000001013137220 */ /* 0x000fc80000400000 */
[----:B---3--:R-:W-:Y:S02]  /*1a520*/  FFMA R19, R3, R2, R19 ;  /* 0x0000000203137223 */ /* 0x008fe40000000013 */
[----:B------:R0:W5:Y:S01]  /*1a530*/  LDL.LU R3, [R1+0x3f8] ;  /* 0x0003f80001037983 */ /* 0x0001620000300800 */
[----:B------:R-:W-:Y:S02]  /*1a540*/  BSSY B1, `(.L_x_80) ;  /* 0x0000006000017945 */ /* 0x000fe40003800000 */
[----:B------:R-:W-:-:S05]  /*1a550*/  F2FP.F16.F32.PACK_AB R19, RZ, R19 ;  /* 0x00000013ff13723e */ /* 0x000fca00000000ff */
[----:B----4-:R0:W-:Y:S01]  /*1a560*/  @P4 STG.E.U16 desc[UR52][R234.64+0x22], R19 ;  /* 0x00002213ea004986 */ /* 0x0101e2000c101534 */
[----:B------:R-:W-:-:S13]  /*1a570*/  ISETP.GT.AND P4, PT, R0, 0x88, P3 ;  /* 0x000000880000780c */ /* 0x000fda0001f84270 */
[----:B0-----:R-:W-:Y:S05]  /*1a580*/  @!P4 BRA `(.L_x_81) ;  /* 0x000000000004c947 */ /* 0x001fea0003800000 */
[----:B------:R0:W5:Y:S02]  /*1a590*/  LDG.E.LTC128B.U16 R18, desc[UR52][R20.64+0x20] ;  /* 0x0000203414127981 */ /* 0x000164000c1e1520 */
.L_x_81:
[----:B------:R-:W-:Y:S05]  /*1a5a0*/  BSYNC B1 ;  /* 0x0000000000017941 */ /* 0x000fea0003800000 */
.L_x_80:
        /* <DEDUP_REMOVED lines=10> */
.L_x_83:
[----:B------:R-:W-:Y:S05]  /*1a650*/  BSYNC B1 ;  /* 0x0000000000017941 */ /* 0x000fea0003800000 */
.L_x_82:
[----:B------:R4:W-:Y:S04]  /*1a660*/  STL [R1+0x3f8], R3 ;  /* 0x0003f80301007387 */ /* 0x0009e80000100800 */
[----:B----4-:R-:W4:Y:S04]  /*1a670*/  LDL.LU R3, [R1+0x36c] ;  /* 0x00036c0001037983 */ /* 0x010f280000300800 */
[----:B------:R-:W2:Y:S01]  /*1a680*/  LDL.64 R234, [R1+0x348] ;  /* 0x0003480001ea7983 */ /* 0x000ea20000100a00 */
[----:B-----5:R-:W-:-:S05]  /*1a690*/  HADD2.F32 R19, -RZ, R18.H0_H0 ;  /* 0x20000012ff137230 */ /* 0x020fca0000004100 */
[----:B------:R-:W-:-:S04]  /*1a6a0*/  FMUL R19, R19, R16 ;  /* 0x0000001013137220 */ /* 0x000fc80000400000 */
[----:B----4-:R-:W-:Y:S02]  /*1a6b0*/  FFMA R19, R3, R2, R19 ;  /* 0x0000000203137223 */ /* 0x010fe40000000013 */
[----:B------:R4:W5:Y:S01]  /*1a6c0*/  LDL.LU R3, [R1+0x3f8] ;  /* 0x0003f80001037983 */ /* 0x0009620000300800 */
[----:B------:R-:W-:Y:S02]  /*1a6d0*/  BSSY B1, `(.L_x_84) ;  /* 0x0000006000017945 */ /* 0x000fe40003800000 */
[----:B------:R-:W-:-:S05]  /*1a6e0*/  F2FP.F16.F32.PACK_AB R19, RZ, R19 ;  /* 0x00000013ff13723e */ /* 0x000fca00000000ff */
[----:B--2---:R4:W-:Y:S01]  /*1a6f0*/  @P4 STG.E.U16 desc[UR52][R234.64+0x22], R19 ;  /* 0x00002213ea004986 */ /* 0x0049e2000c101534 */
[----:B------:R-:W-:-:S13]  /*1a700*/  ISETP.GT.AND P4, PT, R0, 0x80, P1 ;  /* 0x000000800000780c */ /* 0x000fda0000f84270 */
[----:B----4-:R-:W-:Y:S05]  /*1a710*/  @!P4 BRA `(.L_x_85) ;  /* 0x000000000004c947 */ /* 0x010fea0003800000 */
[----:B------:R2:W5:Y:S02]  /*1a720*/  LDG.E.LTC128B.U16 R18, desc[UR52][R22.64+0x30] ;  /* 0x0000303416127981 */ /* 0x000564000c1e1520 */
.L_x_85:
[----:B------:R-:W-:Y:S05]  /*1a730*/  BSYNC B1 ;  /* 0x0000000000017941 */ /* 0x000fea0003800000 */
.L_x_84:
[----:B------:R-:W4:Y:S01]  /*1a740*/  LDL.LU R234, [R1+0x370] ;  /* 0x0003700001ea7983 */ /* 0x000f220000300800 */
[----:B-----5:R-:W-:Y:S01]  /*1a750*/  HADD2.F32 R19, -RZ, R18.H0_H0 ;  /* 0x20000012ff137230 */ /* 0x020fe20000004100 */
[----:B------:R-:W-:Y:S04]  /*1a760*/  BSSY B1, `(.L_x_86) ;  /* 0x0000009000017945 */ /* 0x000fe80003800000 */
[----:B------:R-:W-:-:S04]  /*1a770*/  FMUL R19, R19, R16 ;  /* 0x0000001013137220 */ /* 0x000fc80000400000 */
[----:B----4-:R-:W-:-:S05]  /*1a780*/  FFMA R19, R234, R2, R19 ;  /* 0x00000002ea137223 */ /* 0x010fca0000000013 */
[----:B------:R-:W-:-:S05]  /*1a790*/  F2FP.F16.F32.PACK_AB R19, RZ, R19 ;  /* 0x00000013ff13723e */ /* 0x000fca00000000ff */
[----:B------:R4:W-:Y:S01]  /*1a7a0*/  @P4 STG.E.U16 desc[UR52][R12.64+0x30], R19 ;  /* 0x000030130c004986 */ /* 0x0009e2000c101534 */
[----:B------:R-:W-:Y:S02]  /*1a7b0*/  ISETP.GT.AND P4, PT, R0, 0x80, P0 ;  /* 0x000000800000780c */ /* 0x000fe40000784270 */
[----:B----4-:R-:W-:-:S11]  /*1a7c0*/  PRMT R12, R18, 0x7610, R12 ;  /* 0x00007610120c7816 */ /* 0x010fd6000000000c */
[----:B------:R-:W-:Y:S05]  /*1a7d0*/  @!P4 BRA `(.L_x_87) ;  /* 0x000000000004c947 */ /* 0x000fea0003800000 */
[----:B------:R4:W5:Y:S02]  /*1a7e0*/  LDG.E.LTC128B.U16 R12, desc[UR52][R22.64+0x32] ;  /* 0x00003234160c7981 */ /* 0x000964000c1e1520 */
.L_x_87:
[----:B------:R-:W-:Y:S05]  /*1a7f0*/  BSYNC B1 ;  /* 0x0000000000017941 */ /* 0x000fea0003800000 */
.L_x_86:
[----:B------:R-:W2:Y:S04]  /*1a800*/  LDL.LU R235, [R1+0x374] ;  /* 0x0003740001eb7983 */ /* 0x000ea80000300800 */
[----:B------:R-:W3:Y:S01]  /*1a810*/  LDL.64 R18, [R1+0x340] ;  /* 0x0003400001127983 */ /* 0x000ee20000100a00 */
[----:B-----5:R-:W-:Y:S01]  /*1a820*/  HADD2.F32 R13, -RZ, R12.H0_H0 ;  /* 0x2000000cff0d7230 */ /* 0x020fe20000004100 */
[----:B------:R-:W-:Y:S01]  /*1a830*/  BSSY B1, `(.L_x_88) ;  /* 0x0000009000017945 */ /* 0x000fe20003800000 */
[----:B------:R-:W-:-:S03]  /*1a840*/  PRMT R234, R12, 0x7610, R234 ;  /* 0x000076100cea7816 */ /* 0x000fc600000000ea */
[----:B------:R-:W-:-:S04]  /*1a850*/  FMUL R13, R13, R16 ;  /* 0x000000100d0d7220 */ /* 0x000fc80000400000 */
[----:B--2---:R-:W-:-:S05]  /*1a860*/  FFMA R13, R235, R2, R13 ;  /* 0x00000002eb0d7223 */ /* 0x004fca000000000d */
[----:B------:R-:W-:-:S05]  /*1a870*/  F2FP.F16.F32.PACK_AB R13, RZ, R13 ;  /* 0x0000000dff0d723e */ /* 0x000fca00000000ff */
[----:B---3--:R2:W-:Y:S01]  /*1a880*/  @P4 STG.E.U16 desc[UR52][R18.64+0x32], R13 ;  /* 0x0000320d12004986 */ /* 0x0085e2000c101534 */
[----:B------:R-:W-:-:S13]  /*1a890*/  ISETP.GT.AND P4, PT, R0, 0x88, P1 ;  /* 0x000000880000780c */ /* 0x000fda0000f84270 */
[----:B--2---:R-:W-:Y:S05]  /*1a8a0*/  @!P4 BRA `(.L_x_89) ;  /* 0x000000000004c947 */ /* 0x004fea0003800000 */
[----:B------:R2:W5:Y:S02]  /*1a8b0*/  LDG.E.LTC128B.U16 R234, desc[UR52][R20.64+0x30] ;  /* 0x0000303414ea7981 */ /* 0x000564000c1e1520 */
.L_x_89:
[----:B------:R-:W-:Y:S05]  /*1a8c0*/  BSYNC B1 ;  /* 0x0000000000017941 */ /* 0x000fea0003800000 */
.L_x_88:
[----:B------:R-:W3:Y:S04]  /*1a8d0*/  LDL.LU R18, [R1+0x378] ;  /* 0x0003780001127983 */ /* 0x000ee80000300800 */
[----:B------:R-:W4:Y:S01]  /*1a8e0*/  LDL R13, [R1+0x3e8] ;  /* 0x0003e800010d7983 */ /* 0x000f220000100800 */
[----:B-----5:R-:W-:-:S05]  /*1a8f0*/  HADD2.F32 R12, -RZ, R234.H0_H0 ;  /* 0x200000eaff0c7230 */ /* 0x020fca0000004100 */
[----:B------:R-:W-:-:S04]  /*1a900*/  FMUL R12, R12, R16 ;  /* 0x000000100c0c7220 */ /* 0x000fc80000400000 */
[----:B---3--:R-:W-:-:S05]  /*1a910*/  FFMA R12, R18, R2, R12 ;  /* 0x00000002120c7223 */ /* 0x008fca000000000c */
[----:B------:R-:W-:-:S05]  /*1a920*/  F2FP.F16.F32.PACK_AB R12, RZ, R12 ;  /* 0x0000000cff0c723e */ /* 0x000fca00000000ff */
[----:B------:R4:W-:Y:S02]  /*1a930*/  @P4 STG.E.U16 desc[UR52][R14.64+0x30], R12 ;  /* 0x0000300c0e004986 */ /* 0x0009e4000c101534 */
[----:B----4-:R-:W-:-:S05]  /*1a940*/  IADD3 R15, P4, R13, 0x100, RZ ;  /* 0x000001000d0f7810 */ /* 0x010fca0007f9e0ff */
[----:B------:R-:W-:-:S04]  /*1a950*/  IMAD.X R12, RZ, RZ, UR7, P4 ;  /* 0x00000007ff0c7e24 */ /* 0x000fc8000a0e06ff */
[----:B------:R-:W-:-:S04]  /*1a960*/  IMAD R12, R12, R8, RZ ;  /* 0x000000080c0c7224 */ /* 0x000fc800078e02ff */
[C---:B------:R-:W-:Y:S02]  /*1a970*/  IMAD R18, R15.reuse, R9, R12 ;  /* 0x000000090f127224 */ /* 0x040fe400078e020c */
[----:B------:R-:W3:Y:S01]  /*1a980*/  LDL.64 R12, [R1+0x3c8] ;  /* 0x0003c800010c7983 */ /* 0x000ee20000100a00 */
[----:B------:R-:W-:Y:S01]  /*1a990*/  BSSY B1, `(.L_x_90) ;  /* 0x000000a000017945 */ /* 0x000fe20003800000 */
[----:B------:R-:W-:Y:S02]  /*1a9a0*/  PRMT R14, R234, 0x7610, R14 ;  /* 0x00007610ea0e7816 */ /* 0x000fe4000000000e */
[----:B------:R4:W-:Y:S01]  /*1a9b0*/  STL [R1+0x350], R18 ;  /* 0x0003501201007387 */ /* 0x0009e20000100800 */
[----:B---3--:R-:W-:-:S04]  /*1a9c0*/  IMAD.WIDE.U32 R12, R15, R8, R12 ;  /* 0x000000080f0c7225 */ /* 0x008fc800078e000c */
[----:B------:R-:W-:Y:S01]  /*1a9d0*/  IMAD.IADD R13, R13, 0x1, R18 ;  /* 0x000000010d0d7824 */ /* 0x000fe200078e0212 */
[----:B----4-:R-:W-:-:S04]  /*1a9e0*/  LEA R18, P4, R12, R6, 0x1 ;  /* 0x000000060c127211 */ /* 0x010fc800078808ff */
[----:B------:R-:W-:Y:S02]  /*1a9f0*/  LEA.HI.X R19, R12, R7, R13, 0x1, P4 ;  /* 0x000000070c137211 */ /* 0x000fe400020f0c0d */
[----:B------:R-:W-:-:S13]  /*1aa00*/  ISETP.GT.AND P4, PT, R0, 0x88, P0 ;  /* 0x000000880000780c */ /* 0x000fda0000784270 */
[----:B------:R-:W-:Y:S05]  /*1aa10*/  @!P4 BRA `(.L_x_91) ;  /* 0x000000000004c947 */ /* 0x000fea0003800000 */
[----:B------:R3:W5:Y:S02]  /*1aa20*/  LDG.E.LTC128B.U16 R14, desc[UR52][R20.64+0x32] ;  /* 0x00003234140e7981 */ /* 0x000764000c1e1520 */
.L_x_91:
[----:B------:R-:W-:Y:S05]  /*1aa30*/  BSYNC B1 ;  /* 0x0000000000017941 */ /* 0x000fea0003800000 */
.L_x_90:
[----:B------:R4:W-:Y:S04]  /*1aa40*/  STL [R1+0x418], R9 ;  /* 0x0004180901007387 */ /* 0x0009e80000100800 */
[----:B----4-:R-:W4:Y:S04]  /*1aa50*/  LDL.LU R9, [R1+0x37c] ;  /* 0x00037c0001097983 */ /* 0x010f280000300800 */
[----:B------:R-:W4:Y:S04]  /*1aa60*/  LDL.64 R234, [R1+0x348] ;  /* 0x0003480001ea7983 */ /* 0x000f280000100a00 */
[----:B------:R0:W-:Y:S04]  /*1aa70*/  STL.64 [R1+0x410], R22 ;  /* 0x0004101601007387 */ /* 0x0001e80000100a00 */
[----:B0-----:R-:W4:Y:S01]  /*1aa80*/  LDL.64 R22, [R1+0x3c0] ;  /* 0x0003c00001167983 */ /* 0x001f220000100a00 */
[----:B-----5:R-:W-:Y:S01]  /*1aa90*/  HADD2.F32 R12, -RZ, R14.H0_H0 ;  /* 0x2000000eff0c7230 */ /* 0x020fe20000004100 */
[----:B------:R-:W-:-:S02]  /*1aaa0*/  USHF.L.U64.HI UR4, UR8, 0x9, UR9 ;  /* 0x0000000908047899 */ /* 0x000fc40008010209 */
[----:B------:R-:W4:Y:S02]  /*1aab0*/  LDL.LU R13, [R1+0x300] ;  /* 0x00030000010d7983 */ /* 0x000f240000300800 */
[----:B------:R-:W-:Y:S02]  /*1aac0*/  FMUL R12, R12, R16 ;  /* 0x000000100c0c7220 */ /* 0x000fe40000400000 */
[----:B------:R2:W-:Y:S04]  /*1aad0*/  STL.64 [R1+0x408], R20 ;  /* 0x0004081401007387 */ /* 0x0005e80000100a00 */
[----:B--23--:R-:W2:Y:S04]  /*1aae0*/  LDL.64 R20, [R1+0x3e0] ;  /* 0x0003e00001147983 */ /* 0x00cea80000100a00 */
[----:B------:R0:W-:Y:S04]  /*1aaf0*/  STL [R1+0x400], R3 ;  /* 0x0004000301007387 */ /* 0x0001e80000100800 */
[----:B0-----:R-:W3:Y:S04]  /*1ab00*/  LDL.LU R3, [R1+0x350] ;  /* 0x0003500001037983 */ /* 0x001ee80000300800 */
[----:B------:R0:W-:Y:S04]  /*1ab10*/  STL.64 [R1+0x3f8], R4 ;  /* 0x0003f80401007387 */ /* 0x0001e80000100a00 */
[----:B0-----:R-:W2:Y:S01]  /*1ab20*/  LDL.64 R4, [R1+0x3c8] ;  /* 0x0003c80001047983 */ /* 0x001ea20000100a00 */
[----:B----4-:R-:W-:-:S03]  /*1ab30*/  FFMA R12, R9, R2, R12 ;  /* 0x00000002090c7223 */ /* 0x010fc6000000000c */
[----:B------:R0:W5:Y:S02]  /*1ab40*/  LDL.LU R9, [R1+0x418] ;  /* 0x0004180001097983 */ /* 0x0001640000300800 */
[----:B------:R-:W-:-:S05]  /*1ab50*/  F2FP.F16.F32.PACK_AB R12, RZ, R12 ;  /* 0x0000000cff0c723e */ /* 0x000fca00000000ff */
[----:B------:R4:W-:Y:S02]  /*1ab60*/  @P4 STG.E.U16 desc[UR52][R234.64+0x32], R12 ;  /* 0x0000320cea004986 */ /* 0x0009e4000c101534 */
[----:B----4-:R-:W-:-:S04]  /*1ab70*/  MOV R234, UR8 ;  /* 0x0000000800ea7c02 */ /* 0x010fc80008000f00 */
[----:B------:R-:W-:-:S04]  /*1ab80*/  LEA R234, P4, R234, R22, 0x9 ;  /* 0x00000016eaea7211 */ /* 0x000fc800078848ff */
[----:B------:R-:W-:Y:S02]  /*1ab90*/  IADD3.X R235, R23, UR4, RZ, P4, !PT ;  /* 0x0000000417eb7c10 */ /* 0x000fe4000a7fe4ff */
[----:B------:R-:W-:Y:S01]  /*1aba0*/  ISETP.GT.AND P4, PT, R0, 0x100, P5 ;  /* 0x000001000000780c */ /* 0x000fe20002f84270 */
[----:B------:R0:W5:-:S12]  /*1abb0*/  LDL.LU.64 R22, [R1+0x410] ;  /* 0x0004100001167983 */ /* 0x0001580000300a00 */
[----:B------:R-:W4:Y:S04]  /*1abc0*/  @P4 LDG.E.LTC128B.U16 R14, desc[UR52][R18.64] ;  /* 0x00000034120e4981 */ /* 0x000f28000c1e1520 */
[----:B------:R-:W2:Y:S04]  /*1abd0*/  LDL R18, [R1+0x3d0] ;  /* 0x0003d00001127983 */ /* 0x000ea80000100800 */
[----:B------:R-:W2:Y:S01]  /*1abe0*/  LDL R19, [R1+0x3d4] ;  /* 0x0003d40001137983 */ /* 0x000ea20000100800 */
[----:B----4-:R-:W-:-:S05]  /*1abf0*/  HADD2.F32 R12, -RZ, R14.H0_H0 ;  /* 0x2000000eff0c7230 */ /* 0x010fca0000004100 */
[----:B------:R-:W-:-:S04]  /*1ac00*/  FMUL R12, R12, R16 ;  /* 0x000000100c0c7220 */ /* 0x000fc80000400000 */
[----:B------:R-:W-:-:S05]  /*1ac10*/  FFMA R12, R13, R2, R12 ;  /* 0x000000020d0c7223 */ /* 0x000fca000000000c */
[----:B------:R-:W-:-:S05]  /*1ac20*/  F2FP.F16.F32.PACK_AB R12, RZ, R12 ;  /* 0x0000000cff0c723e */ /* 0x000fca00000000ff */
[----:B------:R4:W-:Y:S02]  /*1ac30*/  @P4 STG.E.U16 desc[UR52][R234.64], R12 ;  /* 0x0000000cea004986 */ /* 0x0009e4000c101534 */
[----:B----4-:R-:W-:-:S04]  /*1ac40*/  IMAD.WIDE.U32 R12, R15, R8, R10 ;  /* 0x000000080f0c7225 */ /* 0x010fc800078e000a */
[----:B---3--:R-:W-:Y:S02]  /*1ac50*/  IMAD.IADD R13, R3, 0x1, R13 ;  /* 0x00000001030d7824 */ /* 0x008fe400078e020d */
[----:B--2---:R-:W-:-:S04]  /*1ac60*/  IMAD.WIDE.U32 R12, R18, UR42, R12 ;  /* 0x0000002a120c7c25 */ /* 0x004fc8000f8e000c */
[----:B------:R-:W-:Y:S01]  /*1ac70*/  IMAD.IADD R13, R19, 0x1, R13 ;  /* 0x00000001130d7824 */ /* 0x000fe200078e020d */
[----:B------:R-:W-:-:S04]  /*1ac80*/  LEA R18, P4, R12, R6, 0x1 ;  /* 0x000000060c127211 */ /* 0x000fc800078808ff */
[----:B------:R-:W-:Y:S02]  /*1ac90*/  LEA.HI.X R19, R12, R7, R13, 0x1, P4 ;  /* 0x000000070c137211 */ /* 0x000fe400020f0c0d */
[----:B------:R-:W2:Y:S02]  /*1aca0*/  LDL.64 R12, [R1+0x380] ;  /* 0x00038000010c7983 */ /* 0x000ea40000100a00 */
[----:B--2---:R-:W-:-:S04]  /*1acb0*/  IMAD.WIDE.U32 R12, R15, R8, R12 ;  /* 0x000000080f0c7225 */ /* 0x004fc800078e000c */
[----:B------:R-:W-:Y:S01]  /*1acc0*/  IMAD.IADD R3, R3, 0x1, R13 ;  /* 0x0000000103037824 */ /* 0x000fe200078e020d */
[----:B------:R-:W-:Y:S02]  /*1acd0*/  IADD3 R15, P4, R20, R12, RZ ;  /* 0x0000000c140f7210 */ /* 0x000fe40007f9e0ff */
[----:B------:R0:W5:Y:S04]  /*1ace0*/  LDL.LU.64 R20, [R1+0x408] ;  /* 0x0004080001147983 */ /* 0x0001680000300a00 */
[----:B------:R2:W-:Y:S02]  /*1acf0*/  STL [R1+0x360], R3 ;  /* 0x0003600301007387 */ /* 0x0005e40000100800 */
[----:B--2---:R-:W-:Y:S01]  /*1ad00*/  IMAD.X R3, R3, 0x1, R5, P4 ;  /* 0x0000000103037824 */ /* 0x004fe200020e0605 */
[----:B------:R-:W-:-:S04]  /*1ad10*/  LEA R4, P4, R15, R6, 0x1 ;  /* 0x000000060f047211 */ /* 0x000fc800078808ff */
[----:B------:R-:W-:Y:S02]  /*1ad20*/  LEA.HI.X R5, R15, R7, R3, 0x1, P4 ;  /* 0x000000070f057211 */ /* 0x000fe400020f0c03 */
[----:B------:R0:W5:Y:S04]  /*1ad30*/  LDL.LU R3, [R1+0x400] ;  /* 0x0004000001037983 */ /* 0x0001680000300800 */
[----:B------:R2:W-:Y:S04]  /*1ad40*/  STL.64 [R1+0x358], R4 ;  /* 0x0003580401007387 */ /* 0x0005e80000100a00 */
[----:B--2---:R0:W5:Y:S01]  /*1ad50*/  LDL.LU.64 R4, [R1+0x3f8] ;  /* 0x0003f80001047983 */ /* 0x0041620000300a00 */
[----:B------:R-:W-:Y:S01]  /*1ad60*/  LOP3.LUT P4, RZ, R17, 0x4, RZ, 0xc0, !PT ;  /* 0x0000000411ff7812 */ /* 0x000fe2000788c0ff */
[----:B------:R-:W-:Y:S03]  /*1ad70*/  BSSY B1, `(.L_x_92) ;  /* 0x0000004000017945 */ /* 0x000fe60003800000 */
[----:B------:R-:W-:-:S13]  /*1ad80*/  ISETP.GT.AND P4, PT, R0, 0x100, P4 ;  /* 0x000001000000780c */ /* 0x000fda0002784270 */
[----:B0-----:R-:W-:Y:S05]  /*1ad90*/  @!P4 BRA `(.L_x_93) ;  /* 0x000000000004c947 */ /* 0x001fea0003800000 */
[----:B------:R0:W5:Y:S02]  /*1ada0*/  LDG.E.LTC128B.U16 R14, desc[UR52][R18.64+0x2] ;  /* 0x00000234120e7981 */ /* 0x000164000c1e1520 */
.L_x_93:
[----:B------:R-:W-:Y:S05]  /*1adb0*/  BSYNC B1 ;  /* 0x0000000000017941 */ /* 0x000fea0003800000 */
.L_x_92:
[----:B-----5:R2:W-:Y:S04]  /*1adc0*/  STL.64 [R1+0x3f8], R4 ;  /* 0x0003f80401007387 */ /* 0x0205e80000100a00 */
[----:B--2---:R-:W2:Y:S01]  /*1add0*/  LDL.LU R5, [R1+0x304] ;  /* 0x0003040001057983 */ /* 0x004ea20000300800 */
[----:B------:R-:W-:-:S05]  /*1ade0*/  HADD2.F32 R15, -RZ, R14.H0_H0 ;  /* 0x2000000eff0f7230 */ /* 0x000fca0000004100 */
[----:B------:R-:W-:-:S04]  /*1adf0*/  FMUL R15, R15, R16 ;  /* 0x000000100f0f7220 */ /* 0x000fc80000400000 */
[----:B--2---:R-:W-:Y:S01]  /*1ae00*/  FFMA R15, R5, R2, R15 ;  /* 0x00000002050f7223 */ /* 0x004fe2000000000f */
[----:B------:R-:W-:-:S04]  /*1ae10*/  MOV R5, UR8 ;  /* 0x0000000800057c02 */ /* 0x000fc80008000f00 */
[----:B------:R-:W-:Y:S01]  /*1ae20*/  F2FP.F16.F32.PACK_AB R15, RZ, R15 ;  /* 0x0000000fff0f723e */ /* 0x000fe200000000ff */
[----:B------:R-:W-:-:S04]  /*1ae30*/  IMAD.SHL.U32 R5, R5, 0x10, RZ ;  /* 0x0000001005057824 */ /* 0x000fc800078e00ff */
[----:B------:R2:W-:Y:S04]  /*1ae40*/  @P4 STG.E.U16 desc[UR52][R234.64+0x2], R15 ;  /* 0x0000020fea004986 */ /* 0x0005e8000c101534 */
[----:B--2---:R-:W2:Y:S01]  /*1ae50*/  LDL R15, [R1+0x3ec] ;  /* 0x0003ec00010f7983 */ /* 0x004ea20000100800 */
[----:B------:R-:W-:Y:S01]  /*1ae60*/  IADD3 R4, P4, R234, R5, RZ ;  /* 0x00000005ea047210 */ /* 0x000fe20007f9e0ff */
[----:B------:R-:W-:Y:S04]  /*1ae70*/  BSSY B1, `(.L_x_94) ;  /* 0x000000a000017945 */ /* 0x000fe80003800000 */
[----:B--2---:R-:W-:-:S05]  /*1ae80*/  IMAD.X R5, R235, 0x1, R15, P4 ;  /* 0x00000001eb057824 */ /* 0x004fca00020e060f */
[----:B------:R2:W-:Y:S01]  /*1ae90*/  STL.64 [R1+0x350], R4 ;  /* 0x0003500401007387 */ /* 0x0005e20000100a00 */
[----:B------:R-:W-:-:S03]  /*1aea0*/  ISETP.GT.AND P4, PT, R0, 0x108, P5 ;  /* 0x000001080000780c */ /* 0x000fc60002f84270 */
[----:B--2---:R2:W5:Y:S04]  /*1aeb0*/  LDL.LU.64 R4, [R1+0x3f8] ;  /* 0x0003f80001047983 */ /* 0x0045680000300a00 */
[----:B------:R2:W-:Y:S06]  /*1aec0*/  STL.S16 [R1+0x300], R14 ;  /* 0x0003000e01007387 */ /* 0x0005ec0000100600 */
[----:B------:R-:W-:Y:S05]  /*1aed0*/  @!P4 BRA `(.L_x_95) ;  /* 0x00000000000cc947 */ /* 0x000fea0003800000 */
[----:B--2---:R-:W2:Y:S04]  /*1aee0*/  LDL.LU.64 R14, [R1+0x358] ;  /* 0x00035800010e7983 */ /* 0x004ea80000300a00 */
[----:B--2---:R-:W2:Y:S04]  /*1aef0*/  LDG.E.LTC128B.U16 R14, desc[UR52][R14.64] ;  /* 0x000000340e0e7981 */ /* 0x004ea8000c1e1520 */
[----:B--2---:R3:W-:Y:S02]  /*1af00*/  STL [R1+0x300], R14 ;  /* 0x0003000e01007387 */ /* 0x0047e40000100800 */
.L_x_95:
[----:B------:R-:W-:Y:S05]  /*1af10*/  BSYNC B1 ;  /* 0x0000000000017941 */ /* 0x000fea0003800000 */
.L_x_94:
[----:B-----5:R4:W-:Y:S04]  /*1af20*/  STL [R1+0x408], R5 ;  /* 0x0004080501007387 */ /* 0x0209e80000100800 */
[----:B----4-:R-:W4:Y:S04]  /*1af30*/  LDL.LU R5, [R1+0x308] ;  /* 0x0003080001057983 */ /* 0x010f280000300800 */
[----:B------:R0:W-:Y:S04]  /*1af40*/  STL.64 [R1+0x400], R8 ;  /* 0x0004000801007387 */ /* 0x0001e80000100a00 */
[----:B------:R-:W4:Y:S04]  /*1af50*/  LDL R15, [R1+0x3d0] ;  /* 0x0003d000010f7983 */ /* 0x000f280000100800 */
[----:B--23--:R-:W2:Y:S04]  /*1af60*/  LDL R14, [R1+0x3d4] ;  /* 0x0003d400010e7983 */ /* 0x00cea80000100800 */
[----:B0-----:R-:W3:Y:S04]  /*1af70*/  LDL.64 R8, [R1+0x350] ;  /* 0x0003500001087983 */ /* 0x001ee80000100a00 */
[----:B------:R0:W-:Y:S04]  /*1af80*/  STL [R1+0x3fc], R4 ;  /* 0x0003fc0401007387 */ /* 0x0001e80000100800 */
[----:B0-----:R-:W4:Y:S04]  /*1af90*/  LDL.LU R4, [R1+0x300] ;  /* 0x0003000001047983 */ /* 0x001f280000300800 */
[----:B------:R-:W-:Y:S01]  /*1afa0*/  STL [R1+0x3f8], R3 ;  /* 0x0003f80301007387 */ /* 0x000fe20000100800 */
[----:B----4-:R-:W-:-:S05]  /*1afb0*/  HADD2.F32 R13, -RZ, R4.H0_H0 ;  /* 0x20000004ff0d7230 */ /* 0x010fca0000004100 */
[----:B------:R-:W-:-:S04]  /*1afc0*/  FMUL R13, R13, R16 ;  /* 0x000000100d0d7220 */ /* 0x000fc80000400000 */
[----:B------:R-:W-:Y:S02]  /*1afd0*/  FFMA R13, R5, R2, R13 ;  /* 0x00000002050d7223 */ /* 0x000fe4000000000d */
[----:B------:R0:W5:Y:S03]  /*1afe0*/  LDL.LU R5, [R1+0x408] ;  /* 0x0004080001057983 */ /* 0x0001660000300800 */
[----:B------:R-:W-:-:S05]  /*1aff0*/  F2FP.F16.F32.PACK_AB R13, RZ, R13 ;  /* 0x0000000dff0d723e */ /* 0x000fca00000000ff */
[----:B---3--:R3:W-:Y:S04]  /*1b000*/  @P4 STG.E.U16 desc[UR52][R8.64], R13 ;  /* 0x0000000d08004986 */ /* 0x0087e8000c101534 */
[----:B---3--:R0:W5:Y:S04]  /*1b010*/  LDL.LU.64 R8, [R1+0x400] ;  /* 0x0004000001087983 */ /* 0x0081680000300a00 */
[----:B------:R-:W3:Y:S01]  /*1b020*/  LDL.LU R13, [R1+0x360] ;  /* 0x00036000010d7983 */ /* 0x000ee20000300800 */
[----:B------:R-:W-:Y:S02]  /*1b030*/  IADD3 R12, P4, R10, R12, RZ ;  /* 0x0000000c0a0c7210 */ /* 0x000fe40007f9e0ff */
[----:B------:R-:W-:-:S03]  /*1b040*/  PRMT R3, R4, 0x7610, R3 ;  /* 0x0000761004037816 */ /* 0x000fc60000000003 */
[----:B---3--:R-:W-:Y:S02]  /*1b050*/  IMAD.X R13, R11, 0x1, R13, P4 ;  /* 0x000000010b0d7824 */ /* 0x008fe400020e060d */
[----:B------:R-:W-:-:S04]  /*1b060*/  IMAD.WIDE.U32 R12, R15, UR42, R12 ;  /* 0x0000002a0f0c7c25 */ /* 0x000fc8000f8e000c */
[----:B--2---:R-:W-:Y:S01]  /*1b070*/  IMAD.IADD R13, R14, 0x1, R13 ;  /* 0x000000010e0d7824 */ /* 0x004fe200078e020d */
[----:B------:R-:W-:-:S04]  /*1b080*/  LEA R14, P4, R12, R6, 0x1 ;  /* 0x000000060c0e7211 */ /* 0x000fc800078808ff */
[----:B------:R-:W-:Y:S02]  /*1b090*/  LEA.HI.X R15, R12, R7, R13, 0x1, P4 ;  /* 0x000000070c0f7211 */ /* 0x000fe400020f0c0d */
[----:B------:R-:W-:-:S05]  /*1b0a0*/  MOV R13, UR8 ;  /* 0x00000008000d7c02 */ /* 0x000fca0008000f00 */
[----:B------:R-:W-:-:S05]  /*1b0b0*/  IMAD.SHL.U32 R13, R13, 0x10, RZ ;  /* 0x000000100d0d7824 */ /* 0x000fca00078e00ff */
[----:B------:R-:W-:Y:S02]  /*1b0c0*/  IADD3 R12, P4, R13, R234, RZ ;  /* 0x000000ea0d0c7210 */ /* 0x000fe40007f9e0ff */
[----:B------:R-:W2:Y:S04]  /*1b0d0*/  LDL R13, [R1+0x3ec] ;  /* 0x0003ec00010d7983 */ /* 0x000ea80000100800 */
[----:B------:R0:W5:Y:S04]  /*1b0e0*/  LDL.LU R4, [R1+0x3fc] ;  /* 0x0003fc0001047983 */ /* 0x0001680000300800 */
[----:B------:R3:W-:Y:S04]  /*1b0f0*/  STL.S16 [R1+0x300], R3 ;  /* 0x0003000301007387 */ /* 0x0007e80000100600 */
[----:B---3--:R0:W5:Y:S01]  /*1b100*/  LDL.LU R3, [R1+0x3f8] ;  /* 0x0003f80001037983 */ /* 0x0081620000300800 */
[----:B------:R-:W-:Y:S01]  /*1b110*/  BSSY B1, `(.L_x_96) ;  /* 0x0000009000017945 */ /* 0x000fe20003800000 */
[----:B--2---:R-:W-:Y:S01]  /*1b120*/  IMAD.X R13, R13, 0x1, R235, P4 ;  /* 0x000000010d0d7824 */ /* 0x004fe200020e06eb */
[----:B------:R-:W-:-:S04]  /*1b130*/  LOP3.LUT P4, RZ, R17, 0x4, RZ, 0xc0, !PT ;  /* 0x0000000411ff7812 */ /* 0x000fc8000788c0ff */
[----:B------:R-:W-:-:S13]  /*1b140*/  ISETP.GT.AND P4, PT, R0, 0x108, P4 ;  /* 0x000001080000780c */ /* 0x000fda0002784270 */
[----:B0-----:R-:W-:Y:S05]  /*1b150*/  @!P4 BRA `(.L_x_97) ;  /* 0x000000000010c947 */ /* 0x001fea0003800000 */
[----:B------:R0:W-:Y:S04]  /*1b160*/  STL [R1+0x3f8], R0 ;  /* 0x0003f80001007387 */ /* 0x0001e80000100800 */
[----:B0-----:R-:W2:Y:S04]  /*1b170*/  LDG.E.LTC128B.U16 R0, desc[UR52][R14.64+0x2] ;  /* 0x000002340e007981 */ /* 0x001ea8000c1e1520 */
[----:B--2---:R0:W-:Y:S04]  /*1b180*/  STL [R1+0x300], R0 ;  /* 0x0003000001007387 */ /* 0x0041e80000100800 */
[----:B0-----:R0:W5:Y:S02]  /*1b190*/  LDL.LU R0, [R1+0x3f8] ;  /* 0x0003f80001007983 */ /* 0x0011640000300800 */
.L_x_97:
[----:B------:R-:W-:Y:S05]  /*1b1a0*/  BSYNC B1 ;  /* 0x0000000000017941 */ /* 0x000fea0003800000 */
.L_x_96:
[----:B-----5:R-:W-:Y:S04]  /*1b1b0*/  STL [R1+0x410], R9 ;  /* 0x0004100901007387 */ /* 0x020fe80000100800 */
[----:B------:R2:W-:Y:S04]  /*1b1c0*/  STL [R1+0x40c], R8 ;  /* 0x00040c0801007387 */ /* 0x0005e80000100800 */
[----:B--2---:R-:W2:Y:S04]  /*1b1d0*/  LDL.LU R8, [R1+0x30c] ;  /* 0x00030c0001087983 */ /* 0x004ea80000300800 */
[----:B------:R-:W-:Y:S04]  /*1b1e0*/  STL [R1+0x408], R7 ;  /* 0x0004080701007387 */ /* 0x000fe80000100800 */
[----:B------:R-:W-:Y:S04]  /*1b1f0*/  STL [R1+0x404], R6 ;  /* 0x0004040601007387 */ /* 0x000fe80000100800 */
[----:B------:R-:W-:Y:S04]  /*1b200*/  STL [R1+0x400], R5 ;  /* 0x0004000501007387 */ /* 0x000fe80000100800 */
[----:B------:R3:W-:Y:S04]  /*1b210*/  STL [R1+0x3fc], R4 ;  /* 0x0003fc0401007387 */ /* 0x0007e80000100800 */
[----:B---3--:R-:W3:Y:S04]  /*1b220*/  LDL.LU R4, [R1+0x300] ;  /* 0x0003000001047983 */ /* 0x008ee80000300800 */
[----:B------:R4:W-:Y:S01]  /*1b230*/  STL [R1+0x3f8], R3 ;  /* 0x0003f80301007387 */ /* 0x0009e20000100800 */
[----:B---3--:R-:W-:-:S05]  /*1b240*/  HADD2.F32 R9, -RZ, R4.H0_H0 ;  /* 0x20000004ff097230 */ /* 0x008fca0000004100 */
[----:B------:R-:W-:-:S04]  /*1b250*/  FMUL R9, R9, R16 ;  /* 0x0000001009097220 */ /* 0x000fc80000400000 */
[----:B--2---:R-:W-:Y:S01]  /*1b260*/  FFMA R8, R8, R2, R9 ;  /* 0x0000000208087223 */ /* 0x004fe20000000009 */
[----:B----4-:R-:W-:Y:S01]  /*1b270*/  PRMT R3, R4, 0x7610, R3 ;  /* 0x0000761004037816 */ /* 0x010fe20000000003 */
[----:B------:R2:W5:Y:S03]  /*1b280*/  LDL.LU R9, [R1+0x410] ;  /* 0x0004100001097983 */ /* 0x0005660000300800 */
[----:B------:R-:W-:Y:S02]  /*1b290*/  F2FP.F16.F32.PACK_AB R7, RZ, R8 ;  /* 0x00000008ff07723e */ /* 0x000fe400000000ff */
[----:B------:R2:W5:Y:S02]  /*1b2a0*/  LDL.LU R8, [R1+0x40c] ;  /* 0x00040c0001087983 */ /* 0x0005640000300800 */
[----:B------:R-:W-:Y:S02]  /*1b2b0*/  PRMT R6, R7, 0x7610, R6 ;  /* 0x0000761007067816 */ /* 0x000fe40000000006 */
[----:B------:R2:W5:Y:S02]  /*1b2c0*/  LDL.LU R7, [R1+0x408] ;  /* 0x0004080001077983 */ /* 0x0005640000300800 */
[----:B------:R-:W-:-:S02]  /*1b2d0*/  PRMT R5, R6, 0x7610, R5 ;  /* 0x0000761006057816 */ /* 0x000fc40000000005 */
[----:B------:R2:W5:Y:S04]  /*1b2e0*/  LDL.LU R6, [R1+0x404] ;  /* 0x0004040001067983 */ /* 0x0005680000300800 */
[----:B------:R3:W-:Y:S04]  /*1b2f0*/  @P4 STG.E.U16 desc[UR52][R12.64+0x2], R5 ;  /* 0x000002050c004986 */ /* 0x0007e8000c101534 */
[----:B---3--:R2:W5:Y:S01]  /*1b300*/  LDL.LU R5, [R1+0x400] ;  /* 0x0004000001057983 */ /* 0x0085620000300800 */
[----:B------:R-:W-:-:S03]  /*1b310*/  LOP3.LUT P4, RZ, R17, 0x2, RZ, 0xc0, !PT ;  /* 0x0000000211ff7812 */ /* 0x000fc6000788c0ff */
[----:B------:R2:W5:Y:S04]  /*1b320*/  LDL.LU R4, [R1+0x3fc] ;  /* 0x0003fc0001047983 */ /* 0x0005680000300800 */
[----:B------:R3:W-:Y:S04]  /*1b330*/  STL.S16 [R1+0x300], R3 ;  /* 0x0003000301007387 */ /* 0x0007e80000100600 */
[----:B---3--:R2:W5:Y:S01]  /*1b340*/  LDL.LU R3, [R1+0x3f8] ;  /* 0x0003f80001037983 */ /* 0x0085620000300800 */
[----:B------:R-:W-:Y:S01]  /*1b350*/  ISETP.GT.AND P4, PT, R0, 0x100, P4 ;  /* 0x000001000000780c */ /* 0x000fe20002784270 */
[----:B------:R-:W-:-:S12]  /*1b360*/  BSSY B1, `(.L_x_98) ;  /* 0x0000006000017945 */ /* 0x000fd80003800000 */
[----:B--2---:R-:W-:Y:S05]  /*1b370*/  @!P4 BRA `(.L_x_99) ;  /* 0x000000000010c947 */ /* 0x004fea0003800000 */
[----:B------:R2:W-:Y:S04]  /*1b380*/  STL [R1+0x3f8], R0 ;  /* 0x0003f80001007387 */ /* 0x0005e80000100800 */
[----:B--2---:R-:W2:Y:S04]  /*1b390*/  LDG.E.LTC128B.U16 R0, desc[UR52][R18.64+0x10] ;  /* 0x0000103412007981 */ /* 0x004ea8000c1e1520 */
[----:B--2---:R2:W-:Y:S04]  /*1b3a0*/  STL [R1+0x300], R0 ;  /* 0x0003000001007387 */ /* 0x0045e80000100800 */
[----:B--2---:R2:W5:Y:S02]  /*1b3b0*/  LDL.LU R0, [R1+0x3f8] ;  /* 0x0003f80001007983 */ /* 0x0045640000300800 */
.L_x_99:
[----:B------:R-:W-:Y:S05]  /*1b3c0*/  BSYNC B1 ;  /* 0x0000000000017941 */ /* 0x000fea0003800000 */
.L_x_98:
[----:B-----5:R-:W-:Y:S04]  /*1b3d0*/  STL [R1+0x414], R9 ;  /* 0x0004140901007387 */ /* 0x020fe80000100800 */
[----:B------:R3:W-:Y:S04]  /*1b3e0*/  STL [R1+0x410], R8 ;  /* 0x0004100801007387 */ /* 0x0007e80000100800 */
[----:B---3--:R-:W3:Y:S04]  /*1b3f0*/  LDL.LU R8, [R1+0x310] ;  /* 0x0003100001087983 */ /* 0x008ee80000300800 */
[----:B------:R-:W-:Y:S04]  /*1b400*/  STL.64 [R1+0x408], R6 ;  /* 0x0004080601007387 */ /* 0x000fe80000100a00 */
[----:B------:R-:W-:Y:S04]  /*1b410*/  STL [R1+0x400], R5 ;  /* 0x0004000501007387 */ /* 0x000fe80000100800 */
[----:B------:R4:W-:Y:S04]  /*1b420*/  STL [R1+0x3fc], R4 ;  /* 0x0003fc0401007387 */ /* 0x0009e80000100800 */
[----:B----4-:R-:W4:Y:S04]  /*1b430*/  LDL.LU R4, [R1+0x300] ;  /* 0x0003000001047983 */ /* 0x010f280000300800 */
[----:B------:R0:W-:Y:S01]  /*1b440*/  STL [R1+0x3f8], R3 ;  /* 0x0003f80301007387 */ /* 0x0001e20000100800 */
[----:B----4-:R-:W-:-:S05]  /*1b450*/  HADD2.F32 R9, -RZ, R4.H0_H0 ;  /* 0x20000004ff097230 */ /* 0x010fca0000004100 */
[----:B------:R-:W-:-:S04]  /*1b460*/  FMUL R9, R9, R16 ;  /* 0x0000001009097220 */ /* 0x000fc80000400000 */
[----:B---3--:R-:W-:Y:S01]  /*1b470*/  FFMA R8, R8, R2, R9 ;  /* 0x0000000208087223 */ /* 0x008fe20000000009 */
[----:B0-----:R-:W-:Y:S01]  /*1b480*/  PRMT R3, R4, 0x7610, R3 ;  /* 0x0000761004037816 */ /* 0x001fe20000000003 */
[----:B------:R0:W5:Y:S03]  /*1b490*/  LDL.LU R9, [R1+0x414] ;  /* 0x0004140001097983 */ /* 0x0001660000300800 */
[----:B------:R-:W-:Y:S02]  /*1b4a0*/  F2FP.F16.F32.PACK_AB R7, RZ, R8 ;  /* 0x00000008ff07723e */ /* 0x000fe400000000ff */
[----:B------:R0:W5:Y:S02]  /*1b4b0*/  LDL.LU R8, [R1+0x410] ;  /* 0x0004100001087983 */ /* 0x0001640000300800 */
[----:B------:R-:W-:Y:S01]  /*1b4c0*/  PRMT R6, R7, 0x7610, R6 ;  /* 0x0000761007067816 */ /* 0x000fe20000000006 */
[----:B------:R-:W-:-:S03]  /*1b4d0*/  @P4 IMAD.MOV.U32 R7, RZ, RZ, R235 ;  /* 0x000000ffff074224 */ /* 0x000fc600078e00eb */
[----:B------:R-:W-:Y:S01]  /*1b4e0*/  PRMT R5, R6, 0x7610, R5 ;  /* 0x0000761006057816 */ /* 0x000fe20000000005 */
[----:B------:R-:W-:-:S05]  /*1b4f0*/  @P4 IMAD.MOV.U32 R6, RZ, RZ, R234 ;  /* 0x000000ffff064224 */ /* 0x000fca00078e00ea */
[----:B------:R3:W-:Y:S04]  /*1b500*/  @P4 STG.E.U16 desc[UR52][R6.64+0x10], R5 ;  /* 0x0000100506004986 */ /* 0x0007e8000c101534 */
[----:B---3--:R0:W5:Y:S04]  /*1b510*/  LDL.LU.64 R6, [R1+0x408] ;  /* 0x0004080001067983 */ /* 0x0081680000300a00 */
[----:B------:R0:W5:Y:S04]  /*1b520*/  LDL.LU R5, [R1+0x400] ;  /* 0x0004000001057983 */ /* 0x0001680000300800 */
[----:B------:R0:W5:Y:S04]  /*1b530*/  LDL.LU R4, [R1+0x3fc] ;  /* 0x0003fc0001047983 */ /* 0x0001680000300800 */
[----:B------:R3:W-:Y:S04]  /*1b540*/  STL.S16 [R1+0x300], R3 ;  /* 0x0003000301007387 */ /* 0x0007e80000100600 */
[----:B---3--:R0:W5:Y:S01]  /*1b550*/  LDL.LU R3, [R1+0x3f8] ;  /* 0x0003f80001037983 */ /* 0x0081620000300800 */
[----:B------:R-:W-:Y:S01]  /*1b560*/  ISETP.GT.AND P4, PT, R0, 0x100, P6 ;  /* 0x000001000000780c */ /* 0x000fe20003784270 */
[----:B------:R-:W-:-:S12]  /*1b570*/  BSSY B1, `(.L_x_100) ;  /* 0x0000006000017945 */ /* 0x000fd80003800000 */
[----:B0-----:R-:W-:Y:S05]  /*1b580*/  @!P4 BRA `(.L_x_101) ;  /* 0x000000000010c947 */ /* 0x001fea0003800000 */
[----:B------:R0:W-:Y:S04]  /*1b590*/  STL [R1+0x3f8], R0 ;  /* 0x0003f80001007387 */ /* 0x0001e80000100800 */
[----:B0-----:R-:W3:Y:S04]  /*1b5a0*/  LDG.E.LTC128B.U16 R0, desc[UR52][R18.64+0x12] ;  /* 0x0000123412007981 */ /* 0x001ee8000c1e1520 */
[----:B---3--:R0:W-:Y:S04]  /*1b5b0*/  STL [R1+0x300], R0 ;  /* 0x0003000001007387 */ /* 0x0081e80000100800 */
[----:B0-----:R0:W5:Y:S02]  /*1b5c0*/  LDL.LU R0, [R1+0x3f8] ;  /* 0x0003f80001007983 */ /* 0x0011640000300800 */
.L_x_101:
[----:B------:R-:W-:Y:S05]  /*1b5d0*/  BSYNC B1 ;  /* 0x0000000000017941 */ /* 0x000fea0003800000 */
.L_x_100:
[----:B-----5:R-:W-:Y:S04]  /*1b5e0*/  STL [R1+0x410], R9 ;  /* 0x0004100901007387 */ /* 0x020fe80000100800 */
[----:B------:R3:W-:Y:S04]  /*1b5f0*/  STL [R1+0x40c], R8 ;  /* 0x00040c0801007387 */ /* 0x0007e80000100800 */
[----:B---3--:R-:W3:Y:S04]  /*1b600*/  LDL.LU R8, [R1+0x314] ;  /* 0x0003140001087983 */ /* 0x008ee80000300800 */
[----:B------:R-:W-:Y:S04]  /*1b610*/  STL [R1+0x408], R7 ;  /* 0x0004080701007387 */ /* 0x000fe80000100800 */
[----:B------:R-:W-:Y:S04]  /*1b620*/  STL [R1+0x404], R6 ;  /* 0x0004040601007387 */ /* 0x000fe80000100800 */
[----:B------:R-:W-:Y:S04]  /*1b630*/  STL [R1+0x400], R5 ;  /* 0x0004000501007387 */ /* 0x000fe80000100800 */
[----:B------:R4:W-:Y:S04]  /*1b640*/  STL [R1+0x3fc], R4 ;  /* 0x0003fc0401007387 */ /* 0x0009e80000100800 */
[----:B----4-:R-:W4:Y:S04]  /*1b650*/  LDL.LU R4, [R1+0x300] ;  /* 0x0003000001047983 */ /* 0x010f280000300800 */
[----:B------:R1:W-:Y:S01]  /*1b660*/  STL [R1+0x3f8], R3 ;  /* 0x0003f80301007387 */ /* 0x0003e20000100800 */
[----:B----4-:R-:W-:-:S05]  /*1b670*/  HADD2.F32 R9, -RZ, R4.H0_H0 ;  /* 0x20000004ff097230 */ /* 0x010fca0000004100 */
[----:B------:R-:W-:-:S04]  /*1b680*/  FMUL R9, R9, R16 ;  /* 0x0000001009097220 */ /* 0x000fc80000400000 */
[----:B---3--:R-:W-:Y:S01]  /*1b690*/  FFMA R8, R8, R2, R9 ;  /* 0x0000000208087223 */ /* 0x008fe20000000009 */
[----:B-1----:R-:W-:Y:S01]  /*1b6a0*/  PRMT R3, R4, 0x7610, R3 ;  /* 0x0000761004037816 */ /* 0x002fe20000000003 */
        /* <DEDUP_REMOVED lines=15> */
[----:B-1----:R-:W-:Y:S05]  /*1b7a0*/  @!P4 BRA `(.L_x_103) ;  /* 0x000000000010c947 */ /* 0x002fea0003800000 */
[----:B------:R1:W-:Y:S04]  /*1b7b0*/  STL [R1+0x3f8], R0 ;  /* 0x0003f80001007387 */ /* 0x0003e80000100800 */
[----:B-1----:R-:W3:Y:S04]  /*1b7c0*/  LDG.E.LTC128B.U16 R0, desc[UR52][R14.64+0x10] ;  /* 0x000010340e007981 */ /* 0x002ee8000c1e1520 */
[----:B---3--:R1:W-:Y:S04]  /*1b7d0*/  STL [R1+0x300], R0 ;  /* 0x0003000001007387 */ /* 0x0083e80000100800 */
[----:B-1----:R1:W5:Y:S02]  /*1b7e0*/  LDL.LU R0, [R1+0x3f8] ;  /* 0x0003f80001007983 */ /* 0x0023640000300800 */
.L_x_103:
[----:B------:R-:W-:Y:S05]  /*1b7f0*/  BSYNC B1 ;  /* 0x0000000000017941 */ /* 0x000fea0003800000 */
.L_x_102:
[----:B------:R-:W-:Y:S04]  /*1b800*/  STL [R1+0x41c], R11 ;  /* 0x00041c0b01007387 */ /* 0x000fe80000100800 */
[----:B------:R3:W-:Y:S04]  /*1b810*/  STL [R1+0x418], R10 ;  /* 0x0004180a01007387 */ /* 0x0007e80000100800 */
[----:B---3--:R-:W3:Y:S04]  /*1b820*/  LDL.LU R10, [R1+0x318] ;  /* 0x00031800010a7983 */ /* 0x008ee80000300800 */
[----:B-----5:R-:W-:Y:S04]  /*1b830*/  STL [R1+0x414], R9 ;  /* 0x0004140901007387 */ /* 0x020fe80000100800 */
[----:B------:R-:W-:Y:S04]  /*1b840*/  STL [R1+0x410], R8 ;  /* 0x0004100801007387 */ /* 0x000fe80000100800 */
[----:B------:R4:W-:Y:S04]  /*1b850*/  STL.64 [R1+0x408], R6 ;  /* 0x0004080601007387 */ /* 0x0009e80000100a00 */
[----:B----4-:R-:W4:Y:S04]  /*1b860*/  LDL.64 R6, [R1+0x350] ;  /* 0x0003500001067983 */ /* 0x010f280000100a00 */
[----:B------:R-:W-:Y:S04]  /*1b870*/  STL [R1+0x400], R5 ;  /* 0x0004000501007387 */ /* 0x000fe80000100800 */
[----:B------:R0:W-:Y:S04]  /*1b880*/  STL [R1+0x3fc], R4 ;  /* 0x0003fc0401007387 */ /* 0x0001e80000100800 */
[----:B0-----:R-:W2:Y:S04]  /*1b890*/  LDL.LU R4, [R1+0x300] ;  /* 0x0003000001047983 */ /* 0x001ea80000300800 */
[----:B------:R0:W-:Y:S01]  /*1b8a0*/  STL [R1+0x3f8], R3 ;  /* 0x0003f80301007387 */ /* 0x0001e20000100800 */
[----:B--2---:R-:W-:-:S05]  /*1b8b0*/  HADD2.F32 R11, -RZ, R4.H0_H0 ;  /* 0x20000004ff0b7230 */ /* 0x004fca0000004100 */
[----:B------:R-:W-:-:S04]  /*1b8c0*/  FMUL R11, R11, R16 ;  /* 0x000000100b0b7220 */ /* 0x000fc80000400000 */
[----:B---3--:R-:W-:Y:S02]  /*1b8d0*/  FFMA R10, R10, R2, R11 ;  /* 0x000000020a0a7223 */ /* 0x008fe4000000000b */
[----:B------:R2:W5:Y:S03]  /*1b8e0*/  LDL.LU R11, [R1+0x41c] ;  /* 0x00041c00010b7983 */ /* 0x0005660000300800 */
[----:B------:R-:W-:Y:S02]  /*1b8f0*/  F2FP.F16.F32.PACK_AB R9, RZ, R10 ;  /* 0x0000000aff09723e */ /* 0x000fe400000000ff */
[----:B------:R2:W5:Y:S02]  /*1b900*/  LDL.LU R10, [R1+0x418] ;  /* 0x00041800010a7983 */ /* 0x0005640000300800 */
[----:B------:R-:W-:Y:S02]  /*1b910*/  PRMT R8, R9, 0x7610, R8 ;  /* 0x0000761009087816 */ /* 0x000fe40000000008 */
[----:B------:R2:W5:Y:S02]  /*1b920*/  LDL.LU R9, [R1+0x414] ;  /* 0x0004140001097983 */ /* 0x0005640000300800 */
[----:B------:R-:W-:-:S02]  /*1b930*/  PRMT R5, R8, 0x7610, R5 ;  /* 0x0000761008057816 */ /* 0x000fc40000000005 */
[----:B0-----:R-:W-:Y:S01]  /*1b940*/  PRMT R3, R4, 0x7610, R3 ;  /* 0x0000761004037816 */ /* 0x001fe20000000003 */
[----:B------:R2:W5:Y:S04]  /*1b950*/  LDL.LU R8, [R1+0x410] ;  /* 0x0004100001087983 */ /* 0x0005680000300800 */
[----:B----4-:R0:W-:Y:S04]  /*1b960*/  @P4 STG.E.U16 desc[UR52][R6.64+0x10], R5 ;  /* 0x0000100506004986 */ /* 0x0101e8000c101534 */
[----:B0-----:R2:W5:Y:S04]  /*1b970*/  LDL.LU.64 R6, [R1+0x408] ;  /* 0x0004080001067983 */ /* 0x0015680000300a00 */
[----:B------:R2:W5:Y:S04]  /*1b980*/  LDL.LU R5, [R1+0x400] ;  /* 0x0004000001057983 */ /* 0x0005680000300800 */
[----:B------:R2:W5:Y:S04]  /*1b990*/  LDL.LU R4, [R1+0x3fc] ;  /* 0x0003fc0001047983 */ /* 0x0005680000300800 */
[----:B------:R0:W-:Y:S04]  /*1b9a0*/  STL.S16 [R1+0x308], R3 ;  /* 0x0003080301007387 */ /* 0x0001e80000100600 */
[----:B0-----:R2:W5:Y:S01]  /*1b9b0*/  LDL.LU R3, [R1+0x3f8] ;  /* 0x0003f80001037983 */ /* 0x0015620000300800 */
[----:B------:R-:W-:Y:S01]  /*1b9c0*/  ISETP.GT.AND P4, PT, R0, 0x108, P6 ;  /* 0x000001080000780c */ /* 0x000fe20003784270 */
[----:B------:R-:W-:-:S12]  /*1b9d0*/  BSSY B1, `(.L_x_104) ;  /* 0x0000006000017945 */ /* 0x000fd80003800000 */
[----:B--2---:R-:W-:Y:S05]  /*1b9e0*/  @!P4 BRA `(.L_x_105) ;  /* 0x000000000010c947 */ /* 0x004fea0003800000 */
[----:B------:R0:W-:Y:S04]  /*1b9f0*/  STL [R1+0x3f8], R0 ;  /* 0x0003f80001007387 */ /* 0x0001e80000100800 */
[----:B0-----:R-:W2:Y:S04]  /*1ba00*/  LDG.E.LTC128B.U16 R0, desc[UR52][R14.64+0x12] ;  /* 0x000012340e007981 */ /* 0x001ea8000c1e1520 */
[----:B--2---:R0:W-:Y:S04]  /*1ba10*/  STL [R1+0x308], R0 ;  /* 0x0003080001007387 */ /* 0x0041e80000100800 */
[----:B0-----:R0:W5:Y:S02]  /*1ba20*/  LDL.LU R0, [R1+0x3f8] ;  /* 0x0003f80001007983 */ /* 0x0011640000300800 */
.L_x_105:
[----:B------:R-:W-:Y:S05]  /*1ba30*/  BSYNC B1 ;  /* 0x0000000000017941 */ /* 0x000fea0003800000 */
.L_x_104:
[----:B-----5:R2:W-:Y:S04]  /*1ba40*/  STL [R1+0x40c], R7 ;  /* 0x00040c0701007387 */ /* 0x0205e80000100800 */
[----:B--2---:R-:W2:Y:S04]  /*1ba50*/  LDL R7, [R1+0x308] ;  /* 0x0003080001077983 */ /* 0x004ea80000100800 */
[----:B------:R3:W-:Y:S04]  /*1ba60*/  STL [R1+0x408], R6 ;  /* 0x0004080601007387 */ /* 0x0007e80000100800 */
[----:B---3--:R-:W3:Y:S04]  /*1ba70*/  LDL.LU R6, [R1+0x31c] ;  /* 0x00031c0001067983 */ /* 0x008ee80000300800 */
[----:B------:R4:W-:Y:S04]  /*1ba80*/  STL.64 [R1+0x400], R4 ;  /* 0x0004000401007387 */ /* 0x0009e80000100a00 */
[----:B------:R1:W-:Y:S01]  /*1ba90*/  STL [R1+0x3f8], R3 ;  /* 0x0003f80301007387 */ /* 0x0003e20000100800 */
[----:B--2---:R-:W-:-:S05]  /*1baa0*/  HADD2.F32 R7, -RZ, R7.H0_H0 ;  /* 0x20000007ff077230 */ /* 0x004fca0000004100 */
[----:B------:R-:W-:-:S04]  /*1bab0*/  FMUL R7, R7, R16 ;  /* 0x0000001007077220 */ /* 0x000fc80000400000 */
[----:B---3--:R-:W-:Y:S02]  /*1bac0*/  FFMA R6, R6, R2, R7 ;  /* 0x0000000206067223 */ /* 0x008fe40000000007 */
[----:B------:R2:W5:Y:S03]  /*1bad0*/  LDL.LU R7, [R1+0x40c] ;  /* 0x00040c0001077983 */ /* 0x0005660000300800 */
[----:B----4-:R-:W-:Y:S02]  /*1bae0*/  F2FP.F16.F32.PACK_AB R5, RZ, R6 ;  /* 0x00000006ff05723e */ /* 0x010fe400000000ff */
[----:B------:R2:W5:Y:S02]  /*1baf0*/  LDL.LU R6, [R1+0x408] ;  /* 0x0004080001067983 */ /* 0x0005640000300800 */
[----:B------:R-:W-:Y:S01]  /*1bb00*/  PRMT R4, R5, 0x7610, R4 ;  /* 0x0000761005047816 */ /* 0x000fe20000000004 */
[----:B------:R-:W-:-:S02]  /*1bb10*/  IMAD.MOV.U32 R5, RZ, RZ, R13 ;  /* 0x000000ffff057224 */ /* 0x000fc400078e000d */
[----:B------:R-:W3:Y:S01]  /*1bb20*/  LDL.LU R13, [R1+0x308] ;  /* 0x00030800010d7983 */ /* 0x000ee20000300800 */
[----:B-1----:R-:W-:Y:S02]  /*1bb30*/  PRMT R3, R4, 0x7610, R3 ;  /* 0x0000761004037816 */ /* 0x002fe40000000003 */
[----:B------:R-:W-:-:S05]  /*1bb40*/  MOV R4, R12 ;  /* 0x0000000c00047202 */ /* 0x000fca0000000f00 */
[----:B------:R-:W-:Y:S04]  /*1bb50*/  STL.64 [R1+0x300], R4 ;  /* 0x0003000401007387 */ /* 0x000fe80000100a00 */
[----:B------:R1:W-:Y:S01]  /*1bb60*/  @P4 STG.E.U16 desc[UR52][R4.64+0x12], R3 ;  /* 0x0000120304004986 */ /* 0x0003e2000c101534 */
[----:B------:R-:W-:-:S03]  /*1bb70*/  ISETP.GT.AND P4, PT, R0, 0x100, P3 ;  /* 0x000001000000780c */ /* 0x000fc60001f84270 */
[----:B-1----:R2:W5:Y:S04]  /*1bb80*/  LDL.LU.64 R4, [R1+0x400] ;  /* 0x0004000001047983 */ /* 0x0025680000300a00 */
[----:B------:R2:W5:Y:S01]  /*1bb90*/  LDL.LU R3, [R1+0x3f8] ;  /* 0x0003f80001037983 */ /* 0x0005620000300800 */
[----:B------:R-:W-:Y:S01]  /*1bba0*/  BSSY B1, `(.L_x_106) ;  /* 0x0000006000017945 */ /* 0x000fe20003800000 */
[----:B---3--:R-:W-:-:S05]  /*1bbb0*/  PRMT R12, R13, 0x7610, R12 ;  /* 0x000076100d0c7816 */ /* 0x008fca000000000c */
[----:B------:R2:W-:Y:S01]  /*1bbc0*/  STL.S16 [R1+0x314], R12 ;  /* 0x0003140c01007387 */ /* 0x0005e20000100600 */
[----:B------:R-:W-:Y:S05]  /*1bbd0*/  @!P4 BRA `(.L_x_107) ;  /* 0x000000000008c947 */ /* 0x000fea0003800000 */
[----:B--2---:R-:W2:Y:S04]  /*1bbe0*/  LDG.E.LTC128B.U16 R12, desc[UR52][R18.64+0x20] ;  /* 0x00002034120c7981 */ /* 0x004ea8000c1e1520 */
[----:B--2---:R1:W-:Y:S02]  /*1bbf0*/  STL [R1+0x314], R12 ;  /* 0x0003140c01007387 */ /* 0x0043e40000100800 */
.L_x_107:
[----:B------:R-:W-:Y:S05]  /*1bc00*/  BSYNC B1 ;  /* 0x0000000000017941 */ /* 0x000fea0003800000 */
.L_x_106:
[----:B------:R-:W3:Y:S04]  /*1bc10*/  LDL.LU R13, [R1+0x320] ;  /* 0x00032000010d7983 */ /* 0x000ee80000300800 */
[----:B------:R4:W-:Y:S04]  /*1bc20*/  STL [R1+0x41c], R17 ;  /* 0x00041c1101007387 */ /* 0x0009e80000100800 */
[----:B----4-:R-:W4:Y:S04]  /*1bc30*/  LDL.LU R17, [R1+0x3e8] ;  /* 0x0003e80001117983 */ /* 0x010f280000300800 */
[----:B-----5:R-:W-:Y:S04]  /*1bc40*/  STL [R1+0x418], R3 ;  /* 0x0004180301007387 */ /* 0x020fe80000100800 */
[----:B------:R0:W-:Y:S04]  /*1bc50*/  STL.64 [R1+0x410], R20 ;  /* 0x0004101401007387 */ /* 0x0001e80000100a00 */
[----:B0-----:R-:W4:Y:S04]  /*1bc60*/  LDL.LU.64 R20, [R1+0x380] ;  /* 0x0003800001147983 */ /* 0x001f280000300a00 */
[----:B------:R-:W-:Y:S04]  /*1bc70*/  STL.64 [R1+0x408], R18 ;  /* 0x0004081201007387 */ /* 0x000fe80000100a00 */
[----:B------:R0:W-:Y:S04]  /*1bc80*/  STL.64 [R1+0x400], R14 ;  /* 0x0004000e01007387 */ /* 0x0001e80000100a00 */
[----:B0-----:R-:W4:Y:S01]  /*1bc90*/  LDL.LU.64 R14, [R1+0x3c8] ;  /* 0x0003c800010e7983 */ /* 0x001f220000300a00 */
[----:B-12---:R-:W-:-:S03]  /*1bca0*/  HADD2.F32 R12, -RZ, R12.H0_H0 ;  /* 0x2000000cff0c7230 */ /* 0x006fc60000004100 */
[----:B------:R0:W-:Y:S02]  /*1bcb0*/  STL.64 [R1+0x3f8], R4 ;  /* 0x0003f80401007387 */ /* 0x0001e40000100a00 */
[----:B------:R-:W-:Y:S02]  /*1bcc0*/  FMUL R12, R12, R16 ;  /* 0x000000100c0c7220 */ /* 0x000fe40000400000 */
[----:B0-----:R-:W2:Y:S02]  /*1bcd0*/  LDL.LU R5, [R1+0x3d4] ;  /* 0x0003d40001057983 */ /* 0x001ea40000300800 */
[----:B---3--:R-:W-:Y:S01]  /*1bce0*/  FFMA R12, R13, R2, R12 ;  /* 0x000000020d0c7223 */ /* 0x008fe2000000000c */
[----:B------:R-:W-:-:S04]  /*1bcf0*/  @P4 IMAD.MOV.U32 R13, RZ, RZ, R235 ;  /* 0x000000ffff0d4224 */ /* 0x000fc800078e00eb */
[----:B------:R-:W-:-:S04]  /*1bd00*/  F2FP.F16.F32.PACK_AB R12, RZ, R12 ;  /* 0x0000000cff0c723e */ /* 0x000fc800000000ff */
[----:B------:R-:W-:Y:S01]  /*1bd10*/  PRMT R3, R12, 0x7610, R3 ;  /* 0x000076100c037816 */ /* 0x000fe20000000003 */
[----:B------:R-:W-:-:S05]  /*1bd20*/  @P4 IMAD.MOV.U32 R12, RZ, RZ, R234 ;  /* 0x000000ffff0c4224 */ /* 0x000fca00078e00ea */
[----:B------:R0:W-:Y:S01]  /*1bd30*/  @P4 STG.E.U16 desc[UR52][R12.64+0x20], R3 ;  /* 0x000020030c004986 */ /* 0x0001e2000c101534 */
[----:B----4-:R-:W-:-:S05]  /*1bd40*/  IADD3 R17, P4, R17, 0x180, RZ ;  /* 0x0000018011117810 */ /* 0x010fca0007f9e0ff */
[----:B0-----:R-:W-:-:S04]  /*1bd50*/  IMAD.X R12, RZ, RZ, UR7, P4 ;  /* 0x00000007ff0c7e24 */ /* 0x001fc8000a0e06ff */
[----:B------:R-:W-:-:S04]  /*1bd60*/  IMAD R12, R12, R8, RZ ;  /* 0x000000080c0c7224 */ /* 0x000fc800078e02ff */
[C---:B------:R-:W-:Y:S02]  /*1bd70*/  IMAD R3, R17.reuse, R9, R12 ;  /* 0x0000000911037224 */ /* 0x040fe400078e020c */
[----:B------:R-:W-:-:S05]  /*1bd80*/  IMAD.WIDE.U32 R12, R17, R8, R14 ;  /* 0x00000008110c7225 */ /* 0x000fca00078e000e */
[----:B------:R-:W-:Y:S02]  /*1bd90*/  IADD3 R9, R13, R3, RZ ;  /* 0x000000030d097210 */ /* 0x000fe40007ffe0ff */
[----:B------:R-:W-:-:S04]  /*1bda0*/  LEA R18, P4, R12, R6, 0x1 ;  /* 0x000000060c127211 */ /* 0x000fc800078808ff */
[----:B------:R-:W-:-:S05]  /*1bdb0*/  LEA.HI.X R19, R12, R7, R9, 0x1, P4 ;  /* 0x000000070c137211 */ /* 0x000fca00020f0c09 */
[----:B------:R0:W-:Y:S02]  /*1bdc0*/  STL.64 [R1+0x358], R18 ;  /* 0x0003581201007387 */ /* 0x0001e40000100a00 */
[----:B0-----:R-:W-:-:S04]  /*1bdd0*/  IMAD.WIDE.U32 R18, R17, R8, R20 ;  /* 0x0000000811127225 */ /* 0x001fc800078e0014 */
[----:B------:R-:W-:Y:S01]  /*1bde0*/  IMAD.IADD R4, R3, 0x1, R19 ;  /* 0x0000000103047824 */ /* 0x000fe200078e0213 */
[----:B------:R-:W-:Y:S01]  /*1bdf0*/  IADD3 R20, P4, R10, R18, RZ ;  /* 0x000000120a147210 */ /* 0x000fe20007f9e0ff */
[----:B------:R-:W-:Y:S02]  /*1be00*/  IMAD.WIDE.U32 R8, R17, R8, R10 ;  /* 0x0000000811087225 */ /* 0x000fe400078e000a */
[----:B------:R0:W5:Y:S02]  /*1be10*/  LDL.LU R17, [R1+0x41c] ;  /* 0x00041c0001117983 */ /* 0x0001640000300800 */
[----:B------:R-:W-:Y:S02]  /*1be20*/  IMAD.X R21, R11, 0x1, R4, P4 ;  /* 0x000000010b157824 */ /* 0x000fe400020e0604 */
[----:B------:R-:W3:Y:S01]  /*1be30*/  LDL.LU R11, [R1+0x3d0] ;  /* 0x0003d000010b7983 */ /* 0x000ee20000300800 */
[----:B------:R-:W-:-:S03]  /*1be40*/  IMAD.IADD R9, R3, 0x1, R9 ;  /* 0x0000000103097824 */ /* 0x000fc600078e0209 */
[----:B------:R0:W5:Y:S01]  /*1be50*/  LDL.LU R3, [R1+0x418] ;  /* 0x0004180001037983 */ /* 0x0001620000300800 */
[----:B---3--:R-:W-:-:S04]  /*1be60*/  IMAD.WIDE.U32 R8, R11, UR42, R8 ;  /* 0x0000002a0b087c25 */ /* 0x008fc8000f8e0008 */
[----:B--2---:R-:W-:Y:S01]  /*1be70*/  IMAD.IADD R9, R5, 0x1, R9 ;  /* 0x0000000105097824 */ /* 0x004fe200078e0209 */
[----:B------:R-:W-:-:S04]  /*1be80*/  LEA R12, P4, R8, R6, 0x1 ;  /* 0x00000006080c7211 */ /* 0x000fc800078808ff */
[----:B------:R-:W-:Y:S01]  /*1be90*/  LEA.HI.X R13, R8, R7, R9, 0x1, P4 ;  /* 0x00000007080d7211 */ /* 0x000fe200020f0c09 */
[----:B------:R-:W-:Y:S02]  /*1bea0*/  IMAD.WIDE.U32 R8, R11, UR42, R20 ;  /* 0x0000002a0b087c25 */ /* 0x000fe4000f8e0014 */
[----:B------:R0:W5:Y:S03]  /*1beb0*/  LDL.LU.64 R20, [R1+0x410] ;  /* 0x0004100001147983 */ /* 0x0001660000300a00 */
[----:B------:R-:W-:Y:S02]  /*1bec0*/  IADD3 R9, R5, R9, RZ ;  /* 0x0000000905097210 */ /* 0x000fe40007ffe0ff */
[----:B------:R-:W-:-:S04]  /*1bed0*/  LEA R10, P4, R8, R6, 0x1 ;  /* 0x00000006080a7211 */ /* 0x000fc800078808ff */
[-C--:B------:R-:W-:Y:S02]  /*1bee0*/  LEA.HI.X R11, R8, R7.reuse, R9, 0x1, P4 ;  /* 0x00000007080b7211 */ /* 0x080fe400020f0c09 */
[----:B------:R-:W2:Y:S02]  /*1bef0*/  LDL.LU.64 R8, [R1+0x3e0] ;  /* 0x0003e00001087983 */ /* 0x000ea40000300a00 */
[----:B--2---:R-:W-:Y:S02]  /*1bf00*/  IADD3 R8, P4, R8, R18, RZ ;  /* 0x0000001208087210 */ /* 0x004fe40007f9e0ff */
[----:B------:R0:W5:Y:S03]  /*1bf10*/  LDL.LU.64 R18, [R1+0x408] ;  /* 0x0004080001127983 */ /* 0x0001660000300a00 */
[----:B------:R-:W-:Y:S01]  /*1bf20*/  IMAD.X R9, R4, 0x1, R15, P4 ;  /* 0x0000000104097824 */ /* 0x000fe200020e060f */
[C---:B------:R-:W-:Y:S01]  /*1bf30*/  LEA R4, P4, R8.reuse, R6, 0x1 ;  /* 0x0000000608047211 */ /* 0x040fe200078808ff */
[----:B------:R0:W5:Y:S03]  /*1bf40*/  LDL.LU.64 R14, [R1+0x400] ;  /* 0x00040000010e7983 */ /* 0x0001660000300a00 */
[----:B------:R-:W-:-:S05]  /*1bf50*/  LEA.HI.X R5, R8, R7, R9, 0x1, P4 ;  /* 0x0000000708057211 */ /* 0x000fca00020f0c09 */
[----:B------:R1:W-:Y:S04]  /*1bf60*/  STL.64 [R1+0x318], R4 ;  /* 0x0003180401007387 */ /* 0x0003e80000100a00 */
[----:B-1----:R0:W5:Y:S04]  /*1bf70*/  LDL.LU.64 R4, [R1+0x3f8] ;  /* 0x0003f80001047983 */ /* 0x0021680000300a00 */
[----:B------:R-:W2:Y:S01]  /*1bf80*/  LDL.LU R9, [R1+0x314] ;  /* 0x0003140001097983 */ /* 0x000ea20000300800 */
[----:B------:R-:W-:Y:S01]  /*1bf90*/  ISETP.GT.AND P4, PT, R0, 0x100, P2 ;  /* 0x000001000000780c */ /* 0x000fe20001784270 */
[----:B------:R-:W-:Y:S01]  /*1bfa0*/  BSSY B1, `(.L_x_108) ;  /* 0x0000004000017945 */ /* 0x000fe20003800000 */
[----:B--2---:R-:W-:-:S11]  /*1bfb0*/  PRMT R6, R9, 0x7610, R6 ;  /* 0x0000761009067816 */ /* 0x004fd60000000006 */
[----:B0-----:R-:W-:Y:S05]  /*1bfc0*/  @!P4 BRA `(.L_x_109) ;  /* 0x000000000004c947 */ /* 0x001fea0003800000 */
[----:B-----5:R0:W5:Y:S02]  /*1bfd0*/  LDG.E.LTC128B.U16 R6, desc[UR52][R18.64+0x22] ;  /* 0x0000223412067981 */ /* 0x020164000c1e1520 */
.L_x_109:
[----:B------:R-:W-:Y:S05]  /*1bfe0*/  BSYNC B1 ;  /* 0x0000000000017941 */ /* 0x000fea0003800000 */
.L_x_108:
        /* <DEDUP_REMOVED lines=8> */
[----:B-1----:R-:W-:Y:S05]  /*1c070*/  @!P4 BRA `(.L_x_111) ;  /* 0x000000000004c947 */ /* 0x002fea0003800000 */
[----:B------:R1:W5:Y:S02]  /*1c080*/  LDG.E.LTC128B.U16 R6, desc[UR52][R14.64+0x20] ;  /* 0x000020340e067981 */ /* 0x000364000c1e1520 */
.L_x_111:
[----:B------:R-:W-:Y:S05]  /*1c090*/  BSYNC B1 ;  /* 0x0000000000017941 */ /* 0x000fea0003800000 */
.L_x_110:
[----:B------:R2:W-:Y:S04]  /*1c0a0*/  STL [R1+0x3f8], R3 ;  /* 0x0003f80301007387 */ /* 0x0005e80000100800 */
[----:B--2---:R-:W2:Y:S04]  /*1c0b0*/  LDL.LU R3, [R1+0x328] ;  /* 0x0003280001037983 */ /* 0x004ea80000300800 */
[----:B------:R-:W3:Y:S01]  /*1c0c0*/  LDL.64 R8, [R1+0x350] ;  /* 0x0003500001087983 */ /* 0x000ee20000100a00 */
[----:B-----5:R-:W-:-:S05]  /*1c0d0*/  HADD2.F32 R7, -RZ, R6.H0_H0 ;  /* 0x20000006ff077230 */ /* 0x020fca0000004100 */
[----:B------:R-:W-:-:S04]  /*1c0e0*/  FMUL R7, R7, R16 ;  /* 0x0000001007077220 */ /* 0x000fc80000400000 */
[----:B--2---:R-:W-:Y:S02]  /*1c0f0*/  FFMA R7, R3, R2, R7 ;  /* 0x0000000203077223 */ /* 0x004fe40000000007 */
[----:B------:R2:W5:Y:S01]  /*1c100*/  LDL.LU R3, [R1+0x3f8] ;  /* 0x0003f80001037983 */ /* 0x0005620000300800 */
[----:B------:R-:W-:Y:S02]  /*1c110*/  BSSY B1, `(.L_x_112) ;  /* 0x0000006000017945 */ /* 0x000fe40003800000 */
[----:B------:R-:W-:-:S05]  /*1c120*/  F2FP.F16.F32.PACK_AB R7, RZ, R7 ;  /* 0x00000007ff07723e */ /* 0x000fca00000000ff */
[----:B---3--:R2:W-:Y:S01]  /*1c130*/  @P4 STG.E.U16 desc[UR52][R8.64+0x20], R7 ;  /* 0x0000200708004986 */ /* 0x0085e2000c101534 */
[----:B------:R-:W-:-:S13]  /*1c140*/  ISETP.GT.AND P4, PT, R0, 0x108, P2 ;  /* 0x000001080000780c */ /* 0x000fda0001784270 */
[----:B--2---:R-:W-:Y:S05]  /*1c150*/  @!P4 BRA `(.L_x_113) ;  /* 0x000000000004c947 */ /* 0x004fea0003800000 */
[----:B------:R2:W5:Y:S02]  /*1c160*/  LDG.E.LTC128B.U16 R6, desc[UR52][R14.64+0x22] ;  /* 0x000022340e067981 */ /* 0x000564000c1e1520 */
.L_x_113:
[----:B------:R-:W-:Y:S05]  /*1c170*/  BSYNC B1 ;  /* 0x0000000000017941 */ /* 0x000fea0003800000 */
.L_x_112:
[----:B-----5:R3:W-:Y:S04]  /*1c180*/  STL [R1+0x3f8], R3 ;  /* 0x0003f80301007387 */ /* 0x0207e80000100800 */
[----:B---3--:R-:W3:Y:S04]  /*1c190*/  LDL.LU R3, [R1+0x32c] ;  /* 0x00032c0001037983 */ /* 0x008ee80000300800 */
[----:B------:R-:W4:Y:S01]  /*1c1a0*/  LDL.64 R8, [R1+0x300] ;  /* 0x0003000001087983 */ /* 0x000f220000100a00 */
[----:B------:R-:W-:-:S05]  /*1c1b0*/  HADD2.F32 R7, -RZ, R6.H0_H0 ;  /* 0x20000006ff077230 */ /* 0x000fca0000004100 */
[----:B------:R-:W-:-:S04]  /*1c1c0*/  FMUL R7, R7, R16 ;  /* 0x0000001007077220 */ /* 0x000fc80000400000 */
[----:B---3--:R-:W-:Y:S02]  /*1c1d0*/  FFMA R7, R3, R2, R7 ;  /* 0x0000000203077223 */ /* 0x008fe40000000007 */
[----:B------:R3:W5:Y:S01]  /*1c1e0*/  LDL.LU R3, [R1+0x3f8] ;  /* 0x0003f80001037983 */ /* 0x0007620000300800 */
[----:B------:R-:W-:Y:S02]  /*1c1f0*/  BSSY B1, `(.L_x_114) ;  /* 0x0000006000017945 */ /* 0x000fe40003800000 */
[----:B------:R-:W-:-:S05]  /*1c200*/  F2FP.F16.F32.PACK_AB R7, RZ, R7 ;  /* 0x00000007ff07723e */ /* 0x000fca00000000ff */
[----:B----4-:R3:W-:Y:S01]  /*1c210*/  @P4 STG.E.U16 desc[UR52][R8.64+0x22], R7 ;  /* 0x0000220708004986 */ /* 0x0107e2000c101534 */
[----:B------:R-:W-:-:S13]  /*1c220*/  ISETP.GT.AND P4, PT, R0, 0x100, P1 ;  /* 0x000001000000780c */ /* 0x000fda0000f84270 */
[----:B---3--:R-:W-:Y:S05]  /*1c230*/  @!P4 BRA `(.L_x_115) ;  /* 0x000000000004c947 */ /* 0x008fea0003800000 */
[----:B------:R3:W5:Y:S02]  /*1c240*/  LDG.E.LTC128B.U16 R6, desc[UR52][R18.64+0x30] ;  /* 0x0000303412067981 */ /* 0x000764000c1e1520 */
.L_x_115:
[----:B------:R-:W-:Y:S05]  /*1c250*/  BSYNC B1 ;  /* 0x0000000000017941 */ /* 0x000fea0003800000 */
.L_x_114:
[----:B------:R-:W4:Y:S01]  /*1c260*/  LDL.LU R8, [R1+0x330] ;  /* 0x0003300001087983 */ /* 0x000f220000300800 */
[----:B-----5:R-:W-:Y:S01]  /*1c270*/  HADD2.F32 R7, -RZ, R6.H0_H0 ;  /* 0x20000006ff077230 */ /* 0x020fe20000004100 */
[----:B------:R-:W-:Y:S01]  /*1c280*/  BSSY B1, `(.L_x_116) ;  /* 0x000000a000017945 */ /* 0x000fe20003800000 */
[----:B------:R-:W-:-:S03]  /*1c290*/  @P4 IMAD.MOV.U32 R9, RZ, RZ, R235 ;  /* 0x000000ffff094224 */ /* 0x000fc600078e00eb */
[----:B------:R-:W-:-:S04]  /*1c2a0*/  FMUL R7, R7, R16 ;  /* 0x0000001007077220 */ /* 0x000fc80000400000 */
[----:B----4-:R-:W-:Y:S01]  /*1c2b0*/  FFMA R7, R8, R2, R7 ;  /* 0x0000000208077223 */ /* 0x010fe20000000007 */
[----:B------:R-:W-:-:S04]  /*1c2c0*/  @P4 IMAD.MOV.U32 R8, RZ, RZ, R234 ;  /* 0x000000ffff084224 */ /* 0x000fc800078e00ea */
[----:B------:R-:W-:-:S05]  /*1c2d0*/  F2FP.F16.F32.PACK_AB R7, RZ, R7 ;  /* 0x00000007ff07723e */ /* 0x000fca00000000ff */
[----:B------:R4:W-:Y:S01]  /*1c2e0*/  @P4 STG.E.U16 desc[UR52][R8.64+0x30], R7 ;  /* 0x0000300708004986 */ /* 0x0009e2000c101534 */
[----:B------:R-:W-:-:S13]  /*1c2f0*/  ISETP.GT.AND P4, PT, R0, 0x100, P0 ;  /* 0x000001000000780c */ /* 0x000fda0000784270 */
[----:B----4-:R-:W-:Y:S05]  /*1c300*/  @!P4 BRA `(.L_x_117) ;  /* 0x000000000004c947 */ /* 0x010fea0003800000 */
[----:B------:R4:W5:Y:S02]  /*1c310*/  LDG.E.LTC128B.U16 R6, desc[UR52][R18.64+0x32] ;  /* 0x0000323412067981 */ /* 0x000964000c1e1520 */
.L_x_117:
[----:B------:R-:W-:Y:S05]  /*1c320*/  BSYNC B1 ;  /* 0x0000000000017941 */ /* 0x000fea0003800000 */
.L_x_116:
        /* <DEDUP_REMOVED lines=10> */
.L_x_119:
[----:B------:R-:W-:Y:S05]  /*1c3d0*/  BSYNC B1 ;  /* 0x0000000000017941 */ /* 0x000fea0003800000 */
.L_x_118:
[----:B------:R0:W-:Y:S04]  /*1c3e0*/  STL [R1+0x3f8], R3 ;  /* 0x0003f80301007387 */ /* 0x0001e80000100800 */
[----:B0-----:R-:W3:Y:S04]  /*1c3f0*/  LDL.LU R3, [R1+0x338] ;  /* 0x0003380001037983 */ /* 0x001ee80000300800 */
[----:B------:R-:W4:Y:S01]  /*1c400*/  LDL.LU.64 R8, [R1+0x350] ;  /* 0x0003500001087983 */ /* 0x000f220000300a00 */
        /* <DEDUP_REMOVED lines=10> */
.L_x_121:
[----:B------:R-:W-:Y:S05]  /*1c4b0*/  BSYNC B1 ;  /* 0x0000000000017941 */ /* 0x000fea0003800000 */
.L_x_120:
[----:B------:R-:W3:Y:S04]  /*1c4c0*/  LDL.LU R9, [R1+0x33c] ;  /* 0x00033c0001097983 */ /* 0x000ee80000300800 */
[----:B------:R4:W-:Y:S04]  /*1c4d0*/  STL.64 [R1+0x408], R10 ;  /* 0x0004080a01007387 */ /* 0x0009e80000100a00 */
[----:B----4-:R-:W4:Y:S04]  /*1c4e0*/  LDL.64 R10, [R1+0x300] ;  /* 0x00030000010a7983 */ /* 0x010f280000100a00 */
[----:B------:R1:W-:Y:S04]  /*1c4f0*/  STL.64 [R1+0x400], R4 ;  /* 0x0004000401007387 */ /* 0x0003e80000100a00 */
[----:B-1----:R-:W2:Y:S01]  /*1c500*/  LDL.LU.64 R4, [R1+0x358] ;  /* 0x0003580001047983 */ /* 0x002ea20000300a00 */
[----:B-----5:R-:W-:-:S03]  /*1c510*/  HADD2.F32 R7, -RZ, R6.H0_H0 ;  /* 0x20000006ff077230 */ /* 0x020fc60000004100 */
[----:B------:R-:W2:Y:S02]  /*1c520*/  LDL.LU R8, [R1+0x2c0] ;  /* 0x0002c00001087983 */ /* 0x000ea40000300800 */
[----:B------:R-:W-:Y:S02]  /*1c530*/  FMUL R7, R7, R16 ;  /* 0x0000001007077220 */ /* 0x000fe40000400000 */
[----:B------:R-:W-:Y:S02]  /*1c540*/  STL [R1+0x3f8], R3 ;  /* 0x0003f80301007387 */ /* 0x000fe40000100800 */
[----:B---3--:R-:W-:-:S05]  /*1c550*/  FFMA R7, R9, R2, R7 ;  /* 0x0000000209077223 */ /* 0x008fca0000000007 */
[----:B------:R-:W-:-:S05]  /*1c560*/  F2FP.F16.F32.PACK_AB R7, RZ, R7 ;  /* 0x00000007ff07723e */ /* 0x000fca00000000ff */
[----:B----4-:R1:W-:Y:S01]  /*1c570*/  @P4 STG.E.U16 desc[UR52][R10.64+0x32], R7 ;  /* 0x000032070a004986 */ /* 0x0103e2000c101534 */
[----:B------:R-:W-:-:S03]  /*1c580*/  ISETP.GT.AND P4, PT, R0, 0x180, P5 ;  /* 0x000001800000780c */ /* 0x000fc60002f84270 */
[----:B-1----:R1:W5:Y:S10]  /*1c590*/  LDL.LU.64 R10, [R1+0x408] ;  /* 0x00040800010a7983 */ /* 0x0023740000300a00 */
[----:B--2---:R-:W2:Y:S01]  /*1c5a0*/  @P4 LDG.E.LTC128B.U16 R6, desc[UR52][R4.64] ;  /* 0x0000003404064981 */ /* 0x004ea2000c1e1520 */
[----:B------:R-:W-:-:S03]  /*1c5b0*/  IMAD.U32 R7, RZ, RZ, UR9 ;  /* 0x00000009ff077e24 */ /* 0x000fc6000f8e00ff */
[----:B------:R1:W5:Y:S01]  /*1c5c0*/  LDL.LU.64 R4, [R1+0x400] ;  /* 0x0004000001047983 */ /* 0x0003620000300a00 */
[----:B------:R-:W-:Y:S01]  /*1c5d0*/  IMAD R7, R7, 0x300, RZ ;  /* 0x0000030007077824 */ /* 0x000fe200078e02ff */
[----:B------:R-:W-:Y:S02]  /*1c5e0*/  MOV R9, UR8 ;  /* 0x0000000800097c02 */ /* 0x000fe40008000f00 */
[----:B--2---:R2:W-:Y:S02]  /*1c5f0*/  STL [R1+0x310], R6 ;  /* 0x0003100601007387 */ /* 0x0045e40000100800 */
[----:B--2---:R-:W-:-:S05]  /*1c600*/  HADD2.F32 R6, -RZ, R6.H0_H0 ;  /* 0x20000006ff067230 */ /* 0x004fca0000004100 */
[----:B------:R-:W-:-:S04]  /*1c610*/  FMUL R6, R6, R16 ;  /* 0x0000001006067220 */ /* 0x000fc80000400000 */
[----:B------:R-:W-:Y:S02]  /*1c620*/  FFMA R8, R8, R2, R6 ;  /* 0x0000000208087223 */ /* 0x000fe40000000006 */
[----:B------:R-:W2:Y:S03]  /*1c630*/  LDL.LU.64 R6, [R1+0x3c0] ;  /* 0x0003c00001067983 */ /* 0x000ea60000300a00 */
[----:B------:R-:W-:-:S04]  /*1c640*/  F2FP.F16.F32.PACK_AB R8, RZ, R8 ;  /* 0x00000008ff08723e */ /* 0x000fc800000000ff */
[----:B------:R-:W-:Y:S01]  /*1c650*/  PRMT R3, R8, 0x7610, R3 ;  /* 0x0000761008037816 */ /* 0x000fe20000000003 */
[----:B--2---:R2:W-:Y:S02]  /*1c660*/  STL.64 [R1+0x308], R6 ;  /* 0x0003080601007387 */ /* 0x0045e40000100a00 */
[----:B--2---:R-:W-:-:S04]  /*1c670*/  IMAD.WIDE.U32 R6, R9, 0x300, R6 ;  /* 0x0000030009067825 */ /* 0x004fc800078e0006 */
[----:B------:R-:W-:Y:S02]  /*1c680*/  IMAD.U32 R9, RZ, RZ, UR9 ;  /* 0x00000009ff097e24 */ /* 0x000fe4000f8e00ff */
[----:B------:R-:W-:Y:S02]  /*1c690*/  @P4 IMAD.MOV.U32 R8, RZ, RZ, R6 ;  /* 0x000000ffff084224 */ /* 0x000fe400078e0006 */
[----:B------:R-:W-:-:S04]  /*1c6a0*/  IMAD R9, R9, 0x300, RZ ;  /* 0x0000030009097824 */ /* 0x000fc800078e02ff */
[----:B------:R-:W-:-:S05]  /*1c6b0*/  IMAD.IADD R9, R7, 0x1, R9 ;  /* 0x0000000107097824 */ /* 0x000fca00078e0209 */
[----:B------:R2:W-:Y:S04]  /*1c6c0*/  @P4 STG.E.U16 desc[UR52][R8.64], R3 ;  /* 0x0000000308004986 */ /* 0x0005e8000c101534 */
[----:B--2---:R1:W5:Y:S01]  /*1c6d0*/  LDL.LU R3, [R1+0x3f8] ;  /* 0x0003f80001037983 */ /* 0x0043620000300800 */
[----:B------:R-:W-:Y:S01]  /*1c6e0*/  LOP3.LUT P4, RZ, R17, 0x4, RZ, 0xc0, !PT ;  /* 0x0000000411ff7812 */ /* 0x000fe2000788c0ff */
[----:B------:R-:W-:Y:S03]  /*1c6f0*/  BSSY B1, `(.L_x_122) ;  /* 0x0000007000017945 */ /* 0x000fe60003800000 */
[----:B------:R-:W-:-:S13]  /*1c700*/  ISETP.GT.AND P4, PT, R0, 0x180, P4 ;  /* 0x000001800000780c */ /* 0x000fda0002784270 */
[----:B-1----:R-:W-:Y:S05]  /*1c710*/  @!P4 BRA `(.L_x_123) ;  /* 0x000000000010c947 */ /* 0x002fea0003800000 */
[----:B------:R1:W-:Y:S04]  /*1c720*/  STL [R1+0x3f8], R0 ;  /* 0x0003f80001007387 */ /* 0x0003e80000100800 */
[----:B-1----:R-:W2:Y:S04]  /*1c730*/  LDG.E.LTC128B.U16 R0, desc[UR52][R12.64+0x2] ;  /* 0x000002340c007981 */ /* 0x002ea8000c1e1520 */
[----:B--2---:R1:W-:Y:S04]  /*1c740*/  STL [R1+0x310], R0 ;  /* 0x0003100001007387 */ /* 0x0043e80000100800 */
[----:B-1----:R1:W5:Y:S02]  /*1c750*/  LDL.LU R0, [R1+0x3f8] ;  /* 0x0003f80001007983 */ /* 0x0023640000300800 */
.L_x_123:
[----:B------:R-:W-:Y:S05]  /*1c760*/  BSYNC B1 ;  /* 0x0000000000017941 */ /* 0x000fea0003800000 */
.L_x_122:
[----:B-----5:R-:W-:Y:S04]  /*1c770*/  STL [R1+0x410], R5 ;  /* 0x0004100501007387 */ /* 0x020fe80000100800 */
[----:B------:R2:W-:Y:S04]  /*1c780*/  STL.64 [R1+0x408], R12 ;  /* 0x0004080c01007387 */ /* 0x0005e80000100a00 */
[----:B--2---:R-:W2:Y:S04]  /*1c790*/  LDL.LU R13, [R1+0x2c4] ;  /* 0x0002c400010d7983 */ /* 0x004ea80000300800 */
[----:B------:R-:W-:Y:S04]  /*1c7a0*/  STL.64 [R1+0x400], R10 ;  /* 0x0004000a01007387 */ /* 0x000fe80000100a00 */
[----:B------:R3:W-:Y:S04]  /*1c7b0*/  STL [R1+0x3fc], R4 ;  /* 0x0003fc0401007387 */ /* 0x0007e80000100800 */
[----:B---3--:R-:W3:Y:S04]  /*1c7c0*/  LDL.LU R4, [R1+0x310] ;  /* 0x0003100001047983 */ /* 0x008ee80000300800 */
[----:B------:R-:W-:Y:S01]  /*1c7d0*/  STL [R1+0x3f8], R3 ;  /* 0x0003f80301007387 */ /* 0x000fe20000100800 */
[----:B---3--:R-:W-:-:S05]  /*1c7e0*/  HADD2.F32 R5, -RZ, R4.H0_H0 ;  /* 0x20000004ff057230 */ /* 0x008fca0000004100 */
[----:B------:R-:W-:-:S04]  /*1c7f0*/  FMUL R5, R5, R16 ;  /* 0x0000001005057220 */ /* 0x000fc80000400000 */
[----:B--2---:R-:W-:Y:S02]  /*1c800*/  FFMA R13, R13, R2, R5 ;  /* 0x000000020d0d7223 */ /* 0x004fe40000000005 */
[----:B------:R2:W5:Y:S03]  /*1c810*/  LDL.LU R5, [R1+0x410] ;  /* 0x0004100001057983 */ /* 0x0005660000300800 */
[----:B------:R-:W-:Y:S01]  /*1c820*/  F2FP.F16.F32.PACK_AB R11, RZ, R13 ;  /* 0x0000000dff0b723e */ /* 0x000fe200000000ff */
[----:B------:R-:W-:-:S03]  /*1c830*/  @P4 IMAD.MOV.U32 R13, RZ, RZ, R9 ;  /* 0x000000ffff0d4224 */ /* 0x000fc600078e0009 */
[----:B------:R-:W-:Y:S01]  /*1c840*/  PRMT R12, R11, 0x7610, R12 ;  /* 0x000076100b0c7816 */ /* 0x000fe2000000000c */
[----:B------:R-:W-:-:S03]  /*1c850*/  IMAD.U32 R11, RZ, RZ, UR8 ;  /* 0x00000008ff0b7e24 */ /* 0x000fc6000f8e00ff */
[----:B------:R-:W-:Y:S01]  /*1c860*/  PRMT R10, R12, 0x7610, R10 ;  /* 0x000076100c0a7816 */ /* 0x000fe2000000000a */
[----:B------:R-:W-:Y:S01]  /*1c870*/  @P4 IMAD.MOV.U32 R12, RZ, RZ, R6 ;  /* 0x000000ffff0c4224 */ /* 0x000fe200078e0006 */
[----:B------:R-:W-:-:S04]  /*1c880*/  SHF.L.U32 R11, R11, 0x4, RZ ;  /* 0x000000040b0b7819 */ /* 0x000fc800000006ff */
[----:B------:R3:W-:Y:S04]  /*1c890*/  @P4 STG.E.U16 desc[UR52][R12.64+0x2], R10 ;  /* 0x0000020a0c004986 */ /* 0x0007e8000c101534 */
[----:B---3--:R2:W5:Y:S01]  /*1c8a0*/  LDL.LU.64 R12, [R1+0x408] ;  /* 0x00040800010c7983 */ /* 0x0085620000300a00 */
[----:B------:R-:W-:-:S03]  /*1c8b0*/  IADD3 R10, P4, R11, R6, RZ ;  /* 0x000000060b0a7210 */ /* 0x000fc60007f9e0ff */
[----:B------:R-:W3:Y:S01]  /*1c8c0*/  LDL R11, [R1+0x3ec] ;  /* 0x0003ec00010b7983 */ /* 0x000ee20000100800 */
[----:B------:R-:W-:Y:S02]  /*1c8d0*/  PRMT R3, R4, 0x7610, R3 ;  /* 0x0000761004037816 */ /* 0x000fe40000000003 */
[----:B------:R-:W-:Y:S01]  /*1c8e0*/  ISETP.GT.AND P5, PT, R0, 0x188, P5 ;  /* 0x000001880000780c */ /* 0x000fe20002fa4270 */
[----:B---3--:R-:W-:-:S05]  /*1c8f0*/  IMAD.X R11, R9, 0x1, R11, P4 ;  /* 0x00000001090b7824 */ /* 0x008fca00020e060b */
[----:B------:R3:W-:Y:S04]  /*1c900*/  STL.64 [R1+0x2c0], R10 ;  /* 0x0002c00a01007387 */ /* 0x0007e80000100a00 */
[----:B---3--:R2:W5:Y:S04]  /*1c910*/  LDL.LU.64 R10, [R1+0x400] ;  /* 0x00040000010a7983 */ /* 0x0085680000300a00 */
[----:B------:R2:W5:Y:S04]  /*1c920*/  LDL.LU R4, [R1+0x3fc] ;  /* 0x0003fc0001047983 */ /* 0x0005680000300800 */
[----:B------:R3:W-:Y:S04]  /*1c930*/  STL.S16 [R1+0x310], R3 ;  /* 0x0003100301007387 */ /* 0x0007e80000100600 */
[----:B---3--:R2:W5:Y:S01]  /*1c940*/  LDL.LU R3, [R1+0x3f8] ;  /* 0x0003f80001037983 */ /* 0x0085620000300800 */
[----:B------:R-:W-:Y:S04]  /*1c950*/  BSSY B1, `(.L_x_124) ;  /* 0x0000009000017945 */ /* 0x000fe80003800000 */
[----:B------:R-:W-:Y:S05]  /*1c960*/  @!P5 BRA `(.L_x_125) ;  /* 0x00000000001cd947 */ /* 0x000fea0003800000 */
[----:B-----5:R3:W-:Y:S04]  /*1c970*/  STL.64 [R1+0x400], R2 ;  /* 0x0004000201007387 */ /* 0x0207e80000100a00 */
[----:B---3--:R-:W3:Y:S04]  /*1c980*/  LDL.LU.64 R2, [R1+0x318] ;  /* 0x0003180001027983 */ /* 0x008ee80000300a00 */
[----:B------:R3:W-:Y:S04]  /*1c990*/  STL [R1+0x3f8], R0 ;  /* 0x0003f80001007387 */ /* 0x0007e80000100800 */
[----:B---3--:R-:W3:Y:S04]  /*1c9a0*/  LDG.E.LTC128B.U16 R0, desc[UR52][R2.64] ;  /* 0x0000003402007981 */ /* 0x008ee8000c1e1520 */
[----:B------:R4:W5:Y:S04]  /*1c9b0*/  LDL.LU.64 R2, [R1+0x400] ;  /* 0x0004000001027983 */ /* 0x0009680000300a00 */
[----:B---3--:R3:W-:Y:S04]  /*1c9c0*/  STL [R1+0x310], R0 ;  /* 0x0003100001007387 */ /* 0x0087e80000100800 */
[----:B---3--:R4:W5:Y:S02]  /*1c9d0*/  LDL.LU R0, [R1+0x3f8] ;  /* 0x0003f80001007983 */ /* 0x0089640000300800 */
.L_x_125:
[----:B------:R-:W-:Y:S05]  /*1c9e0*/  BSYNC B1 ;  /* 0x0000000000017941 */ /* 0x000fea0003800000 */
.L_x_124:
[----:B-----5:R-:W-:Y:S04]  /*1c9f0*/  STL [R1+0x41c], R11 ;  /* 0x00041c0b01007387 */ /* 0x020fe80000100800 */
[----:B------:R3:W-:Y:S04]  /*1ca00*/  STL [R1+0x418], R10 ;  /* 0x0004180a01007387 */ /* 0x0007e80000100800 */
[----:B---3--:R-:W3:Y:S04]  /*1ca10*/  LDL.LU R10, [R1+0x2c8] ;  /* 0x0002c800010a7983 */ /* 0x008ee80000300800 */
[----:B------:R-:W-:Y:S04]  /*1ca20*/  STL [R1+0x414], R9 ;  /* 0x0004140901007387 */ /* 0x000fe80000100800 */
[----:B------:R-:W-:Y:S04]  /*1ca30*/  STL [R1+0x410], R8 ;  /* 0x0004100801007387 */ /* 0x000fe80000100800 */
[----:B------:R0:W-:Y:S04]  /*1ca40*/  STL.64 [R1+0x408], R6 ;  /* 0x0004080601007387 */ /* 0x0001e80000100a00 */
[----:B0-----:R-:W2:Y:S04]  /*1ca50*/  LDL.64 R6, [R1+0x2c0] ;  /* 0x0002c00001067983 */ /* 0x001ea80000100a00 */
[----:B------:R-:W-:Y:S04]  /*1ca60*/  STL [R1+0x400], R5 ;  /* 0x0004000501007387 */ /* 0x000fe80000100800 */
[----:B------:R0:W-:Y:S04]  /*1ca70*/  STL [R1+0x3fc], R4 ;  /* 0x0003fc0401007387 */ /* 0x0001e80000100800 */
[----:B0-----:R-:W4:Y:S01]  /*1ca80*/  LDL.LU R4, [R1+0x310] ;  /* 0x0003100001047983 */ /* 0x001f220000300800 */
[----:B------:R-:W-:-:S03]  /*1ca90*/  LOP3.LUT P4, RZ, R17, 0x4, RZ, 0xc0, !PT ;  /* 0x0000000411ff7812 */ /* 0x000fc6000788c0ff */
[----:B------:R0:W-:Y:S01]  /*1caa0*/  STL [R1+0x3f8], R3 ;  /* 0x0003f80301007387 */ /* 0x0001e20000100800 */
[----:B----4-:R-:W-:-:S05]  /*1cab0*/  HADD2.F32 R11, -RZ, R4.H0_H0 ;  /* 0x20000004ff0b7230 */ /* 0x010fca0000004100 */
        /* <DEDUP_REMOVED lines=10> */
[----:B--2---:R0:W-:Y:S04]  /*1cb60*/  @P5 STG.E.U16 desc[UR52][R6.64], R5 ;  /* 0x0000000506005986 */ /* 0x0041e8000c101534 */
[----:B0-----:R3:W5:Y:S04]  /*1cb70*/  LDL.LU.64 R6, [R1+0x408] ;  /* 0x0004080001067983 */ /* 0x0017680000300a00 */
[----:B------:R3:W5:Y:S01]  /*1cb80*/  LDL.LU R5, [R1+0x400] ;  /* 0x0004000001057983 */ /* 0x0007620000300800 */
[----:B------:R-:W-:-:S03]  /*1cb90*/  ISETP.GT.AND P4, PT, R0, 0x188, P4 ;  /* 0x000001880000780c */ /* 0x000fc60002784270 */
[----:B------:R3:W5:Y:S04]  /*1cba0*/  LDL.LU R4, [R1+0x3fc] ;  /* 0x0003fc0001047983 */ /* 0x0007680000300800 */
[----:B------:R0:W-:Y:S04]  /*1cbb0*/  STL.S16 [R1+0x2c8], R3 ;  /* 0x0002c80301007387 */ /* 0x0001e80000100600 */
[----:B0-----:R3:W5:Y:S01]  /*1cbc0*/  LDL.LU R3, [R1+0x3f8] ;  /* 0x0003f80001037983 */ /* 0x0017620000300800 */
[----:B------:R-:W-:Y:S04]  /*1cbd0*/  BSSY B1, `(.L_x_126) ;  /* 0x0000006000017945 */ /* 0x000fe80003800000 */
[----:B------:R-:W-:Y:S05]  /*1cbe0*/  @!P4 BRA `(.L_x_127) ;  /* 0x000000000010c947 */ /* 0x000fea0003800000 */
[----:B------:R0:W-:Y:S04]  /*1cbf0*/  STL [R1+0x3f8], R0 ;  /* 0x0003f80001007387 */ /* 0x0001e80000100800 */
[----:B0----5:R-:W2:Y:S04]  /*1cc00*/  LDG.E.LTC128B.U16 R0, desc[UR52][R10.64+0x2] ;  /* 0x000002340a007981 */ /* 0x021ea8000c1e1520 */
[----:B--2---:R0:W-:Y:S04]  /*1cc10*/  STL [R1+0x2c8], R0 ;  /* 0x0002c80001007387 */ /* 0x0041e80000100800 */
[----:B0-----:R0:W5:Y:S02]  /*1cc20*/  LDL.LU R0, [R1+0x3f8] ;  /* 0x0003f80001007983 */ /* 0x0011640000300800 */
.L_x_127:
[----:B------:R-:W-:Y:S05]  /*1cc30*/  BSYNC B1 ;  /* 0x0000000000017941 */ /* 0x000fea0003800000 */
.L_x_126:
[----:B-----5:R-:W-:Y:S04]  /*1cc40*/  STL [R1+0x41c], R11 ;  /* 0x00041c0b01007387 */ /* 0x020fe80000100800 */
[----:B------:R2:W-:Y:S04]  /*1cc50*/  STL [R1+0x418], R10 ;  /* 0x0004180a01007387 */ /* 0x0005e80000100800 */
[----:B--2---:R-:W2:Y:S04]  /*1cc60*/  LDL.LU R10, [R1+0x2cc] ;  /* 0x0002cc00010a7983 */ /* 0x004ea80000300800 */
[----:B------:R-:W-:Y:S04]  /*1cc70*/  STL [R1+0x414], R9 ;  /* 0x0004140901007387 */ /* 0x000fe80000100800 */
[----:B------:R-:W-:Y:S04]  /*1cc80*/  STL [R1+0x410], R8 ;  /* 0x0004100801007387 */ /* 0x000fe80000100800 */
[----:B------:R4:W-:Y:S04]  /*1cc90*/  STL.64 [R1+0x408], R6 ;  /* 0x0004080601007387 */ /* 0x0009e80000100a00 */
[----:B----4-:R-:W4:Y:S04]  /*1cca0*/  LDL.64 R6, [R1+0x2c0] ;  /* 0x0002c00001067983 */ /* 0x010f280000100a00 */
[----:B------:R-:W-:Y:S04]  /*1ccb0*/  STL [R1+0x400], R5 ;  /* 0x0004000501007387 */ /* 0x000fe80000100800 */
[----:B------:R1:W-:Y:S04]  /*1ccc0*/  STL [R1+0x3fc], R4 ;  /* 0x0003fc0401007387 */ /* 0x0003e80000100800 */
[----:B-1----:R-:W3:Y:S01]  /*1ccd0*/  LDL.LU R4, [R1+0x2c8] ;  /* 0x0002c80001047983 */ /* 0x002ee20000300800 */
[----:B------:R-:W-:-:S03]  /*1cce0*/  LOP3.LUT P5, RZ, R17, 0x2, RZ, 0xc0, !PT ;  /* 0x0000000211ff7812 */ /* 0x000fc600078ac0ff */
[----:B------:R1:W-:Y:S01]  /*1ccf0*/  STL [R1+0x3f8], R3 ;  /* 0x0003f80301007387 */ /* 0x0003e20000100800 */
[----:B---3--:R-:W-:-:S05]  /*1cd00*/  HADD2.F32 R11, -RZ, R4.H0_H0 ;  /* 0x20000004ff0b7230 */ /* 0x008fca0000004100 */
[----:B------:R-:W-:-:S04]  /*1cd10*/  FMUL R11, R11, R16 ;  /* 0x000000100b0b7220 */ /* 0x000fc80000400000 */
[----:B--2---:R-:W-:Y:S02]  /*1cd20*/  FFMA R10, R10, R2, R11 ;  /* 0x000000020a0a7223 */ /* 0x004fe4000000000b */
[----:B------:R2:W5:Y:S03]  /*1cd30*/  LDL.LU R11, [R1+0x41c] ;  /* 0x00041c00010b7983 */ /* 0x0005660000300800 */
[----:B------:R-:W-:Y:S02]  /*1cd40*/  F2FP.F16.F32.PACK_AB R9, RZ, R10 ;  /* 0x0000000aff09723e */ /* 0x000fe400000000ff */
[----:B------:R2:W5:Y:S02]  /*1cd50*/  LDL.LU R10, [R1+0x418] ;  /* 0x00041800010a7983 */ /* 0x0005640000300800 */
[----:B------:R-:W-:Y:S02]  /*1cd60*/  PRMT R8, R9, 0x7610, R8 ;  /* 0x0000761009087816 */ /* 0x000fe40000000008 */
[----:B------:R2:W5:Y:S02]  /*1cd70*/  LDL.LU R9, [R1+0x414] ;  /* 0x0004140001097983 */ /* 0x0005640000300800 */
[----:B------:R-:W-:-:S02]  /*1cd80*/  PRMT R5, R8, 0x7610, R5 ;  /* 0x0000761008057816 */ /* 0x000fc40000000005 */
[----:B-1----:R-:W-:Y:S01]  /*1cd90*/  PRMT R3, R4, 0x7610, R3 ;  /* 0x0000761004037816 */ /* 0x002fe20000000003 */
[----:B------:R2:W5:Y:S04]  /*1cda0*/  LDL.LU R8, [R1+0x410] ;  /* 0x0004100001087983 */ /* 0x0005680000300800 */
[----:B----4-:R1:W-:Y:S04]  /*1cdb0*/  @P4 STG.E.U16 desc[UR52][R6.64+0x2], R5 ;  /* 0x0000020506004986 */ /* 0x0103e8000c101534 */
[----:B-1----:R2:W5:Y:S04]  /*1cdc0*/  LDL.LU.64 R6, [R1+0x408] ;  /* 0x0004080001067983 */ /* 0x0025680000300a00 */
[----:B------:R2:W5:Y:S01]  /*1cdd0*/  LDL.LU R5, [R1+0x400] ;  /* 0x0004000001057983 */ /* 0x0005620000300800 */
[----:B------:R-:W-:-:S03]  /*1cde0*/  ISETP.GT.AND P4, PT, R0, 0x180, P5 ;  /* 0x000001800000780c */ /* 0x000fc60002f84270 */
[----:B------:R2:W5:Y:S04]  /*1cdf0*/  LDL.LU R4, [R1+0x3fc] ;  /* 0x0003fc0001047983 */ /* 0x0005680000300800 */
[----:B------:R1:W-:Y:S04]  /*1ce00*/  STL.S16 [R1+0x2c8], R3 ;  /* 0x0002c80301007387 */ /* 0x0003e80000100600 */
[----:B-1----:R2:W5:Y:S01]  /*1ce10*/  LDL.LU R3, [R1+0x3f8] ;  /* 0x0003f80001037983 */ /* 0x0025620000300800 */
[----:B------:R-:W-:Y:S04]  /*1ce20*/  BSSY B1, `(.L_x_128) ;  /* 0x0000006000017945 */ /* 0x000fe80003800000 */
[----:B------:R-:W-:Y:S05]  /*1ce30*/  @!P4 BRA `(.L_x_129) ;  /* 0x000000000010c947 */ /* 0x000fea0003800000 */
[----:B------:R1:W-:Y:S04]  /*1ce40*/  STL [R1+0x3f8], R0 ;  /* 0x0003f80001007387 */ /* 0x0003e80000100800 */
[----:B-1----:R-:W3:Y:S04]  /*1ce50*/  LDG.E.LTC128B.U16 R0, desc[UR52][R12.64+0x10] ;  /* 0x000010340c007981 */ /* 0x002ee8000c1e1520 */
[----:B---3--:R1:W-:Y:S04]  /*1ce60*/  STL [R1+0x2c8], R0 ;  /* 0x0002c80001007387 */ /* 0x0083e80000100800 */
[----:B-1----:R1:W5:Y:S02]  /*1ce70*/  LDL.LU R0, [R1+0x3f8] ;  /* 0x0003f80001007983 */ /* 0x0023640000300800 */
.L_x_129:
[----:B------:R-:W-:Y:S05]  /*1ce80*/  BSYNC B1 ;  /* 0x0000000000017941 */ /* 0x000fea0003800000 */
.L_x_128:
[----:B------:R-:W-:Y:S04]  /*1ce90*/  STL [R1+0x414], R13 ;  /* 0x0004140d01007387 */ /* 0x000fe80000100800 */
[----:B------:R3:W-:Y:S04]  /*1cea0*/  STL [R1+0x410], R12 ;  /* 0x0004100c01007387 */ /* 0x0007e80000100800 */
[----:B---3--:R-:W3:Y:S04]  /*1ceb0*/  LDL.LU R12, [R1+0x2d0] ;  /* 0x0002d000010c7983 */ /* 0x008ee80000300800 */
[----:B-----5:R-:W-:Y:S04]  /*1cec0*/  STL.64 [R1+0x408], R10 ;  /* 0x0004080a01007387 */ /* 0x020fe80000100a00 */
        /* <DEDUP_REMOVED lines=11> */
[----:B------:R-:W-:Y:S02]  /*1cf80*/  PRMT R10, R11, 0x7610, R10 ;  /* 0x000076100b0a7816 */ /* 0x000fe4000000000a */
[----:B------:R-:W-:-:S02]  /*1cf90*/  @P4 MOV R11, R9 ;  /* 0x00000009000b4202 */ /* 0x000fc40000000f00 */
[----:B------:R-:W-:Y:S01]  /*1cfa0*/  PRMT R5, R10, 0x7610, R5 ;  /* 0x000076100a057816 */ /* 0x000fe20000000005 */
[----:B------:R-:W-:-:S05]  /*1cfb0*/  @P4 IMAD.MOV.U32 R10, RZ, RZ, R6 ;  /* 0x000000ffff0a4224 */ /* 0x000fca00078e0006 */
[----:B------:R3:W-:Y:S04]  /*1cfc0*/  @P4 STG.E.U16 desc[UR52][R10.64+0x10], R5 ;  /* 0x000010050a004986 */ /* 0x0007e8000c101534 */
[----:B---3--:R0:W5:Y:S04]  /*1cfd0*/  LDL.LU.64 R10, [R1+0x408] ;  /* 0x00040800010a7983 */ /* 0x0081680000300a00 */
[----:B------:R0:W5:Y:S01]  /*1cfe0*/  LDL.LU R5, [R1+0x400] ;  /* 0x0004000001057983 */ /* 0x0001620000300800 */
[----:B------:R-:W-:-:S03]  /*1cff0*/  ISETP.GT.AND P4, PT, R0, 0x180, P6 ;  /* 0x000001800000780c */ /* 0x000fc60003784270 */
[----:B------:R0:W5:Y:S04]  /*1d000*/  LDL.LU R4, [R1+0x3fc] ;  /* 0x0003fc0001047983 */ /* 0x0001680000300800 */
[----:B------:R3:W-:Y:S04]  /*1d010*/  STL.S16 [R1+0x2c8], R3 ;  /* 0x0002c80301007387 */ /* 0x0007e80000100600 */
[----:B---3--:R0:W5:Y:S01]  /*1d020*/  LDL.LU R3, [R1+0x3f8] ;  /* 0x0003f80001037983 */ /* 0x0081620000300800 */
[----:B------:R-:W-:Y:S04]  /*1d030*/  BSSY B1, `(.L_x_130) ;  /* 0x0000006000017945 */ /* 0x000fe80003800000 */
[----:B------:R-:W-:Y:S05]  /*1d040*/  @!P4 BRA `(.L_x_131) ;  /* 0x000000000010c947 */ /* 0x000fea0003800000 */
[----:B------:R3:W-:Y:S04]  /*1d050*/  STL [R1+0x3f8], R0 ;  /* 0x0003f80001007387 */ /* 0x0007e80000100800 */
[----:B---3-5:R-:W3:Y:S04]  /*1d060*/  LDG.E.LTC128B.U16 R0, desc[UR52][R12.64+0x12] ;  /* 0x000012340c007981 */ /* 0x028ee8000c1e1520 */
[----:B---3--:R3:W-:Y:S04]  /*1d070*/  STL [R1+0x2c8], R0 ;  /* 0x0002c80001007387 */ /* 0x0087e80000100800 */
[----:B---3--:R3:W5:Y:S02]  /*1d080*/  LDL.LU R0, [R1+0x3f8] ;  /* 0x0003f80001007983 */ /* 0x0087640000300800 */
.L_x_131:
[----:B------:R-:W-:Y:S05]  /*1d090*/  BSYNC B1 ;  /* 0x0000000000017941 */ /* 0x000fea0003800000 */
.L_x_130:
[----:B-----5:R-:W-:Y:S04]  /*1d0a0*/  STL [R1+0x414], R13 ;  /* 0x0004140d01007387 */ /* 0x020fe80000100800 */
[----:B------:R4:W-:Y:S04]  /*1d0b0*/  STL [R1+0x410], R12 ;  /* 0x0004100c01007387 */ /* 0x0009e80000100800 */
[----:B----4-:R-:W4:Y:S04]  /*1d0c0*/  LDL.LU R12, [R1+0x2d4] ;  /* 0x0002d400010c7983 */ /* 0x010f280000300800 */
[----:B------:R0:W-:Y:S04]  /*1d0d0*/  STL [R1+0x40c], R11 ;  /* 0x00040c0b01007387 */ /* 0x0001e80000100800 */
[----:B0-----:R-:W2:Y:S04]  /*1d0e0*/  LDL.LU R11, [R1+0x2c8] ;  /* 0x0002c800010b7983 */ /* 0x001ea80000300800 */
[----:B------:R0:W-:Y:S04]  /*1d0f0*/  STL [R1+0x408], R10 ;  /* 0x0004080a01007387 */ /* 0x0001e80000100800 */
[----:B------:R1:W-:Y:S04]  /*1d100*/  STL.64 [R1+0x400], R4 ;  /* 0x0004000401007387 */ /* 0x0003e80000100a00 */
[----:B------:R3:W-:Y:S01]  /*1d110*/  STL [R1+0x3f8], R3 ;  /* 0x0003f80301007387 */ /* 0x0007e20000100800 */
[----:B--2---:R-:W-:-:S05]  /*1d120*/  HADD2.F32 R13, -RZ, R11.H0_H0 ;  /* 0x2000000bff0d7230 */ /* 0x004fca0000004100 */
[----:B------:R-:W-:-:S04]  /*1d130*/  FMUL R13, R13, R16 ;  /* 0x000000100d0d7220 */ /* 0x000fc80000400000 */
[----:B----4-:R-:W-:Y:S01]  /*1d140*/  FFMA R12, R12, R2, R13 ;  /* 0x000000020c0c7223 */ /* 0x010fe2000000000d */
[----:B0-----:R-:W-:Y:S01]  /*1d150*/  PRMT R10, R11, 0x7610, R10 ;  /* 0x000076100b0a7816 */ /* 0x001fe2000000000a */
[----:B------:R0:W5:Y:S03]  /*1d160*/  LDL.LU R13, [R1+0x414] ;  /* 0x00041400010d7983 */ /* 0x0001660000300800 */
[----:B-1----:R-:W-:Y:S02]  /*1d170*/  F2FP.F16.F32.PACK_AB R5, RZ, R12 ;  /* 0x0000000cff05723e */ /* 0x002fe400000000ff */
[----:B------:R0:W5:Y:S01]  /*1d180*/  LDL.LU R12, [R1+0x410] ;  /* 0x00041000010c7983 */ /* 0x0001620000300800 */
[----:B------:R-:W-:Y:S02]  /*1d190*/  ISETP.GT.AND P5, PT, R0, 0x188, P5 ;  /* 0x000001880000780c */ /* 0x000fe40002fa4270 */
[----:B------:R-:W-:Y:S01]  /*1d1a0*/  PRMT R4, R5, 0x7610, R4 ;  /* 0x0000761005047816 */ /* 0x000fe20000000004 */
[----:B------:R-:W-:Y:S01]  /*1d1b0*/  @P4 IMAD.MOV.U32 R5, RZ, RZ, R9 ;  /* 0x000000ffff054224 */ /* 0x000fe200078e0009 */
[----:B------:R0:W5:Y:S02]  /*1d1c0*/  LDL.LU R11, [R1+0x40c] ;  /* 0x00040c00010b7983 */ /* 0x0001640000300800 */
[----:B---3--:R-:W-:Y:S01]  /*1d1d0*/  PRMT R3, R4, 0x7610, R3 ;  /* 0x0000761004037816 */ /* 0x008fe20000000003 */
[----:B------:R-:W-:Y:S01]  /*1d1e0*/  @P4 IMAD.MOV.U32 R4, RZ, RZ, R6 ;  /* 0x000000ffff044224 */ /* 0x000fe200078e0006 */
[----:B------:R1:W-:Y:S04]  /*1d1f0*/  STL.S16 [R1+0x2c8], R10 ;  /* 0x0002c80a01007387 */ /* 0x0003e80000100600 */
[----:B------:R2:W-:Y:S04]  /*1d200*/  @P4 STG.E.U16 desc[UR52][R4.64+0x12], R3 ;  /* 0x0000120304004986 */ /* 0x0005e8000c101534 */
[----:B-1----:R0:W5:Y:S04]  /*1d210*/  LDL.LU R10, [R1+0x408] ;  /* 0x00040800010a7983 */ /* 0x0021680000300800 */
[----:B--2---:R0:W5:Y:S04]  /*1d220*/  LDL.LU.64 R4, [R1+0x400] ;  /* 0x0004000001047983 */ /* 0x0041680000300a00 */
[----:B------:R0:W5:Y:S01]  /*1d230*/  LDL.LU R3, [R1+0x3f8] ;  /* 0x0003f80001037983 */ /* 0x0001620000300800 */
[----:B------:R-:W-:Y:S04]  /*1d240*/  BSSY B1, `(.L_x_132) ;  /* 0x0000006000017945 */ /* 0x000fe80003800000 */
[----:B------:R-:W-:Y:S05]  /*1d250*/  @!P5 BRA `(.L_x_133) ;  /* 0x000000000010d947 */ /* 0x000fea0003800000 */
[----:B------:R1:W-:Y:S04]  /*1d260*/  STL [R1+0x3f8], R0 ;  /* 0x0003f80001007387 */ /* 0x0003e80000100800 */
[----:B-1---5:R-:W2:Y:S04]  /*1d270*/  LDG.E.LTC128B.U16 R0, desc[UR52][R10.64+0x10] ;  /* 0x000010340a007981 */ /* 0x022ea8000c1e1520 */
[----:B--2---:R1:W-:Y:S04]  /*1d280*/  STL [R1+0x2c8], R0 ;  /* 0x0002c80001007387 */ /* 0x0043e80000100800 */
[----:B-1----:R1:W5:Y:S02]  /*1d290*/  LDL.LU R0, [R1+0x3f8] ;  /* 0x0003f80001007983 */ /* 0x0023640000300800 */
.L_x_133:
[----:B------:R-:W-:Y:S05]  /*1d2a0*/  BSYNC B1 ;  /* 0x0000000000017941 */ /* 0x000fea0003800000 */
.L_x_132:
[----:B-----5:R-:W-:Y:S04]  /*1d2b0*/  STL [R1+0x41c], R11 ;  /* 0x00041c0b01007387 */ /* 0x020fe80000100800 */
[----:B------:R2:W-:Y:S04]  /*1d2c0*/  STL [R1+0x418], R10 ;  /* 0x0004180a01007387 */ /* 0x0005e80000100800 */
[----:B--2---:R-:W2:Y:S04]  /*1d2d0*/  LDL.LU R10, [R1+0x2d8] ;  /* 0x0002d800010a7983 */ /* 0x004ea80000300800 */
[----:B------:R-:W-:Y:S04]  /*1d2e0*/  STL [R1+0x414], R9 ;  /* 0x0004140901007387 */ /* 0x000fe80000100800 */
[----:B------:R-:W-:Y:S04]  /*1d2f0*/  STL [R1+0x410], R8 ;  /* 0x0004100801007387 */ /* 0x000fe80000100800 */
[----:B------:R3:W-:Y:S04]  /*1d300*/  STL [R1+0x40c], R7 ;  /* 0x00040c0701007387 */ /* 0x0007e80000100800 */
[----:B---3--:R-:W3:Y:S04]  /*1d310*/  LDL.LU R7, [R1+0x2c8] ;  /* 0x0002c80001077983 */ /* 0x008ee80000300800 */
[----:B------:R-:W-:Y:S04]  /*1d320*/  STL [R1+0x408], R6 ;  /* 0x0004080601007387 */ /* 0x000fe80000100800 */
[----:B------:R4:W-:Y:S04]  /*1d330*/  STL.64 [R1+0x400], R4 ;  /* 0x0004000401007387 */ /* 0x0009e80000100a00 */
[----:B----4-:R-:W4:Y:S04]  /*1d340*/  LDL.64 R4, [R1+0x2c0] ;  /* 0x0002c00001047983 */ /* 0x010f280000100a00 */
[----:B------:R0:W-:Y:S01]  /*1d350*/  STL [R1+0x3f8], R3 ;  /* 0x0003f80301007387 */ /* 0x0001e20000100800 */
[----:B---3--:R-:W-:-:S05]  /*1d360*/  HADD2.F32 R11, -RZ, R7.H0_H0 ;  /* 0x20000007ff0b7230 */ /* 0x008fca0000004100 */
[----:B------:R-:W-:-:S04]  /*1d370*/  FMUL R11, R11, R16 ;  /* 0x000000100b0b7220 */ /* 0x000fc80000400000 */
[----:B--2---:R-:W-:Y:S01]  /*1d380*/  FFMA R10, R10, R2, R11 ;  /* 0x000000020a0a7223 */ /* 0x004fe2000000000b */
[----:B------:R-:W-:Y:S01]  /*1d390*/  PRMT R6, R7, 0x7610, R6 ;  /* 0x0000761007067816 */ /* 0x000fe20000000006 */
[----:B------:R2:W5:Y:S03]  /*1d3a0*/  LDL.LU R11, [R1+0x41c] ;  /* 0x00041c00010b7983 */ /* 0x0005660000300800 */
[----:B------:R-:W-:Y:S02]  /*1d3b0*/  F2FP.F16.F32.PACK_AB R9, RZ, R10 ;  /* 0x0000000aff09723e */ /* 0x000fe400000000ff */
[----:B------:R2:W5:Y:S02]  /*1d3c0*/  LDL.LU R10, [R1+0x418] ;  /* 0x00041800010a7983 */ /* 0x0005640000300800 */
[----:B------:R-:W-:Y:S02]  /*1d3d0*/  PRMT R8, R9, 0x7610, R8 ;  /* 0x0000761009087816 */ /* 0x000fe40000000008 */
[----:B------:R2:W5:Y:S01]  /*1d3e0*/  LDL.LU R9, [R1+0x414] ;  /* 0x0004140001097983 */ /* 0x0005620000300800 */
[----:B------:R-:W-:-:S02]  /*1d3f0*/  ISETP.GT.AND P4, PT, R0, 0x188, P6 ;  /* 0x000001880000780c */ /* 0x000fc40003784270 */
[----:B0-----:R-:W-:Y:S02]  /*1d400*/  PRMT R3, R8, 0x7610, R3 ;  /* 0x0000761008037816 */ /* 0x001fe40000000003 */
[----:B------:R2:W5:Y:S04]  /*1d410*/  LDL.LU R8, [R1+0x410] ;  /* 0x0004100001087983 */ /* 0x0005680000300800 */
[----:B------:R2:W5:Y:S04]  /*1d420*/  LDL.LU R7, [R1+0x40c] ;  /* 0x00040c0001077983 */ /* 0x0005680000300800 */
[----:B------:R0:W-:Y:S04]  /*1d430*/  STL.S16 [R1+0x2c8], R6 ;  /* 0x0002c80601007387 */ /* 0x0001e80000100600 */
[----:B----4-:R3:W-:Y:S04]  /*1d440*/  @P5 STG.E.U16 desc[UR52][R4.64+0x10], R3 ;  /* 0x0000100304005986 */ /* 0x0107e8000c101534 */
[----:B0-----:R2:W5:Y:S04]  /*1d450*/  LDL.LU R6, [R1+0x408] ;  /* 0x0004080001067983 */ /* 0x0015680000300800 */
[----:B---3--:R2:W5:Y:S04]  /*1d460*/  LDL.LU.64 R4, [R1+0x400] ;  /* 0x0004000001047983 */ /* 0x0085680000300a00 */
[----:B------:R2:W5:Y:S01]  /*1d470*/  LDL.LU R3, [R1+0x3f8] ;  /* 0x0003f80001037983 */ /* 0x0005620000300800 */
[----:B------:R-:W-:Y:S04]  /*1d480*/  BSSY B1, `(.L_x_134) ;  /* 0x0000006000017945 */ /* 0x000fe80003800000 */
[----:B------:R-:W-:Y:S05]  /*1d490*/  @!P4 BRA `(.L_x_135) ;  /* 0x000000000010c947 */ /* 0x000fea0003800000 */
[----:B------:R0:W-:Y:S04]  /*1d4a0*/  STL [R1+0x3f8], R0 ;  /* 0x0003f80001007387 */ /* 0x0001e80000100800 */
[----:B0----5:R-:W3:Y:S04]  /*1d4b0*/  LDG.E.LTC128B.U16 R0, desc[UR52][R10.64+0x12] ;  /* 0x000012340a007981 */ /* 0x021ee8000c1e1520 */
[----:B---3--:R0:W-:Y:S04]  /*1d4c0*/  STL [R1+0x2c8], R0 ;  /* 0x0002c80001007387 */ /* 0x0081e80000100800 */
[----:B0-----:R0:W5:Y:S02]  /*1d4d0*/  LDL.LU R0, [R1+0x3f8] ;  /* 0x0003f80001007983 */ /* 0x0011640000300800 */
.L_x_135:
[----:B------:R-:W-:Y:S05]  /*1d4e0*/  BSYNC B1 ;  /* 0x0000000000017941 */ /* 0x000fea0003800000 */
.L_x_134:
[----:B-----5:R-:W-:Y:S04]  /*1d4f0*/  STL [R1+0x41c], R11 ;  /* 0x00041c0b01007387 */ /* 0x020fe80000100800 */
[----:B------:R3:W-:Y:S04]  /*1d500*/  STL [R1+0x418], R10 ;  /* 0x0004180a01007387 */ /* 0x0007e80000100800 */
[----:B---3--:R-:W3:Y:S04]  /*1d510*/  LDL.LU R10, [R1+0x2dc] ;  /* 0x0002dc00010a7983 */ /* 0x008ee80000300800 */
[----:B------:R-:W-:Y:S04]  /*1d520*/  STL [R1+0x414], R9 ;  /* 0x0004140901007387 */ /* 0x000fe80000100800 */
[----:B------:R-:W-:Y:S04]  /*1d530*/  STL [R1+0x410], R8 ;  /* 0x0004100801007387 */ /* 0x000fe80000100800 */
[----:B------:R4:W-:Y:S04]  /*1d540*/  STL [R1+0x40c], R7 ;  /* 0x00040c0701007387 */ /* 0x0009e80000100800 */
[----:B----4-:R-:W4:Y:S04]  /*1d550*/  LDL.LU R7, [R1+0x2c8] ;  /* 0x0002c80001077983 */ /* 0x010f280000300800 */
[----:B------:R-:W-:Y:S04]  /*1d560*/  STL [R1+0x408], R6 ;  /* 0x0004080601007387 */ /* 0x000fe80000100800 */
[----:B------:R1:W-:Y:S04]  /*1d570*/  STL.64 [R1+0x400], R4 ;  /* 0x0004000401007387 */ /* 0x0003e80000100a00 */
[----:B-1----:R-:W2:Y:S04]  /*1d580*/  LDL.64 R4, [R1+0x2c0] ;  /* 0x0002c00001047983 */ /* 0x002ea80000100a00 */
[----:B------:R1:W-:Y:S01]  /*1d590*/  STL [R1+0x3f8], R3 ;  /* 0x0003f80301007387 */ /* 0x0003e20000100800 */
[----:B----4-:R-:W-:-:S05]  /*1d5a0*/  HADD2.F32 R11, -RZ, R7.H0_H0 ;  /* 0x20000007ff0b7230 */ /* 0x010fca0000004100 */
[----:B------:R-:W-:-:S04]  /*1d5b0*/  FMUL R11, R11, R16 ;  /* 0x000000100b0b7220 */ /* 0x000fc80000400000 */
[----:B---3--:R-:W-:Y:S01]  /*1d5c0*/  FFMA R10, R10, R2, R11 ;  /* 0x000000020a0a7223 */ /* 0x008fe2000000000b */
[----:B------:R-:W-:Y:S01]  /*1d5d0*/  PRMT R6, R7, 0x7610, R6 ;  /* 0x0000761007067816 */ /* 0x000fe20000000006 */
[----:B------:R3:W5:Y:S03]  /*1d5e0*/  LDL.LU R11, [R1+0x41c] ;  /* 0x00041c00010b7983 */ /* 0x0007660000300800 */
[----:B------:R-:W-:Y:S02]  /*1d5f0*/  F2FP.F16.F32.PACK_AB R9, RZ, R10 ;  /* 0x0000000aff09723e */ /* 0x000fe400000000ff */
[----:B------:R3:W5:Y:S02]  /*1d600*/  LDL.LU R10, [R1+0x418] ;  /* 0x00041800010a7983 */ /* 0x0007640000300800 */
[----:B------:R-:W-:Y:S02]  /*1d610*/  PRMT R8, R9, 0x7610, R8 ;  /* 0x0000761009087816 */ /* 0x000fe40000000008 */
[----:B------:R3:W5:Y:S01]  /*1d620*/  LDL.LU R9, [R1+0x414] ;  /* 0x0004140001097983 */ /* 0x0007620000300800 */
[----:B------:R-:W-:-:S02]  /*1d630*/  ISETP.GT.AND P5, PT, R0, 0x180, P3 ;  /* 0x000001800000780c */ /* 0x000fc40001fa4270 */
[----:B-1----:R-:W-:Y:S02]  /*1d640*/  PRMT R3, R8, 0x7610, R3 ;  /* 0x0000761008037816 */ /* 0x002fe40000000003 */
[----:B------:R3:W5:Y:S04]  /*1d650*/  LDL.LU R8, [R1+0x410] ;  /* 0x0004100001087983 */ /* 0x0007680000300800 */
[----:B------:R3:W5:Y:S04]  /*1d660*/  LDL.LU R7, [R1+0x40c] ;  /* 0x00040c0001077983 */ /* 0x0007680000300800 */
[----:B------:R1:W-:Y:S04]  /*1d670*/  STL.S16 [R1+0x2c8], R6 ;  /* 0x0002c80601007387 */ /* 0x0003e80000100600 */
[----:B--2---:R2:W-:Y:S04]  /*1d680*/  @P4 STG.E.U16 desc[UR52][R4.64+0x12], R3 ;  /* 0x0000120304004986 */ /* 0x0045e8000c101534 */
[----:B-1----:R3:W5:Y:S04]  /*1d690*/  LDL.LU R6, [R1+0x408] ;  /* 0x0004080001067983 */ /* 0x0027680000300800 */
[----:B--2---:R3:W5:Y:S04]  /*1d6a0*/  LDL.LU.64 R4, [R1+0x400] ;  /* 0x0004000001047983 */ /* 0x0047680000300a00 */
[----:B------:R3:W5:Y:S01]  /*1d6b0*/  LDL.LU R3, [R1+0x3f8] ;  /* 0x0003f80001037983 */ /* 0x0007620000300800 */
[----:B------:R-:W-:Y:S04]  /*1d6c0*/  BSSY B1, `(.L_x_136) ;  /* 0x0000006000017945 */ /* 0x000fe80003800000 */
[----:B------:R-:W-:Y:S05]  /*1d6d0*/  @!P5 BRA `(.L_x_137) ;  /* 0x000000000010d947 */ /* 0x000fea0003800000 */
[----:B------:R1:W-:Y:S04]  /*1d6e0*/  STL [R1+0x3f8], R0 ;  /* 0x0003f80001007387 */ /* 0x0003e80000100800 */
[----:B-1----:R-:W2:Y:S04]  /*1d6f0*/  LDG.E.LTC128B.U16 R0, desc[UR52][R12.64+0x20] ;  /* 0x000020340c007981 */ /* 0x002ea8000c1e1520 */
[----:B--2---:R1:W-:Y:S04]  /*1d700*/  STL [R1+0x2c8], R0 ;  /* 0x0002c80001007387 */ /* 0x0043e80000100800 */
[----:B-1----:R1:W5:Y:S02]  /*1d710*/  LDL.LU R0, [R1+0x3f8] ;  /* 0x0003f80001007983 */ /* 0x0023640000300800 */
.L_x_137:
[----:B------:R-:W-:Y:S05]  /*1d720*/  BSYNC B1 ;  /* 0x0000000000017941 */ /* 0x000fea0003800000 */
.L_x_136:
[----:B------:R-:W-:Y:S04]  /*1d730*/  STL [R1+0x414], R13 ;  /* 0x0004140d01007387 */ /* 0x000fe80000100800 */
[----:B------:R2:W-:Y:S04]  /*1d740*/  STL [R1+0x410], R12 ;  /* 0x0004100c01007387 */ /* 0x0005e80000100800 */
[----:B--2---:R-:W2:Y:S04]  /*1d750*/  LDL.LU R12, [R1+0x2e0] ;  /* 0x0002e000010c7983 */ /* 0x004ea80000300800 */
[----:B-----5:R4:W-:Y:S04]  /*1d760*/  STL [R1+0x40c], R11 ;  /* 0x00040c0b01007387 */ /* 0x0209e80000100800 */
[----:B----4-:R-:W4:Y:S04]  /*1d770*/  LDL.LU R11, [R1+0x2c8] ;  /* 0x0002c800010b7983 */ /* 0x010f280000300800 */
[----:B------:R0:W-:Y:S04]  /*1d780*/  STL [R1+0x408], R10 ;  /* 0x0004080a01007387 */ /* 0x0001e80000100800 */
[----:B------:R3:W-:Y:S04]  /*1d790*/  STL.64 [R1+0x400], R4 ;  /* 0x0004000401007387 */ /* 0x0007e80000100a00 */
[----:B------:R1:W-:Y:S01]  /*1d7a0*/  STL [R1+0x3f8], R3 ;  /* 0x0003f80301007387 */ /* 0x0003e20000100800 */
[----:B----4-:R-:W-:-:S05]  /*1d7b0*/  HADD2.F32 R13, -RZ, R11.H0_H0 ;  /* 0x2000000bff0d7230 */ /* 0x010fca0000004100 */
[----:B------:R-:W-:-:S04]  /*1d7c0*/  FMUL R13, R13, R16 ;  /* 0x000000100d0d7220 */ /* 0x000fc80000400000 */
[----:B--2---:R-:W-:Y:S01]  /*1d7d0*/  FFMA R12, R12, R2, R13 ;  /* 0x000000020c0c7223 */ /* 0x004fe2000000000d */
[----:B0-----:R-:W-:Y:S01]  /*1d7e0*/  PRMT R10, R11, 0x7610, R10 ;  /* 0x000076100b0a7816 */ /* 0x001fe2000000000a */
[----:B------:R0:W5:Y:S03]  /*1d7f0*/  LDL.LU R13, [R1+0x414] ;  /* 0x00041400010d7983 */ /* 0x0001660000300800 */
[----:B---3--:R-:W-:Y:S02]  /*1d800*/  F2FP.F16.F32.PACK_AB R5, RZ, R12 ;  /* 0x0000000cff05723e */ /* 0x008fe400000000ff */
[----:B------:R0:W5:Y:S01]  /*1d810*/  LDL.LU R12, [R1+0x410] ;  /* 0x00041000010c7983 */ /* 0x0001620000300800 */
[----:B------:R-:W-:Y:S02]  /*1d820*/  ISETP.GT.AND P4, PT, R0, 0x180, P2 ;  /* 0x000001800000780c */ /* 0x000fe40001784270 */
[----:B------:R-:W-:Y:S01]  /*1d830*/  PRMT R4, R5, 0x7610, R4 ;  /* 0x0000761005047816 */ /* 0x000fe20000000004 */
[----:B------:R-:W-:Y:S01]  /*1d840*/  @P5 IMAD.MOV.U32 R5, RZ, RZ, R9 ;  /* 0x000000ffff055224 */ /* 0x000fe200078e0009 */
[----:B------:R0:W5:Y:S02]  /*1d850*/  LDL.LU R11, [R1+0x40c] ;  /* 0x00040c00010b7983 */ /* 0x0001640000300800 */
[----:B-1----:R-:W-:Y:S01]  /*1d860*/  PRMT R3, R4, 0x7610, R3 ;  /* 0x0000761004037816 */ /* 0x002fe20000000003 */
        /* <DEDUP_REMOVED lines=12> */
.L_x_139:
[----:B------:R-:W-:Y:S05]  /*1d930*/  BSYNC B1 ;  /* 0x0000000000017941 */ /* 0x000fea0003800000 */
.L_x_138:
[----:B-----5:R-:W-:Y:S04]  /*1d940*/  STL [R1+0x414], R13 ;  /* 0x0004140d01007387 */ /* 0x020fe80000100800 */
[----:B------:R2:W-:Y:S04]  /*1d950*/  STL [R1+0x410], R12 ;  /* 0x0004100c01007387 */ /* 0x0005e80000100800 */
[----:B--2---:R-:W2:Y:S04]  /*1d960*/  LDL.LU R12, [R1+0x2e4] ;  /* 0x0002e400010c7983 */ /* 0x004ea80000300800 */
[----:B------:R3:W-:Y:S04]  /*1d970*/  STL [R1+0x40c], R11 ;  /* 0x00040c0b01007387 */ /* 0x0007e80000100800 */
[----:B---3--:R-:W3:Y:S04]  /*1d980*/  LDL.LU R11, [R1+0x2c8] ;  /* 0x0002c800010b7983 */ /* 0x008ee80000300800 */
[----:B------:R4:W-:Y:S04]  /*1d990*/  STL [R1+0x408], R10 ;  /* 0x0004080a01007387 */ /* 0x0009e80000100800 */
[----:B------:R0:W-:Y:S04]  /*1d9a0*/  STL.64 [R1+0x400], R4 ;  /* 0x0004000401007387 */ /* 0x0001e80000100a00 */
[----:B------:R1:W-:Y:S01]  /*1d9b0*/  STL [R1+0x3f8], R3 ;  /* 0x0003f80301007387 */ /* 0x0003e20000100800 */
[----:B---3--:R-:W-:-:S05]  /*1d9c0*/  HADD2.F32 R13, -RZ, R11.H0_H0 ;  /* 0x2000000bff0d7230 */ /* 0x008fca0000004100 */
[----:B------:R-:W-:-:S04]  /*1d9d0*/  FMUL R13, R13, R16 ;  /* 0x000000100d0d7220 */ /* 0x000fc80000400000 */
[----:B--2---:R-:W-:Y:S01]  /*1d9e0*/  FFMA R12, R12, R2, R13 ;  /* 0x000000020c0c7223 */ /* 0x004fe2000000000d */
[----:B----4-:R-:W-:Y:S01]  /*1d9f0*/  PRMT R10, R11, 0x7610, R10 ;  /* 0x000076100b0a7816 */ /* 0x010fe2000000000a */
[----:B------:R2:W5:Y:S03]  /*1da00*/  LDL.LU R13, [R1+0x414] ;  /* 0x00041400010d7983 */ /* 0x0005660000300800 */
[----:B0-----:R-:W-:Y:S02]  /*1da10*/  F2FP.F16.F32.PACK_AB R5, RZ, R12 ;  /* 0x0000000cff05723e */ /* 0x001fe400000000ff */
[----:B------:R2:W5:Y:S01]  /*1da20*/  LDL.LU R12, [R1+0x410] ;  /* 0x00041000010c7983 */ /* 0x0005620000300800 */
[----:B------:R-:W-:Y:S02]  /*1da30*/  ISETP.GT.AND P3, PT, R0, 0x188, P3 ;  /* 0x000001880000780c */ /* 0x000fe40001f64270 */
[----:B------:R-:W-:Y:S01]  /*1da40*/  PRMT R4, R5, 0x7610, R4 ;  /* 0x0000761005047816 */ /* 0x000fe20000000004 */
[----:B------:R-:W-:Y:S01]  /*1da50*/  @P4 IMAD.MOV.U32 R5, RZ, RZ, R9 ;  /* 0x000000ffff054224 */ /* 0x000fe200078e0009 */
[----:B------:R2:W5:Y:S02]  /*1da60*/  LDL.LU R11, [R1+0x40c] ;  /* 0x00040c00010b7983 */ /* 0x0005640000300800 */
[----:B-1----:R-:W-:-:S02]  /*1da70*/  PRMT R3, R4, 0x7610, R3 ;  /* 0x0000761004037816 */ /* 0x002fc40000000003 */
[----:B------:R-:W-:Y:S01]  /*1da80*/  @P4 MOV R4, R6 ;  /* 0x0000000600044202 */ /* 0x000fe20000000f00 */
[----:B------:R0:W-:Y:S04]  /*1da90*/  STL.S16 [R1+0x2c8], R10 ;  /* 0x0002c80a01007387 */ /* 0x0001e80000100600 */
[----:B------:R1:W-:Y:S04]  /*1daa0*/  @P4 STG.E.U16 desc[UR52][R4.64+0x22], R3 ;  /* 0x0000220304004986 */ /* 0x0003e8000c101534 */
[----:B0-----:R2:W5:Y:S04]  /*1dab0*/  LDL.LU R10, [R1+0x408] ;  /* 0x00040800010a7983 */ /* 0x0015680000300800 */
[----:B-1----:R2:W5:Y:S04]  /*1dac0*/  LDL.LU.64 R4, [R1+0x400] ;  /* 0x0004000001047983 */ /* 0x0025680000300a00 */
[----:B------:R2:W5:Y:S01]  /*1dad0*/  LDL.LU R3, [R1+0x3f8] ;  /* 0x0003f80001037983 */ /* 0x0005620000300800 */
[----:B------:R-:W-:Y:S04]  /*1dae0*/  BSSY B1, `(.L_x_140) ;  /* 0x0000006000017945 */ /* 0x000fe80003800000 */
[----:B------:R-:W-:Y:S05]  /*1daf0*/  @!P3 BRA `(.L_x_141) ;  /* 0x000000000010b947 */ /* 0x000fea0003800000 */
[----:B------:R0:W-:Y:S04]  /*1db00*/  STL [R1+0x3f8], R0 ;  /* 0x0003f80001007387 */ /* 0x0001e80000100800 */
[----:B0----5:R-:W3:Y:S04]  /*1db10*/  LDG.E.LTC128B.U16 R0, desc[UR52][R10.64+0x20] ;  /* 0x000020340a007981 */ /* 0x021ee8000c1e1520 */
[----:B---3--:R0:W-:Y:S04]  /*1db20*/  STL [R1+0x2c8], R0 ;  /* 0x0002c80001007387 */ /* 0x0081e80000100800 */
[----:B0-----:R0:W5:Y:S02]  /*1db30*/  LDL.LU R0, [R1+0x3f8] ;  /* 0x0003f80001007983 */ /* 0x0011640000300800 */
.L_x_141:
[----:B------:R-:W-:Y:S05]  /*1db40*/  BSYNC B1 ;  /* 0x0000000000017941 */ /* 0x000fea0003800000 */
.L_x_140:
[----:B-----5:R-:W-:Y:S04]  /*1db50*/  STL [R1+0x41c], R11 ;  /* 0x00041c0b01007387 */ /* 0x020fe80000100800 */
[----:B------:R1:W-:Y:S04]  /*1db60*/  STL [R1+0x418], R10 ;  /* 0x0004180a01007387 */ /* 0x0003e80000100800 */
[----:B-1----:R-:W3:Y:S04]  /*1db70*/  LDL.LU R10, [R1+0x2e8] ;  /* 0x0002e800010a7983 */ /* 0x002ee80000300800 */
[----:B------:R-:W-:Y:S04]  /*1db80*/  STL [R1+0x414], R9 ;  /* 0x0004140901007387 */ /* 0x000fe80000100800 */
[----:B------:R-:W-:Y:S04]  /*1db90*/  STL [R1+0x410], R8 ;  /* 0x0004100801007387 */ /* 0x000fe80000100800 */
[----:B------:R1:W-:Y:S04]  /*1dba0*/  STL [R1+0x40c], R7 ;  /* 0x00040c0701007387 */ /* 0x0003e80000100800 */
[----:B-1----:R-:W4:Y:S04]  /*1dbb0*/  LDL.LU R7, [R1+0x2c8] ;  /* 0x0002c80001077983 */ /* 0x002f280000300800 */
        /* <DEDUP_REMOVED lines=28> */
.L_x_143:
[----:B------:R-:W-:Y:S05]  /*1dd80*/  BSYNC B1 ;  /* 0x0000000000017941 */ /* 0x000fea0003800000 */
.L_x_142:
[----:B-----5:R-:W-:Y:S04]  /*1dd90*/  STL [R1+0x41c], R11 ;  /* 0x00041c0b01007387 */ /* 0x020fe80000100800 */
[----:B------:R2:W-:Y:S04]  /*1dda0*/  STL [R1+0x418], R10 ;  /* 0x0004180a01007387 */ /* 0x0005e80000100800 */
[----:B--2---:R-:W2:Y:S04]  /*1ddb0*/  LDL.LU R10, [R1+0x2ec] ;  /* 0x0002ec00010a7983 */ /* 0x004ea80000300800 */
[----:B------:R-:W-:Y:S04]  /*1ddc0*/  STL [R1+0x414], R9 ;  /* 0x0004140901007387 */ /* 0x000fe80000100800 */
[----:B------:R-:W-:Y:S04]  /*1ddd0*/  STL [R1+0x410], R8 ;  /* 0x0004100801007387 */ /* 0x000fe80000100800 */
[----:B------:R4:W-:Y:S04]  /*1dde0*/  STL [R1+0x40c], R7 ;  /* 0x00040c0701007387 */ /* 0x0009e80000100800 */
[----:B----4-:R-:W4:Y:S04]  /*1ddf0*/  LDL.LU R7, [R1+0x2c8] ;  /* 0x0002c80001077983 */ /* 0x010f280000300800 */
[----:B------:R-:W-:Y:S04]  /*1de00*/  STL [R1+0x408], R6 ;  /* 0x0004080601007387 */ /* 0x000fe80000100800 */
[----:B------:R0:W-:Y:S04]  /*1de10*/  STL.64 [R1+0x400], R4 ;  /* 0x0004000401007387 */ /* 0x0001e80000100a00 */
[----:B0-----:R-:W3:Y:S04]  /*1de20*/  LDL.64 R4, [R1+0x2c0] ;  /* 0x0002c00001047983 */ /* 0x001ee80000100a00 */
[----:B------:R0:W-:Y:S01]  /*1de30*/  STL [R1+0x3f8], R3 ;  /* 0x0003f80301007387 */ /* 0x0001e20000100800 */
[----:B----4-:R-:W-:-:S05]  /*1de40*/  HADD2.F32 R11, -RZ, R7.H0_H0 ;  /* 0x20000007ff0b7230 */ /* 0x010fca0000004100 */
        /* <DEDUP_REMOVED lines=13> */
[----:B---3--:R3:W-:Y:S04]  /*1df20*/  @P2 STG.E.U16 desc[UR52][R4.64+0x22], R3 ;  /* 0x0000220304002986 */ /* 0x0087e8000c101534 */
[----:B0-----:R2:W5:Y:S04]  /*1df30*/  LDL.LU R6, [R1+0x408] ;  /* 0x0004080001067983 */ /* 0x0015680000300800 */
[----:B---3--:R2:W5:Y:S04]  /*1df40*/  LDL.LU.64 R4, [R1+0x400] ;  /* 0x0004000001047983 */ /* 0x0085680000300a00 */
[----:B------:R2:W5:Y:S01]  /*1df50*/  LDL.LU R3, [R1+0x3f8] ;  /* 0x0003f80001037983 */ /* 0x0005620000300800 */
[----:B------:R-:W-:Y:S04]  /*1df60*/  BSSY B1, `(.L_x_144) ;  /* 0x0000006000017945 */ /* 0x000fe80003800000 */
[----:B------:R-:W-:Y:S05]  /*1df70*/  @!P3 BRA `(.L_x_145) ;  /* 0x000000000010b947 */ /* 0x000fea0003800000 */
[----:B------:R0:W-:Y:S04]  /*1df80*/  STL [R1+0x3f8], R0 ;  /* 0x0003f80001007387 */ /* 0x0001e80000100800 */
[----:B0-----:R-:W3:Y:S04]  /*1df90*/  LDG.E.LTC128B.U16 R0, desc[UR52][R12.64+0x30] ;  /* 0x000030340c007981 */ /* 0x001ee8000c1e1520 */
[----:B---3--:R0:W-:Y:S04]  /*1dfa0*/  STL [R1+0x2c8], R0 ;  /* 0x0002c80001007387 */ /* 0x0081e80000100800 */
[----:B0-----:R0:W5:Y:S02]  /*1dfb0*/  LDL.LU R0, [R1+0x3f8] ;  /* 0x0003f80001007983 */ /* 0x0011640000300800 */
.L_x_145:
[----:B------:R-:W-:Y:S05]  /*1dfc0*/  BSYNC B1 ;  /* 0x0000000000017941 */ /* 0x000fea0003800000 */
.L_x_144:
[----:B------:R-:W-:Y:S04]  /*1dfd0*/  STL [R1+0x414], R13 ;  /* 0x0004140d01007387 */ /* 0x000fe80000100800 */
[----:B------:R3:W-:Y:S04]  /*1dfe0*/  STL [R1+0x410], R12 ;  /* 0x0004100c01007387 */ /* 0x0007e80000100800 */
[----:B---3--:R-:W3:Y:S04]  /*1dff0*/  LDL.LU R12, [R1+0x2f0] ;  /* 0x0002f000010c7983 */ /* 0x008ee80000300800 */
[----:B-----5:R4:W-:Y:S04]  /*1e000*/  STL [R1+0x40c], R11 ;  /* 0x00040c0b01007387 */ /* 0x0209e80000100800 */
[----:B----4-:R-:W4:Y:S04]  /*1e010*/  LDL.LU R11, [R1+0x2c8] ;  /* 0x0002c800010b7983 */ /* 0x010f280000300800 */
[----:B------:R1:W-:Y:S04]  /*1e020*/  STL [R1+0x408], R10 ;  /* 0x0004080a01007387 */ /* 0x0003e80000100800 */
[----:B------:R2:W-:Y:S04]  /*1e030*/  STL.64 [R1+0x400], R4 ;  /* 0x0004000401007387 */ /* 0x0005e80000100a00 */
[----:B------:R0:W-:Y:S01]  /*1e040*/  STL [R1+0x3f8], R3 ;  /* 0x0003f80301007387 */ /* 0x0001e20000100800 */
[----:B----4-:R-:W-:-:S05]  /*1e050*/  HADD2.F32 R13, -RZ, R11.H0_H0 ;  /* 0x2000000bff0d7230 */ /* 0x010fca0000004100 */
[----:B------:R-:W-:-:S04]  /*1e060*/  FMUL R13, R13, R16 ;  /* 0x000000100d0d7220 */ /* 0x000fc80000400000 */
[----:B---3--:R-:W-:Y:S01]  /*1e070*/  FFMA R12, R12, R2, R13 ;  /* 0x000000020c0c7223 */ /* 0x008fe2000000000d */
[----:B-1----:R-:W-:Y:S01]  /*1e080*/  PRMT R10, R11, 0x7610, R10 ;  /* 0x000076100b0a7816 */ /* 0x002fe2000000000a */
[----:B------:R1:W5:Y:S03]  /*1e090*/  LDL.LU R13, [R1+0x414] ;  /* 0x00041400010d7983 */ /* 0x0003660000300800 */
[----:B--2---:R-:W-:Y:S02]  /*1e0a0*/  F2FP.F16.F32.PACK_AB R5, RZ, R12 ;  /* 0x0000000cff05723e */ /* 0x004fe400000000ff */
[----:B------:R1:W5:Y:S01]  /*1e0b0*/  LDL.LU R12, [R1+0x410] ;  /* 0x00041000010c7983 */ /* 0x0003620000300800 */
[----:B------:R-:W-:Y:S02]  /*1e0c0*/  ISETP.GT.AND P2, PT, R0, 0x180, P0 ;  /* 0x000001800000780c */ /* 0x000fe40000744270 */
[----:B------:R-:W-:Y:S01]  /*1e0d0*/  PRMT R4, R5, 0x7610, R4 ;  /* 0x0000761005047816 */ /* 0x000fe20000000004 */
[----:B------:R-:W-:Y:S01]  /*1e0e0*/  @P3 IMAD.MOV.U32 R5, RZ, RZ, R9 ;  /* 0x000000ffff053224 */ /* 0x000fe200078e0009 */
[----:B------:R1:W5:Y:S02]  /*1e0f0*/  LDL.LU R11, [R1+0x40c] ;  /* 0x00040c00010b7983 */ /* 0x0003640000300800 */
[----:B0-----:R-:W-:Y:S01]  /*1e100*/  PRMT R3, R4, 0x7610, R3 ;  /* 0x0000761004037816 */ /* 0x001fe20000000003 */
[----:B------:R-:W-:Y:S01]  /*1e110*/  @P3 IMAD.MOV.U32 R4, RZ, RZ, R6 ;  /* 0x000000ffff043224 */ /* 0x000fe200078e0006 */
[----:B------:R0:W-:Y:S04]  /*1e120*/  STL.S16 [R1+0x2c8], R10 ;  /* 0x0002c80a01007387 */ /* 0x0001e80000100600 */
[----:B------:R2:W-:Y:S04]  /*1e130*/  @P3 STG.E.U16 desc[UR52][R4.64+0x30], R3 ;  /* 0x0000300304003986 */ /* 0x0005e8000c101534 */
[----:B0-----:R1:W5:Y:S04]  /*1e140*/  LDL.LU R10, [R1+0x408] ;  /* 0x00040800010a7983 */ /* 0x0013680000300800 */
[----:B--2---:R1:W5:Y:S04]  /*1e150*/  LDL.LU.64 R4, [R1+0x400] ;  /* 0x0004000001047983 */ /* 0x0043680000300a00 */
[----:B------:R1:W5:Y:S01]  /*1e160*/  LDL.LU R3, [R1+0x3f8] ;  /* 0x0003f80001037983 */ /* 0x0003620000300800 */
[----:B------:R-:W-:Y:S04]  /*1e170*/  BSSY B1, `(.L_x_146) ;  /* 0x0000006000017945 */ /* 0x000fe80003800000 */
[----:B------:R-:W-:Y:S05]  /*1e180*/  @!P2 BRA `(.L_x_147) ;  /* 0x000000000010a947 */ /* 0x000fea0003800000 */
[----:B------:R0:W-:Y:S04]  /*1e190*/  STL [R1+0x3f8], R0 ;  /* 0x0003f80001007387 */ /* 0x0001e80000100800 */
[----:B0----5:R-:W2:Y:S04]  /*1e1a0*/  LDG.E.LTC128B.U16 R0, desc[UR52][R12.64+0x32] ;  /* 0x000032340c007981 */ /* 0x021ea8000c1e1520 */
[----:B--2---:R0:W-:Y:S04]  /*1e1b0*/  STL [R1+0x2c8], R0 ;  /* 0x0002c80001007387 */ /* 0x0041e80000100800 */
[----:B0-----:R0:W5:Y:S02]  /*1e1c0*/  LDL.LU R0, [R1+0x3f8] ;  /* 0x0003f80001007983 */ /* 0x0011640000300800 */
.L_x_147:
[----:B------:R-:W-:Y:S05]  /*1e1d0*/  BSYNC B1 ;  /* 0x0000000000017941 */ /* 0x000fea0003800000 */
.L_x_146:
[----:B------:R-:W2:Y:S04]  /*1e1e0*/  LDL R8, [R1+0x2c8] ;  /* 0x0002c80001087983 */ /* 0x000ea80000100800 */
[----:B-----5:R3:W-:Y:S04]  /*1e1f0*/  STL.64 [R1+0x400], R4 ;  /* 0x0004000401007387 */ /* 0x0207e80000100a00 */
[----:B---3--:R-:W3:Y:S01]  /*1e200*/  LDL.LU R5, [R1+0x2f4] ;  /* 0x0002f40001057983 */ /* 0x008ee20000300800 */
[----:B------:R-:W-:Y:S01]  /*1e210*/  @P2 IMAD.MOV.U32 R4, RZ, RZ, R6 ;  /* 0x000000ffff042224 */ /* 0x000fe200078e0006 */
[----:B------:R-:W-:-:S02]  /*1e220*/  ISETP.GT.AND P1, PT, R0, 0x188, P1 ;  /* 0x000001880000780c */ /* 0x000fc40000f24270 */
[----:B------:R4:W-:Y:S01]  /*1e230*/  STL [R1+0x3f8], R3 ;  /* 0x0003f80301007387 */ /* 0x0009e20000100800 */
[----:B--2---:R-:W-:-:S05]  /*1e240*/  HADD2.F32 R8, -RZ, R8.H0_H0 ;  /* 0x20000008ff087230 */ /* 0x004fca0000004100 */
[----:B------:R-:W-:-:S04]  /*1e250*/  FMUL R8, R8, R16 ;  /* 0x0000001008087220 */ /* 0x000fc80000400000 */
[----:B---3--:R-:W-:Y:S01]  /*1e260*/  FFMA R8, R5, R2, R8 ;  /* 0x0000000205087223 */ /* 0x008fe20000000008 */
[----:B------:R-:W-:Y:S02]  /*1e270*/  @P2 MOV R5, R9 ;  /* 0x0000000900052202 */ /* 0x000fe40000000f00 */
[----:B------:R-:W2:Y:S02]  /*1e280*/  LDL.LU R9, [R1+0x2c8] ;  /* 0x0002c80001097983 */ /* 0x000ea40000300800 */
[----:B------:R-:W-:-:S04]  /*1e290*/  F2FP.F16.F32.PACK_AB R8, RZ, R8 ;  /* 0x00000008ff08723e */ /* 0x000fc800000000ff */
[----:B----4-:R-:W-:-:S05]  /*1e2a0*/  PRMT R3, R8, 0x7610, R3 ;  /* 0x0000761008037816 */ /* 0x010fca0000000003 */
[----:B------:R3:W-:Y:S04]  /*1e2b0*/  @P2 STG.E.U16 desc[UR52][R4.64+0x32], R3 ;  /* 0x0000320304002986 */ /* 0x0007e8000c101534 */
[----:B---3--:R3:W5:Y:S04]  /*1e2c0*/  LDL.LU.64 R4, [R1+0x400] ;  /* 0x0004000001047983 */ /* 0x0087680000300a00 */
[----:B------:R3:W5:Y:S01]  /*1e2d0*/  LDL.LU R3, [R1+0x3f8] ;  /* 0x0003f80001037983 */ /* 0x0007620000300800 */
[----:B------:R-:W-:Y:S01]  /*1e2e0*/  BSSY B1, `(.L_x_148) ;  /* 0x0000004000017945 */ /* 0x000fe20003800000 */
[----:B--2---:R-:W-:-:S03]  /*1e2f0*/  PRMT R8, R9, 0x7610, R8 ;  /* 0x0000761009087816 */ /* 0x004fc60000000008 */
[----:B---3--:R-:W-:Y:S05]  /*1e300*/  @!P1 BRA `(.L_x_149) ;  /* 0x0000000000049947 */ /* 0x008fea0003800000 */
[----:B------:R2:W5:Y:S02]  /*1e310*/  LDG.E.LTC128B.U16 R8, desc[UR52][R10.64+0x30] ;  /* 0x000030340a087981 */ /* 0x000564000c1e1520 */
.L_x_149:
[----:B------:R-:W-:Y:S05]  /*1e320*/  BSYNC B1 ;  /* 0x0000000000017941 */ /* 0x000fea0003800000 */
.L_x_148:
[----:B-----5:R3:W-:Y:S04]  /*1e330*/  STL [R1+0x400], R3 ;  /* 0x0004000301007387 */ /* 0x0207e80000100800 */
[----:B---3--:R-:W3:Y:S04]  /*1e340*/  LDL.LU R3, [R1+0x2f8] ;  /* 0x0002f80001037983 */ /* 0x008ee80000300800 */
[----:B------:R4:W-:Y:S04]  /*1e350*/  STL.64 [R1+0x3f8], R4 ;  /* 0x0003f80401007387 */ /* 0x0009e80000100a00 */
[----:B----4-:R-:W4:Y:S01]  /*1e360*/  LDL.64 R4, [R1+0x2c0] ;  /* 0x0002c00001047983 */ /* 0x010f220000100a00 */
[----:B------:R-:W-:-:S05]  /*1e370*/  HADD2.F32 R9, -RZ, R8.H0_H0 ;  /* 0x20000008ff097230 */ /* 0x000fca0000004100 */
[----:B------:R-:W-:-:S04]  /*1e380*/  FMUL R9, R9, R16 ;  /* 0x0000001009097220 */ /* 0x000fc80000400000 */
[----:B---3--:R-:W-:Y:S02]  /*1e390*/  FFMA R9, R3, R2, R9 ;  /* 0x0000000203097223 */ /* 0x008fe40000000009 */
[----:B------:R3:W5:Y:S01]  /*1e3a0*/  LDL.LU R3, [R1+0x400] ;  /* 0x0004000001037983 */ /* 0x0007620000300800 */
[----:B------:R-:W-:Y:S02]  /*1e3b0*/  ISETP.GT.AND P0, PT, R0, 0x188, P0 ;  /* 0x000001880000780c */ /* 0x000fe40000704270 */
[----:B------:R-:W-:-:S05]  /*1e3c0*/  F2FP.F16.F32.PACK_AB R9, RZ, R9 ;  /* 0x00000009ff09723e */ /* 0x000fca00000000ff */
[----:B----4-:R4:W-:Y:S04]  /*1e3d0*/  @P1 STG.E.U16 desc[UR52][R4.64+0x30], R9 ;  /* 0x0000300904001986 */ /* 0x0109e8000c101534 */
[----:B----4-:R3:W5:Y:S01]  /*1e3e0*/  LDL.LU.64 R4, [R1+0x3f8] ;  /* 0x0003f80001047983 */ /* 0x0107620000300a00 */
[----:B------:R-:W-:Y:S04]  /*1e3f0*/  BSSY B1, `(.L_x_150) ;  /* 0x0000003000017945 */ /* 0x000fe80003800000 */
[----:B------:R-:W-:Y:S05]  /*1e400*/  @!P0 BRA `(.L_x_151) ;  /* 0x0000000000048947 */ /* 0x000fea0003800000 */
[----:B------:R4:W5:Y:S02]  /*1e410*/  LDG.E.LTC128B.U16 R8, desc[UR52][R10.64+0x32] ;  /* 0x000032340a087981 */ /* 0x000964000c1e1520 */
.L_x_151:
[----:B------:R-:W-:Y:S05]  /*1e420*/  BSYNC B1 ;  /* 0x0000000000017941 */ /* 0x000fea0003800000 */
.L_x_150:
[----:B------:R0:W-:Y:S04]  /*1e430*/  STL [R1+0x400], R6 ;  /* 0x0004000601007387 */ /* 0x0001e80000100800 */
[----:B0-----:R-:W2:Y:S04]  /*1e440*/  LDL.LU R6, [R1+0x2fc] ;  /* 0x0002fc0001067983 */ /* 0x001ea80000300800 */
[----:B-----5:R0:W-:Y:S04]  /*1e450*/  STL.64 [R1+0x3f8], R4 ;  /* 0x0003f80401007387 */ /* 0x0201e80000100a00 */
[----:B0-----:R-:W3:Y:S01]  /*1e460*/  LDL.LU.64 R4, [R1+0x2c0] ;  /* 0x0002c00001047983 */ /* 0x001ee20000300a00 */
[----:B------:R-:W-:-:S05]  /*1e470*/  HADD2.F32 R9, -RZ, R8.H0_H0 ;  /* 0x20000008ff097230 */ /* 0x000fca0000004100 */
[----:B------:R-:W-:-:S04]  /*1e480*/  FMUL R9, R9, R16 ;  /* 0x0000001009097220 */ /* 0x000fc80000400000 */
[----:B--2---:R-:W-:Y:S02]  /*1e490*/  FFMA R9, R6, R2, R9 ;  /* 0x0000000206097223 */ /* 0x004fe40000000009 */
[----:B------:R0:W5:Y:S01]  /*1e4a0*/  LDL.LU R6, [R1+0x400] ;  /* 0x0004000001067983 */ /* 0x0001620000300800 */
[----:B------:R-:W-:Y:S02]  /*1e4b0*/  ISETP.GT.AND P3, PT, R3, 0x20, PT ;  /* 0x000000200300780c */ /* 0x000fe40003f64270 */
[----:B------:R-:W-:Y:S02]  /*1e4c0*/  F2FP.F16.F32.PACK_AB R9, RZ, R9 ;  /* 0x00000009ff09723e */ /* 0x000fe400000000ff */
[----:B------:R-:W-:Y:S02]  /*1e4d0*/  ISETP.GT.AND P1, PT, R0, RZ, P3 ;  /* 0x000000ff0000720c */ /* 0x000fe40001f24270 */
[----:B------:R-:W-:Y:S01]  /*1e4e0*/  LOP3.LUT R17, R17, 0xfffffffe, RZ, 0xc0, !PT ;  /* 0xfffffffe11117812 */ /* 0x000fe200078ec0ff */
[----:B---3--:R2:W-:Y:S01]  /*1e4f0*/  @P0 STG.E.U16 desc[UR52][R4.64+0x32], R9 ;  /* 0x0000320904000986 */ /* 0x0085e2000c101534 */
[----:B------:R-:W-:Y:S05]  /*1e500*/  BSSY B1, `(.L_x_152) ;  /* 0x0000005000017945 */ /* 0x000fea0003800000 */
[----:B------:R-:W-:Y:S01]  /*1e510*/  @P3 LOP3.LUT R17, R17, 0x1, RZ, 0xfc, !PT ;  /* 0x0000000111113812 */ /* 0x000fe200078efcff */
[----:B--2---:R0:W5:Y:S03]  /*1e520*/  LDL.LU.64 R4, [R1+0x3f8] ;  /* 0x0003f80001047983 */ /* 0x0041660000300a00 */
[----:B------:R-:W-:Y:S05]  /*1e530*/  @!P1 BRA `(.L_x_153) ;  /* 0x0000000000049947 */ /* 0x000fea0003800000 */
[----:B------:R2:W5:Y:S02]  /*1e540*/  LDG.E.LTC128B.U16 R8, desc[UR52][R236.64+0x40] ;  /* 0x00004034ec087981 */ /* 0x000564000c1e1520 */
.L_x_153:
[----:B------:R-:W-:Y:S05]  /*1e550*/  BSYNC B1 ;  /* 0x0000000000017941 */ /* 0x000fea0003800000 */
.L_x_152:
[----:B-----5:R3:W-:Y:S04]  /*1e560*/  STL [R1+0x400], R6 ;  /* 0x0004000601007387 */ /* 0x0207e80000100800 */
[----:B---3--:R-:W3:Y:S04]  /*1e570*/  LDL.LU R6, [R1+0x280] ;  /* 0x0002800001067983 */ /* 0x008ee80000300800 */
[----:B------:R0:W-:Y:S04]  /*1e580*/  STL.64 [R1+0x3f8], R4 ;  /* 0x0003f80401007387 */ /* 0x0001e80000100a00 */
[----:B0-----:R-:W4:Y:S01]  /*1e590*/  LDL.64 R4, [R1+0x308] ;  /* 0x0003080001047983 */ /* 0x001f220000100a00 */
[----:B------:R-:W-:-:S05]  /*1e5a0*/  HADD2.F32 R9, -RZ, R8.H0_H0 ;  /* 0x20000008ff097230 */ /* 0x000fca0000004100 */
[----:B------:R-:W-:-:S04]  /*1e5b0*/  FMUL R9, R9, R16 ;  /* 0x0000001009097220 */ /* 0x000fc80000400000 */
[----:B---3--:R-:W-:Y:S02]  /*1e5c0*/  FFMA R9, R6, R2, R9 ;  /* 0x0000000206097223 */ /* 0x008fe40000000009 */
[----:B------:R0:W5:Y:S01]  /*1e5d0*/  LDL.LU R6, [R1+0x400] ;  /* 0x0004000001067983 */ /* 0x0001620000300800 */
[----:B------:R-:W-:Y:S02]  /*1e5e0*/  ISETP.GT.AND P2, PT, R3, 0x21, PT ;  /* 0x000000210300780c */ /* 0x000fe40003f44270 */
[----:B------:R-:W-:Y:S02]  /*1e5f0*/  F2FP.F16.F32.PACK_AB R9, RZ, R9 ;  /* 0x00000009ff09723e */ /* 0x000fe400000000ff */
[----:B------:R-:W-:Y:S02]  /*1e600*/  ISETP.GT.AND P0, PT, R0, RZ, P2 ;  /* 0x000000ff0000720c */ /* 0x000fe40001704270 */
[----:B------:R-:W-:Y:S01]  /*1e610*/  LOP3.LUT R17, R17, 0xfffffffb, RZ, 0xc0, !PT ;  /* 0xfffffffb11117812 */ /* 0x000fe200078ec0ff */
[----:B----4-:R3:W-:Y:S01]  /*1e620*/  @P1 STG.E.U16 desc[UR52][R4.64+0x40], R9 ;  /* 0x0000400904001986 */ /* 0x0107e2000c101534 */
[----:B------:R-:W-:Y:S05]  /*1e630*/  BSSY B1, `(.L_x_154) ;  /* 0x0000005000017945 */ /* 0x000fea0003800000 */
[----:B------:R-:W-:Y:S01]  /*1e640*/  @P2 LOP3.LUT R17, R17, 0x4, RZ, 0xfc, !PT ;  /* 0x0000000411112812 */ /* 0x000fe200078efcff */
[----:B---3--:R0:W5:Y:S03]  /*1e650*/  LDL.LU.64 R4, [R1+0x3f8] ;  /* 0x0003f80001047983 */ /* 0x0081660000300a00 */
[----:B------:R-:W-:Y:S05]  /*1e660*/  @!P0 BRA `(.L_x_155) ;  /* 0x0000000000048947 */ /* 0x000fea0003800000 */
[----:B------:R3:W5:Y:S02]  /*1e670*/  LDG.E.LTC128B.U16 R8, desc[UR52][R236.64+0x42] ;  /* 0x00004234ec087981 */ /* 0x000764000c1e1520 */
.L_x_155:
[----:B------:R-:W-:Y:S05]  /*1e680*/  BSYNC B1 ;  /* 0x0000000000017941 */ /* 0x000fea0003800000 */
.L_x_154:
[----:B------:R4:W-:Y:S04]  /*1e690*/  STL [R1+0x400], R3 ;  /* 0x0004000301007387 */ /* 0x0009e80000100800 */
[----:B----4-:R-:W4:Y:S04]  /*1e6a0*/  LDL.LU R3, [R1+0x284] ;  /* 0x0002840001037983 */ /* 0x010f280000300800 */
[----:B-----5:R0:W-:Y:S04]  /*1e6b0*/  STL.64 [R1+0x3f8], R4 ;  /* 0x0003f80401007387 */ /* 0x0201e80000100a00 */
[----:B0-----:R-:W2:Y:S01]  /*1e6c0*/  LDL.64 R4, [R1+0x308] ;  /* 0x0003080001047983 */ /* 0x001ea20000100a00 */
[----:B------:R-:W-:-:S05]  /*1e6d0*/  HADD2.F32 R9, -RZ, R8.H0_H0 ;  /* 0x20000008ff097230 */ /* 0x000fca0000004100 */
[----:B------:R-:W-:-:S04]  /*1e6e0*/  FMUL R9, R9, R16 ;  /* 0x0000001009097220 */ /* 0x000fc80000400000 */
[----:B----4-:R-:W-:Y:S02]  /*1e6f0*/  FFMA R9, R3, R2, R9 ;  /* 0x0000000203097223 */ /* 0x010fe40000000009 */
[----:B------:R0:W5:Y:S01]  /*1e700*/  LDL.LU R3, [R1+0x400] ;  /* 0x0004000001037983 */ /* 0x0001620000300800 */
[----:B------:R-:W-:Y:S02]  /*1e710*/  ISETP.GT.AND P1, PT, R0, 0x8, P3 ;  /* 0x000000080000780c */ /* 0x000fe40001f24270 */
[----:B------:R-:W-:-:S05]  /*1e720*/  F2FP.F16.F32.PACK_AB R9, RZ, R9 ;  /* 0x00000009ff09723e */ /* 0x000fca00000000ff */
[----:B--2---:R2:W-:Y:S04]  /*1e730*/  @P0 STG.E.U16 desc[UR52][R4.64+0x42], R9 ;  /* 0x0000420904000986 */ /* 0x0045e8000c101534 */
[----:B--2---:R0:W5:Y:S01]  /*1e740*/  LDL.LU.64 R4, [R1+0x3f8] ;  /* 0x0003f80001047983 */ /* 0x0041620000300a00 */
[----:B------:R-:W-:Y:S04]  /*1e750*/  BSSY B1, `(.L_x_156) ;  /* 0x0000003000017945 */ /* 0x000fe80003800000 */
[----:B------:R-:W-:Y:S05]  /*1e760*/  @!P1 BRA `(.L_x_157) ;  /* 0x0000000000049947 */ /* 0x000fea0003800000 */
[----:B------:R2:W5:Y:S02]  /*1e770*/  LDG.E.LTC128B.U16 R8, desc[UR52][R232.64+0x40] ;  /* 0x00004034e8087981 */ /* 0x000564000c1e1520 */
.L_x_157:
[----:B------:R-:W-:Y:S05]  /*1e780*/  BSYNC B1 ;  /* 0x0000000000017941 */ /* 0x000fea0003800000 */
.L_x_156:
[----:B-----5:R4:W-:Y:S04]  /*1e790*/  STL [R1+0x3f8], R3 ;  /* 0x0003f80301007387 */ /* 0x0209e80000100800 */
[----:B----4-:R-:W4:Y:S01]  /*1e7a0*/  LDL.LU R3, [R1+0x288] ;  /* 0x0002880001037983 */ /* 0x010f220000300800 */
[----:B------:R-:W-:-:S05]  /*1e7b0*/  HADD2.F32 R9, -RZ, R8.H0_H0 ;  /* 0x20000008ff097230 */ /* 0x000fca0000004100 */
[----:B------:R-:W-:Y:S01]  /*1e7c0*/  FMUL R9, R9, R16 ;  /* 0x0000001009097220 */ /* 0x000fe20000400000 */
[----:B------:R-:W-:-:S03]  /*1e7d0*/  ISETP.GT.AND P0, PT, R0, 0x8, P2 ;  /* 0x000000080000780c */ /* 0x000fc60001704270 */
[----:B----4-:R-:W-:Y:S02]  /*1e7e0*/  FFMA R9, R3, R2, R9 ;  /* 0x0000000203097223 */ /* 0x010fe40000000009 */
[----:B------:R4:W5:Y:S01]  /*1e7f0*/  LDL.LU R3, [R1+0x3f8] ;  /* 0x0003f80001037983 */ /* 0x0009620000300800 */
[----:B------:R-:W-:Y:S02]  /*1e800*/  BSSY B1, `(.L_x_158) ;  /* 0x0000005000017945 */ /* 0x000fe40003800000 */
[----:B------:R-:W-:-:S05]  /*1e810*/  F2FP.F16.F32.PACK_AB R9, RZ, R9 ;  /* 0x00000009ff09723e */ /* 0x000fca00000000ff */
[----:B------:R4:W-:Y:S01]  /*1e820*/  @P1 STG.E.U16 desc[UR52][R4.64+0x40], R9 ;  /* 0x0000400904001986 */ /* 0x0009e2000c101534 */
[----:B------:R-:W-:Y:S05]  /*1e830*/  @!P0 BRA `(.L_x_159) ;  /* 0x0000000000048947 */ /* 0x000fea0003800000 */
[----:B------:R0:W5:Y:S02]  /*1e840*/  LDG.E.LTC128B.U16 R8, desc[UR52][R232.64+0x42] ;  /* 0x00004234e8087981 */ /* 0x000164000c1e1520 */
.L_x_159:
[----:B------:R-:W-:Y:S05]  /*1e850*/  BSYNC B1 ;  /* 0x0000000000017941 */ /* 0x000fea0003800000 */
.L_x_158:
[----:B------:R1:W-:Y:S04]  /*1e860*/  STL [R1+0x3f8], R6 ;  /* 0x0003f80601007387 */ /* 0x0003e80000100800 */
[----:B-1----:R-:W2:Y:S01]  /*1e870*/  LDL.LU R6, [R1+0x28c] ;  /* 0x00028c0001067983 */ /* 0x002ea20000300800 */
[----:B----45:R-:W-:-:S05]  /*1e880*/  HADD2.F32 R9, -RZ, R8.H0_H0 ;  /* 0x20000008ff097230 */ /* 0x030fca0000004100 */
[----:B------:R-:W-:Y:S01]  /*1e890*/  FMUL R9, R9, R16 ;  /* 0x0000001009097220 */ /* 0x000fe20000400000 */
[----:B------:R-:W-:-:S04]  /*1e8a0*/  ISETP.GT.AND P6, PT, R3, 0x28, PT ;  /* 0x000000280300780c */ /* 0x000fc80003fc4270 */
[----:B------:R-:W-:Y:S01]  /*1e8b0*/  ISETP.GT.AND P1, PT, R0, RZ, P6 ;  /* 0x000000ff0000720c */ /* 0x000fe20003724270 */
[----:B--2---:R-:W-:Y:S02]  /*1e8c0*/  FFMA R9, R6, R2, R9 ;  /* 0x0000000206097223 */ /* 0x004fe40000000009 */
[----:B------:R1:W5:Y:S01]  /*1e8d0*/  LDL.LU R6, [R1+0x3f8] ;  /* 0x0003f80001067983 */ /* 0x0003620000300800 */
[----:B------:R-:W-:Y:S01]  /*1e8e0*/  LOP3.LUT R17, R17, 0xfffffffd, RZ, 0xc0, !PT ;  /* 0xfffffffd11117812 */ /* 0x000fe200078ec0ff */
[----:B------:R-:W-:Y:S01]  /*1e8f0*/  BSSY B1, `(.L_x_160) ;  /* 0x0000006000017945 */ /* 0x000fe20003800000 */
[----:B------:R-:W-:-:S03]  /*1e900*/  F2FP.F16.F32.PACK_AB R9, RZ, R9 ;  /* 0x00000009ff09723e */ /* 0x000fc600000000ff */
[----:B------:R-:W-:Y:S02]  /*1e910*/  @P6 LOP3.LUT R17, R17, 0x2, RZ, 0xfc, !PT ;  /* 0x0000000211116812 */ /* 0x000fe400078efcff */
[----:B------:R1:W-:Y:S02]  /*1e920*/  @P0 STG.E.U16 desc[UR52][R4.64+0x42], R9 ;  /* 0x0000420904000986 */ /* 0x0003e4000c101534 */
[----:B------:R-:W-:Y:S05]  /*1e930*/  @!P1 BRA `(.L_x_161) ;  /* 0x0000000000049947 */ /* 0x000fea0003800000 */
[----:B------:R2:W5:Y:S02]  /*1e940*/  LDG.E.LTC128B.U16 R8, desc[UR52][R236.64+0x50] ;  /* 0x00005034ec087981 */ /* 0x000564000c1e1520 */
.L_x_161:
[----:B------:R-:W-:Y:S05]  /*1e950*/  BSYNC B1 ;  /* 0x0000000000017941 */ /* 0x000fea0003800000 */
.L_x_160:
[----:B-----5:R4:W-:Y:S04]  /*1e960*/  STL [R1+0x400], R6 ;  /* 0x0004000601007387 */ /* 0x0209e80000100800 */
[----:B----4-:R-:W4:Y:S04]  /*1e970*/  LDL.LU R6, [R1+0x290] ;  /* 0x0002900001067983 */ /* 0x010f280000300800 */
[----:B------:R1:W-:Y:S04]  /*1e980*/  STL.64 [R1+0x3f8], R4 ;  /* 0x0003f80401007387 */ /* 0x0003e80000100a00 */
[----:B-1----:R-:W3:Y:S01]  /*1e990*/  LDL.64 R4, [R1+0x308] ;  /* 0x0003080001047983 */ /* 0x002ee20000100a00 */
[----:B------:R-:W-:-:S05]  /*1e9a0*/  HADD2.F32 R9, -RZ, R8.H0_H0 ;  /* 0x20000008ff097230 */ /* 0x000fca0000004100 */
[----:B------:R-:W-:-:S04]  /*1e9b0*/  FMUL R9, R9, R16 ;  /* 0x0000001009097220 */ /* 0x000fc80000400000 */
[----:B----4-:R-:W-:Y:S02]  /*1e9c0*/  FFMA R9, R6, R2, R9 ;  /* 0x0000000206097223 */ /* 0x010fe40000000009 */
[----:B------:R1:W5:Y:S01]  /*1e9d0*/  LDL.LU R6, [R1+0x400] ;  /* 0x0004000001067983 */ /* 0x0003620000300800 */
[----:B------:R-:W-:Y:S02]  /*1e9e0*/  ISETP.GT.AND P4, PT, R3, 0x29, PT ;  /* 0x000000290300780c */ /* 0x000fe40003f84270 */
[----:B------:R-:W-:Y:S02]  /*1e9f0*/  F2FP.F16.F32.PACK_AB R9, RZ, R9 ;  /* 0x00000009ff09723e */ /* 0x000fe400000000ff */
[----:B------:R-:W-:-:S03]  /*1ea00*/  ISETP.GT.AND P0, PT, R0, RZ, P4 ;  /* 0x000000ff0000720c */ /* 0x000fc60002704270 */
[----:B---3--:R3:W-:Y:S04]  /*1ea10*/  @P1 STG.E.U16 desc[UR52][R4.64+0x50], R9 ;  /* 0x0000500904001986 */ /* 0x0087e8000c101534 */
[----:B---3--:R1:W5:Y:S01]  /*1ea20*/  LDL.LU.64 R4, [R1+0x3f8] ;  /* 0x0003f80001047983 */ /* 0x0083620000300a00 */
[----:B------:R-:W-:Y:S05]  /*1ea30*/  BSSY B1, `(.L_x_162) ;  /* 0x0000003000017945 */ /* 0x000fea0003800000 */
[----:B------:R-:W-:Y:S05]  /*1ea40*/  @!P0 BRA `(.L_x_163) ;  /* 0x0000000000048947 */ /* 0x000fea0003800000 */
[----:B------:R3:W5:Y:S02]  /*1ea50*/  LDG.E.LTC128B.U16 R8, desc[UR52][R236.64+0x52] ;  /* 0x00005234ec087981 */ /* 0x000764000c1e1520 */
.L_x_163:
[----:B------:R-:W-:Y:S05]  /*1ea60*/  BSYNC B1 ;  /* 0x0000000000017941 */ /* 0x000fea0003800000 */
.L_x_162:
        /* <DEDUP_REMOVED lines=15> */
.L_x_165:
[----:B------:R-:W-:Y:S05]  /*1eb60*/  BSYNC B1 ;  /* 0x0000000000017941 */ /* 0x000fea0003800000 */
.L_x_164:
        /* <DEDUP_REMOVED lines=12> */
.L_x_167:
[----:B------:R-:W-:Y:S05]  /*1ec30*/  BSYNC B1 ;  /* 0x0000000000017941 */ /* 0x000fea0003800000 */
.L_x_166:
        /* <DEDUP_REMOVED lines=8> */
[----:B------:R-:W-:Y:S02]  /*1ecc0*/  BSSY B1, `(.L_x_168) ;  /* 0x0000005000017945 */ /* 0x000fe40003800000 */
[----:B------:R-:W-:-:S05]  /*1ecd0*/  F2FP.F16.F32.PACK_AB R9, RZ, R9 ;  /* 0x00000009ff09723e */ /* 0x000fca00000000ff */
[----:B------:R1:W-:Y:S02]  /*1ece0*/  @P1 STG.E.U16 desc[UR52][R4.64+0x52], R9 ;  /* 0x0000520904001986 */ /* 0x0003e4000c101534 */
[----:B------:R-:W-:Y:S05]  /*1ecf0*/  @!P0 BRA `(.L_x_169) ;  /* 0x0000000000048947 */ /* 0x000fea0003800000 */
[----:B------:R2:W5:Y:S02]  /*1ed00*/  LDG.E.LTC128B.U16 R8, desc[UR52][R236.64+0x60] ;  /* 0x00006034ec087981 */ /* 0x000564000c1e1520 */
.L_x_169:
[----:B------:R-:W-:Y:S05]  /*1ed10*/  BSYNC B1 ;  /* 0x0000000000017941 */ /* 0x000fea0003800000 */
.L_x_168:
        /* <DEDUP_REMOVED lines=9> */
[----:B------:R-:W-:-:S05]  /*1edb0*/  F2FP.F16.F32.PACK_AB R9, RZ, R9 ;  /* 0x00000009ff09723e */ /* 0x000fca00000000ff */
[----:B---3--:R3:W-:Y:S04]  /*1edc0*/  @P0 STG.E.U16 desc[UR52][R4.64+0x60], R9 ;  /* 0x0000600904000986 */ /* 0x0087e8000c101534 */
[----:B---3--:R1:W5:Y:S01]  /*1edd0*/  LDL.LU.64 R4, [R1+0x3f8] ;  /* 0x0003f80001047983 */ /* 0x0083620000300a00 */
[----:B------:R-:W-:Y:S01]  /*1ede0*/  ISETP.GT.AND P0, PT, R0, RZ, P2 ;  /* 0x000000ff0000720c */ /* 0x000fe20001704270 */
[----:B------:R-:W-:-:S12]  /*1edf0*/  BSSY B1, `(.L_x_170) ;  /* 0x0000003000017945 */ /* 0x000fd80003800000 */
[----:B-1----:R-:W-:Y:S05]  /*1ee00*/  @!P0 BRA `(.L_x_171) ;  /* 0x0000000000048947 */ /* 0x002fea0003800000 */
[----:B------:R1:W5:Y:S02]  /*1ee10*/  LDG.E.LTC128B.U16 R8, desc[UR52][R236.64+0x62] ;  /* 0x00006234ec087981 */ /* 0x000364000c1e1520 */
.L_x_171:
[----:B------:R-:W-:Y:S05]  /*1ee20*/  BSYNC B1 ;  /* 0x0000000000017941 */ /* 0x000fea0003800000 */
.L_x_170:
[----:B------:R3:W-:Y:S04]  /*1ee30*/  STL [R1+0x400], R3 ;  /* 0x0004000301007387 */ /* 0x0007e80000100800 */
[----:B---3--:R-:W3:Y:S04]  /*1ee40*/  LDL.LU R3, [R1+0x2a4] ;  /* 0x0002a40001037983 */ /* 0x008ee80000300800 */
[----:B-----5:R4:W-:Y:S04]  /*1ee50*/  STL.64 [R1+0x3f8], R4 ;  /* 0x0003f80401007387 */ /* 0x0209e80000100a00 */
[----:B----4-:R-:W4:Y:S01]  /*1ee60*/  LDL.64 R4, [R1+0x308] ;  /* 0x0003080001047983 */ /* 0x010f220000100a00 */
[----:B------:R-:W-:-:S05]  /*1ee70*/  HADD2.F32 R9, -RZ, R8.H0_H0 ;  /* 0x20000008ff097230 */ /* 0x000fca0000004100 */
[----:B------:R-:W-:-:S04]  /*1ee80*/  FMUL R9, R9, R16 ;  /* 0x0000001009097220 */ /* 0x000fc80000400000 */
[----:B---3--:R-:W-:Y:S02]  /*1ee90*/  FFMA R9, R3, R2, R9 ;  /* 0x0000000203097223 */ /* 0x008fe40000000009 */
[----:B------:R3:W5:Y:S03]  /*1eea0*/  LDL.LU R3, [R1+0x400] ;  /* 0x0004000001037983 */ /* 0x0007660000300800 */
[----:B------:R-:W-:-:S05]  /*1eeb0*/  F2FP.F16.F32.PACK_AB R9, RZ, R9 ;  /* 0x00000009ff09723e */ /* 0x000fca00000000ff */
[----:B----4-:R4:W-:Y:S04]  /*1eec0*/  @P0 STG.E.U16 desc[UR52][R4.64+0x62], R9 ;  /* 0x0000620904000986 */ /* 0x0109e8000c101534 */
[----:B----4-:R3:W5:Y:S01]  /*1eed0*/  LDL.LU.64 R4, [R1+0x3f8] ;  /* 0x0003f80001047983 */ /* 0x0107620000300a00 */
[----:B------:R-:W-:Y:S01]  /*1eee0*/  ISETP.GT.AND P0, PT, R0, 0x8, P3 ;  /* 0x000000080000780c */ /* 0x000fe20001f04270 */
[----:B------:R-:W-:-:S12]  /*1eef0*/  BSSY B1, `(.L_x_172) ;  /* 0x0000003000017945 */ /* 0x000fd80003800000 */
[----:B---3--:R-:W-:Y:S05]  /*1ef00*/  @!P0 BRA `(.L_x_173) ;  /* 0x0000000000048947 */ /* 0x008fea0003800000 */
[----:B------:R3:W5:Y:S02]  /*1ef10*/  LDG.E.LTC128B.U16 R8, desc[UR52][R232.64+0x60] ;  /* 0x00006034e8087981 */ /* 0x000764000c1e1520 */
.L_x_173:
[----:B------:R-:W-:Y:S05]  /*1ef20*/  BSYNC B1 ;  /* 0x0000000000017941 */ /* 0x000fea0003800000 */
.L_x_172:
[----:B-----5:R4:W-:Y:S04]  /*1ef30*/  STL [R1+0x3f8], R3 ;  /* 0x0003f80301007387 */ /* 0x0209e80000100800 */
[----:B----4-:R-:W4:Y:S01]  /*1ef40*/  LDL.LU R3, [R1+0x2a8] ;  /* 0x0002a80001037983 */ /* 0x010f220000300800 */
[----:B------:R-:W-:-:S05]  /*1ef50*/  HADD2.F32 R9, -RZ, R8.H0_H0 ;  /* 0x20000008ff097230 */ /* 0x000fca0000004100 */
[----:B------:R-:W-:Y:S01]  /*1ef60*/  FMUL R9, R9, R16 ;  /* 0x0000001009097220 */ /* 0x000fe20000400000 */
[----:B------:R-:W-:Y:S03]  /*1ef70*/  BSSY B1, `(.L_x_174) ;  /* 0x000000a000017945 */ /* 0x000fe60003800000 */
[----:B----4-:R-:W-:Y:S02]  /*1ef80*/  FFMA R9, R3, R2, R9 ;  /* 0x0000000203097223 */ /* 0x010fe40000000009 */
[----:B------:R4:W5:Y:S03]  /*1ef90*/  LDL.LU R3, [R1+0x3f8] ;  /* 0x0003f80001037983 */ /* 0x0009660000300800 */
[----:B------:R-:W-:Y:S01]  /*1efa0*/  F2FP.F16.F32.PACK_AB R9, RZ, R9 ;  /* 0x00000009ff09723e */ /* 0x000fe200000000ff */
[----:B------:R4:W-:Y:S04]  /*1efb0*/  STL.S16 [R1+0x280], R8 ;  /* 0x0002800801007387 */ /* 0x0009e80000100600 */
[----:B------:R4:W-:Y:S01]  /*1efc0*/  @P0 STG.E.U16 desc[UR52][R4.64+0x60], R9 ;  /* 0x0000600904000986 */ /* 0x0009e2000c101534 */
[----:B------:R-:W-:-:S13]  /*1efd0*/  ISETP.GT.AND P0, PT, R0, 0x8, P2 ;  /* 0x000000080000780c */ /* 0x000fda0001704270 */
[----:B----4-:R-:W-:Y:S05]  /*1efe0*/  @!P0 BRA `(.L_x_175) ;  /* 0x0000000000088947 */ /* 0x010fea0003800000 */
[----:B------:R-:W4:Y:S04]  /*1eff0*/  LDG.E.LTC128B.U16 R8, desc[UR52][R232.64+0x62] ;  /* 0x00006234e8087981 */ /* 0x000f28000c1e1520 */
[----:B----4-:R4:W-:Y:S02]  /*1f000*/  STL [R1+0x280], R8 ;  /* 0x0002800801007387 */ /* 0x0109e40000100800 */
.L_x_175:
[----:B------:R-:W-:Y:S05]  /*1f010*/  BSYNC B1 ;  /* 0x0000000000017941 */ /* 0x000fea0003800000 */
.L_x_174:
[----:B------:R-:W2:Y:S04]  /*1f020*/  LDL.LU R9, [R1+0x2ac] ;  /* 0x0002ac0001097983 */ /* 0x000ea80000300800 */
[----:B------:R-:W-:Y:S04]  /*1f030*/  STL [R1+0x400], R12 ;  /* 0x0004000c01007387 */ /* 0x000fe80000100800 */
[----:B------:R0:W-:Y:S04]  /*1f040*/  STL [R1+0x3fc], R11 ;  /* 0x0003fc0b01007387 */ /* 0x0001e80000100800 */
[----:B0-----:R-:W4:Y:S01]  /*1f050*/  LDL.LU R11, [R1+0x280] ;  /* 0x00028000010b7983 */ /* 0x001f220000300800 */
[----:B------:R-:W-:-:S03]  /*1f060*/  IMAD.U32 R12, RZ, RZ, UR9 ;  /* 0x00000009ff0c7e24 */ /* 0x000fc6000f8e00ff */
[----:B------:R-:W-:Y:S01]  /*1f070*/  STL [R1+0x3f8], R10 ;  /* 0x0003f80a01007387 */ /* 0x000fe20000100800 */
[----:B------:R-:W-:-:S04]  /*1f080*/  IMAD R12, R12, 0x300, RZ ;  /* 0x000003000c0c7824 */ /* 0x000fc800078e02ff */
[----:B------:R-:W-:Y:S02]  /*1f090*/  IMAD.IADD R12, R12, 0x1, R7 ;  /* 0x000000010c0c7824 */ /* 0x000fe400078e0207 */
[----:B----4-:R-:W-:-:S05]  /*1f0a0*/  HADD2.F32 R8, -RZ, R11.H0_H0 ;  /* 0x2000000bff087230 */ /* 0x010fca0000004100 */
[----:B------:R-:W-:-:S04]  /*1f0b0*/  FMUL R8, R8, R16 ;  /* 0x0000001008087220 */ /* 0x000fc80000400000 */
[----:B--2---:R-:W-:Y:S01]  /*1f0c0*/  FFMA R8, R9, R2, R8 ;  /* 0x0000000209087223 */ /* 0x004fe20000000008 */
[----:B------:R-:W-:-:S04]  /*1f0d0*/  IMAD.U32 R9, RZ, RZ, UR8 ;  /* 0x00000008ff097e24 */ /* 0x000fc8000f8e00ff */
[----:B------:R-:W-:Y:S01]  /*1f0e0*/  F2FP.F16.F32.PACK_AB R8, RZ, R8 ;  /* 0x00000008ff08723e */ /* 0x000fe200000000ff */
[----:B------:R-:W-:-:S04]  /*1f0f0*/  IMAD.SHL.U32 R9, R9, 0x10, RZ ;  /* 0x0000001009097824 */ /* 0x000fc800078e00ff */
[----:B------:R0:W-:Y:S02]  /*1f100*/  @P0 STG.E.U16 desc[UR52][R4.64+0x62], R8 ;  /* 0x0000620804000986 */ /* 0x0001e4000c101534 */
[----:B0-----:R-:W-:Y:S02]  /*1f110*/  IADD3 R8, P0, R9, R6, RZ ;  /* 0x0000000609087210 */ /* 0x001fe40007f1e0ff */
[----:B------:R-:W2:Y:S01]  /*1f120*/  LDL.LU R9, [R1+0x3ec] ;  /* 0x0003ec0001097983 */ /* 0x000ea20000300800 */
[----:B------:R-:W-:-:S03]  /*1f130*/  PRMT R10, R11, 0x7610, R10 ;  /* 0x000076100b0a7816 */ /* 0x000fc6000000000a */
[----:B------:R0:W-:Y:S01]  /*1f140*/  STL [R1+0x284], R12 ;  /* 0x0002840c01007387 */ /* 0x0001e20000100800 */
[----:B-----5:R-:W-:Y:S02]  /*1f150*/  ISETP.GT.AND P1, PT, R3, 0x38, PT ;  /* 0x000000380300780c */ /* 0x020fe40003f24270 */
[----:B--2---:R-:W-:Y:S02]  /*1f160*/  IADD3.X R9, R9, R12, RZ, P0, !PT ;  /* 0x0000000c09097210 */ /* 0x004fe400007fe4ff */
[----:B0-----:R0:W5:Y:S04]  /*1f170*/  LDL.LU R12, [R1+0x400] ;  /* 0x00040000010c7983 */ /* 0x0011680000300800 */
[----:B------:R0:W5:Y:S04]  /*1f180*/  LDL.LU R11, [R1+0x3fc] ;  /* 0x0003fc00010b7983 */ /* 0x0001680000300800 */
[----:B------:R2:W-:Y:S04]  /*1f190*/  STL.S16 [R1+0x280], R10 ;  /* 0x0002800a01007387 */ /* 0x0005e80000100600 */
[----:B--2---:R0:W5:Y:S01]  /*1f1a0*/  LDL.LU R10, [R1+0x3f8] ;  /* 0x0003f800010a7983 */ /* 0x0041620000300800 */
[----:B------:R-:W-:Y:S01]  /*1f1b0*/  ISETP.GT.AND P0, PT, R0, RZ, P1 ;  /* 0x000000ff0000720c */ /* 0x000fe20000f04270 */
[----:B------:R-:W-:-:S12]  /*1f1c0*/  BSSY B1, `(.L_x_176) ;  /* 0x0000006000017945 */ /* 0x000fd80003800000 */
[----:B0-----:R-:W-:Y:S05]  /*1f1d0*/  @!P0 BRA `(.L_x_177) ;  /* 0x0000000000108947 */ /* 0x001fea0003800000 */
[----:B------:R0:W-:Y:S04]  /*1f1e0*/  STL [R1+0x3f8], R0 ;  /* 0x0003f80001007387 */ /* 0x0001e80000100800 */
[----:B0-----:R-:W2:Y:S04]  /*1f1f0*/  LDG.E.LTC128B.U16 R0, desc[UR52][R236.64+0x70] ;  /* 0x00007034ec007981 */ /* 0x001ea8000c1e1520 */
[----:B--2---:R0:W-:Y:S04]  /*1f200*/  STL [R1+0x280], R0 ;  /* 0x0002800001007387 */ /* 0x0041e80000100800 */
[----:B0-----:R0:W5:Y:S02]  /*1f210*/  LDL.LU R0, [R1+0x3f8] ;  /* 0x0003f80001007983 */ /* 0x0011640000300800 */
.L_x_177:
[----:B------:R-:W-:Y:S05]  /*1f220*/  BSYNC B1 ;  /* 0x0000000000017941 */ /* 0x000fea0003800000 */
.L_x_176:
        /* <DEDUP_REMOVED lines=9> */
[----:B-1----:R-:W3:Y:S04]  /*1f2c0*/  LDL.LU R5, [R1+0x280] ;  /* 0x0002800001057983 */ /* 0x002ee80000300800 */
        /* <DEDUP_REMOVED lines=14> */
[----:B------:R2:W5:Y:S04]  /*1f3b0*/  LDL.LU R6, [R1+0x400] ;  /* 0x0004000001067983 */ /* 0x0005680000300800 */
[----:B------:R2:W5:Y:S04]  /*1f3c0*/  LDL.LU R5, [R1+0x3fc] ;  /* 0x0003fc0001057983 */ /* 0x0005680000300800 */
[----:B------:R1:W-:Y:S04]  /*1f3d0*/  STL.S16 [R1+0x280], R4 ;  /* 0x0002800401007387 */ /* 0x0003e80000100600 */
[----:B-1----:R2:W5:Y:S01]  /*1f3e0*/  LDL.LU R4, [R1+0x3f8] ;  /* 0x0003f80001047983 */ /* 0x0025620000300800 */
[----:B------:R-:W-:Y:S01]  /*1f3f0*/  ISETP.GT.AND P0, PT, R3, 0x39, PT ;  /* 0x000000390300780c */ /* 0x000fe20003f04270 */
[----:B------:R-:W-:Y:S03]  /*1f400*/  BSSY B1, `(.L_x_178) ;  /* 0x0000007000017945 */ /* 0x000fe60003800000 */
[----:B------:R-:W-:-:S13]  /*1f410*/  ISETP.GT.AND P5, PT, R0, RZ, P0 ;  /* 0x000000ff0000720c */ /* 0x000fda00007a4270 */
[----:B--2---:R-:W-:Y:S05]  /*1f420*/  @!P5 BRA `(.L_x_179) ;  /* 0x000000000010d947 */ /* 0x004fea0003800000 */
[----:B------:R1:W-:Y:S04]  /*1f430*/  STL [R1+0x3f8], R0 ;  /* 0x0003f80001007387 */ /* 0x0003e80000100800 */
[----:B-1----:R-:W2:Y:S04]  /*1f440*/  LDG.E.LTC128B.U16 R0, desc[UR52][R236.64+0x72] ;  /* 0x00007234ec007981 */ /* 0x002ea8000c1e1520 */
[----:B--2---:R1:W-:Y:S04]  /*1f450*/  STL [R1+0x280], R0 ;  /* 0x0002800001007387 */ /* 0x0043e80000100800 */
[----:B-1----:R1:W5:Y:S02]  /*1f460*/  LDL.LU R0, [R1+0x3f8] ;  /* 0x0003f80001007983 */ /* 0x0023640000300800 */
.L_x_179:
[----:B------:R-:W-:Y:S05]  /*1f470*/  BSYNC B1 ;  /* 0x0000000000017941 */ /* 0x000fea0003800000 */
.L_x_178:
[----:B-----5:R-:W-:Y:S04]  /*1f480*/  STL [R1+0x41c], R11 ;  /* 0x00041c0b01007387 */ /* 0x020fe80000100800 */
[----:B------:R2:W-:Y:S04]  /*1f490*/  STL [R1+0x418], R10 ;  /* 0x0004180a01007387 */ /* 0x0005e80000100800 */
[----:B--2---:R-:W2:Y:S04]  /*1f4a0*/  LDL.LU R10, [R1+0x2b4] ;  /* 0x0002b400010a7983 */ /* 0x004ea80000300800 */
[----:B------:R-:W-:Y:S04]  /*1f4b0*/  STL [R1+0x414], R9 ;  /* 0x0004140901007387 */ /* 0x000fe80000100800 */
[----:B------:R-:W-:Y:S04]  /*1f4c0*/  STL [R1+0x410], R8 ;  /* 0x0004100801007387 */ /* 0x000fe80000100800 */
[----:B------:R3:W-:Y:S04]  /*1f4d0*/  STL.64 [R1+0x408], R6 ;  /* 0x0004080601007387 */ /* 0x0007e80000100a00 */
[----:B---3--:R-:W3:Y:S04]  /*1f4e0*/  LDL.64 R6, [R1+0x308] ;  /* 0x0003080001067983 */ /* 0x008ee80000100a00 */
[----:B------:R-:W-:Y:S04]  /*1f4f0*/  STL [R1+0x400], R5 ;  /* 0x0004000501007387 */ /* 0x000fe80000100800 */
[----:B------:R4:W-:Y:S04]  /*1f500*/  STL [R1+0x3fc], R4 ;  /* 0x0003fc0401007387 */ /* 0x0009e80000100800 */
[----:B----4-:R-:W4:Y:S04]  /*1f510*/  LDL.LU R4, [R1+0x280] ;  /* 0x0002800001047983 */ /* 0x010f280000300800 */
[----:B------:R0:W-:Y:S01]  /*1f520*/  STL [R1+0x3f8], R3 ;  /* 0x0003f80301007387 */ /* 0x0001e20000100800 */
[----:B----4-:R-:W-:-:S05]  /*1f530*/  HADD2.F32 R11, -RZ, R4.H0_H0 ;  /* 0x20000004ff0b7230 */ /* 0x010fca0000004100 */
        /* <DEDUP_REMOVED lines=10> */
[----:B---3--:R0:W-:Y:S04]  /*1f5e0*/  @P5 STG.E.U16 desc[UR52][R6.64+0x72], R5 ;  /* 0x0000720506005986 */ /* 0x0081e8000c101534 */
        /* <DEDUP_REMOVED lines=12> */
.L_x_181:
[----:B------:R-:W-:Y:S05]  /*1f6b0*/  BSYNC B1 ;  /* 0x0000000000017941 */ /* 0x000fea0003800000 */
.L_x_180:
        /* <DEDUP_REMOVED lines=21> */
[----:B---3--:R2:W5:Y:S04]  /*1f810*/  LDL.LU R7, [R1+0x400] ;  /* 0x0004000001077983 */ /* 0x0085680000300800 */
        /* <DEDUP_REMOVED lines=10> */
.L_x_183:
[----:B------:R-:W-:Y:S05]  /*1f8c0*/  BSYNC B1 ;  /* 0x0000000000017941 */ /* 0x000fea0003800000 */
.L_x_182:
        /* <DEDUP_REMOVED lines=33> */
.L_x_185:
[----:B------:R-:W-:Y:S05]  /*1fae0*/  BSYNC B1 ;  /* 0x0000000000017941 */ /* 0x000fea0003800000 */
.L_x_184:
[----:B-----5:R-:W-:Y:S04]  /*1faf0*/  STL [R1+0x41c], R11 ;  /* 0x00041c0b01007387 */ /* 0x020fe80000100800 */
[----:B------:R3:W-:Y:S04]  /*1fb00*/  STL [R1+0x418], R10 ;  /* 0x0004180a01007387 */ /* 0x0007e80000100800 */
[----:B---3--:R-:W3:Y:S04]  /*1fb10*/  LDL.LU R10, [R1+0x240] ;  /* 0x00024000010a7983 */ /* 0x008ee80000300800 */
[----:B------:R-:W-:Y:S04]  /*1fb20*/  STL [R1+0x414], R9 ;  /* 0x0004140901007387 */ /* 0x000fe80000100800 */
[----:B------:R-:W-:Y:S04]  /*1fb30*/  STL [R1+0x410], R8 ;  /* 0x0004100801007387 */ /* 0x000fe80000100800 */
[----:B------:R4:W-:Y:S04]  /*1fb40*/  STL.64 [R1+0x408], R6 ;  /* 0x0004080601007387 */ /* 0x0009e80000100a00 */
[----:B----4-:R-:W4:Y:S04]  /*1fb50*/  LDL.64 R6, [R1+0x340] ;  /* 0x0003400001067983 */ /* 0x010f280000100a00 */
[----:B------:R-:W-:Y:S04]  /*1fb60*/  STL [R1+0x400], R5 ;  /* 0x0004000501007387 */ /* 0x000fe80000100800 */
[----:B------:R1:W-:Y:S04]  /*1fb70*/  STL [R1+0x3fc], R4 ;  /* 0x0003fc0401007387 */ /* 0x0003e80000100800 */
[----:B-1----:R-:W2:Y:S04]  /*1fb80*/  LDL.LU R4, [R1+0x280] ;  /* 0x0002800001047983 */ /* 0x002ea80000300800 */
        /* <DEDUP_REMOVED lines=15> */
[----:B------:R-:W-:-:S03]  /*1fc80*/  LOP3.LUT P5, RZ, R17, 0x4, RZ, 0xc0, !PT ;  /* 0x0000000411ff7812 */ /* 0x000fc600078ac0ff */
[----:B------:R2:W5:Y:S04]  /*1fc90*/  LDL.LU R4, [R1+0x3fc] ;  /* 0x0003fc0001047983 */ /* 0x0005680000300800 */
[----:B------:R1:W-:Y:S04]  /*1fca0*/  STL.S16 [R1+0x240], R3 ;  /* 0x0002400301007387 */ /* 0x0003e80000100600 */
[----:B-1----:R2:W5:Y:S01]  /*1fcb0*/  LDL.LU R3, [R1+0x3f8] ;  /* 0x0003f80001037983 */ /* 0x0025620000300800 */
[----:B------:R-:W-:Y:S01]  /*1fcc0*/  ISETP.GT.AND P5, PT, R0, 0x80, P5 ;  /* 0x000000800000780c */ /* 0x000fe20002fa4270 */
[----:B------:R-:W-:-:S12]  /*1fcd0*/  BSSY B1, `(.L_x_186) ;  /* 0x0000006000017945 */ /* 0x000fd80003800000 */
[----:B--2---:R-:W-:Y:S05]  /*1fce0*/  @!P5 BRA `(.L_x_187) ;  /* 0x000000000010d947 */ /* 0x004fea0003800000 */
[----:B------:R1:W-:Y:S04]  /*1fcf0*/  STL [R1+0x3f8], R0 ;  /* 0x0003f80001007387 */ /* 0x0003e80000100800 */
[----:B-1----:R-:W2:Y:S04]  /*1fd00*/  LDG.E.LTC128B.U16 R0, desc[UR52][R22.64+0x42] ;  /* 0x0000423416007981 */ /* 0x002ea8000c1e1520 */
[----:B--2---:R1:W-:Y:S04]  /*1fd10*/  STL [R1+0x240], R0 ;  /* 0x0002400001007387 */ /* 0x0043e80000100800 */
[----:B-1----:R1:W5:Y:S02]  /*1fd20*/  LDL.LU R0, [R1+0x3f8] ;  /* 0x0003f80001007983 */ /* 0x0023640000300800 */
.L_x_187:
[----:B------:R-:W-:Y:S05]  /*1fd30*/  BSYNC B1 ;  /* 0x0000000000017941 */ /* 0x000fea0003800000 */
.L_x_186:
        /* <DEDUP_REMOVED lines=24> */
[----:B------:R2:W5:Y:S01]  /*1fec0*/  LDL.LU R5, [R1+0x400] ;  /* 0x0004000001057983 */ /* 0x0005620000300800 */
[----:B------:R-:W-:-:S03]  /*1fed0*/  LOP3.LUT P5, RZ, R17, 0x1, RZ, 0xc0, !PT ;  /* 0x0000000111ff7812 */ /* 0x000fc600078ac0ff */
        /* <DEDUP_REMOVED lines=10> */
.L_x_189:
[----:B------:R-:W-:Y:S05]  /*1ff80*/  BSYNC B1 ;  /* 0x0000000000017941 */ /* 0x000fea0003800000 */
.L_x_188:
        /* <DEDUP_REMOVED lines=22> */
[----:B---3--:R1:W-:Y:S04]  /*200f0*/  @P5 STG.E.U16 desc[UR52][R6.64+0x40], R5 ;  /* 0x0000400506005986 */ /* 0x0083e8000c101534 */
        /* <DEDUP_REMOVED lines=13> */
.L_x_191:
[----:B------:R-:W-:Y:S05]  /*201d0*/  BSYNC B1 ;  /* 0x0000000000017941 */ /* 0x000fea0003800000 */
.L_x_190:
        /* <DEDUP_REMOVED lines=35> */
.L_x_193:
[----:B------:R-:W-:Y:S05]  /*20410*/  BSYNC B1 ;  /* 0x0000000000017941 */ /* 0x000fea0003800000 */
.L_x_192:
        /* <DEDUP_REMOVED lines=24> */
[----:B------:R2:W5:Y:S04]  /*205a0*/  LDL.LU R5, [R1+0x400] ;  /* 0x0004000001057983 */ /* 0x0005680000300800 */
        /* <DEDUP_REMOVED lines=10> */
.L_x_195:
[----:B------:R-:W-:Y:S05]  /*20650*/  BSYNC B1 ;  /* 0x0000000000017941 */ /* 0x000fea0003800000 */
.L_x_194:
        /* <DEDUP_REMOVED lines=35> */
.L_x_197:
[----:B------:R-:W-:Y:S05]  /*20890*/  BSYNC B1 ;  /* 0x0000000000017941 */ /* 0x000fea0003800000 */
.L_x_196:
        /* <DEDUP_REMOVED lines=35> */
.L_x_199:
[----:B------:R-:W-:Y:S05]  /*20ad0*/  BSYNC B1 ;  /* 0x0000000000017941 */ /* 0x000fea0003800000 */
.L_x_198:
        /* <DEDUP_REMOVED lines=35> */
.L_x_201:
[----:B------:R-:W-:Y:S05]  /*20d10*/  BSYNC B1 ;  /* 0x0000000000017941 */ /* 0x000fea0003800000 */
.L_x_200:
        /* <DEDUP_REMOVED lines=35> */
.L_x_203:
[----:B------:R-:W-:Y:S05]  /*20f50*/  BSYNC B1 ;  /* 0x0000000000017941 */ /* 0x000fea0003800000 */
.L_x_202:
        /* <DEDUP_REMOVED lines=35> */
.L_x_205:
[----:B------:R-:W-:Y:S05]  /*21190*/  BSYNC B1 ;  /* 0x0000000000017941 */ /* 0x000fea0003800000 */
.L_x_204:
        /* <DEDUP_REMOVED lines=35> */
.L_x_207:
[----:B------:R-:W-:Y:S05]  /*213d0*/  BSYNC B1 ;  /* 0x0000000000017941 */ /* 0x000fea0003800000 */
.L_x_206:
        /* <DEDUP_REMOVED lines=35> */
.L_x_209:
[----:B------:R-:W-:Y:S05]  /*21610*/  BSYNC B1 ;  /* 0x0000000000017941 */ /* 0x000fea0003800000 */
.L_x_208:
        /* <DEDUP_REMOVED lines=35> */
.L_x_211:
[----:B------:R-:W-:Y:S05]  /*21850*/  BSYNC B1 ;  /* 0x0000000000017941 */ /* 0x000fea0003800000 */
.L_x_210:
        /* <DEDUP_REMOVED lines=35> */
.L_x_213:
[----:B------:R-:W-:Y:S05]  /*21a90*/  BSYNC B1 ;  /* 0x0000000000017941 */ /* 0x000fea0003800000 */
.L_x_212:
        /* <DEDUP_REMOVED lines=35> */
.L_x_215:
[----:B------:R-:W-:Y:S05]  /*21cd0*/  BSYNC B1 ;  /* 0x0000000000017941 */ /* 0x000fea0003800000 */
.L_x_214:
        /* <DEDUP_REMOVED lines=36> */
.L_x_217:
[----:B------:R-:W-:Y:S05]  /*21f20*/  BSYNC B1 ;  /* 0x0000000000017941 */ /* 0x000fea0003800000 */
.L_x_216:
        /* <DEDUP_REMOVED lines=33> */
.L_x_219:
[----:B------:R-:W-:Y:S05]  /*22140*/  BSYNC B1 ;  /* 0x0000000000017941 */ /* 0x000fea0003800000 */
.L_x_218:
        /* <DEDUP_REMOVED lines=33> */
.L_x_221:
[----:B------:R-:W-:Y:S05]  /*22360*/  BSYNC B1 ;  /* 0x0000000000017941 */ /* 0x000fea0003800000 */
.L_x_220:
        /* <DEDUP_REMOVED lines=36> */
.L_x_223:
[----:B------:R-:W-:Y:S05]  /*225b0*/  BSYNC B1 ;  /* 0x0000000000017941 */ /* 0x000fea0003800000 */
.L_x_222:
        /* <DEDUP_REMOVED lines=35> */
.L_x_225:
[----:B------:R-:W-:Y:S05]  /*227f0*/  BSYNC B1 ;  /* 0x0000000000017941 */ /* 0x000fea0003800000 */
.L_x_224:
        /* <DEDUP_REMOVED lines=32> */
.L_x_227:
[----:B------:R-:W-:Y:S05]  /*22a00*/  BSYNC B1 ;  /* 0x0000000000017941 */ /* 0x000fea0003800000 */
.L_x_226:
        /* <DEDUP_REMOVED lines=32> */
.L_x_229:
[----:B------:R-:W-:Y:S05]  /*22c10*/  BSYNC B1 ;  /* 0x0000000000017941 */ /* 0x000fea0003800000 */
.L_x_228:
        /* <DEDUP_REMOVED lines=35> */
.L_x_231:
[----:B------:R-:W-:Y:S05]  /*22e50*/  BSYNC B1 ;  /* 0x0000000000017941 */ /* 0x000fea0003800000 */
.L_x_230:
        /* <DEDUP_REMOVED lines=35> */
.L_x_233:
[----:B------:R-:W-:Y:S05]  /*23090*/  BSYNC B1 ;  /* 0x0000000000017941 */ /* 0x000fea0003800000 */
.L_x_232:
        /* <DEDUP_REMOVED lines=32> */
.L_x_235:
[----:B------:R-:W-:Y:S05]  /*232a0*/  BSYNC B1 ;  /* 0x0000000000017941 */ /* 0x000fea0003800000 */
.L_x_234:
        /* <DEDUP_REMOVED lines=32> */
.L_x_237:
[----:B------:R-:W-:Y:S05]  /*234b0*/  BSYNC B1 ;  /* 0x0000000000017941 */ /* 0x000fea0003800000 */
.L_x_236:
        /* <DEDUP_REMOVED lines=35> */
.L_x_239:
[----:B------:R-:W-:Y:S05]  /*236f0*/  BSYNC B1 ;  /* 0x0000000000017941 */ /* 0x000fea0003800000 */
.L_x_238:
        /* <DEDUP_REMOVED lines=35> */
.L_x_241:
[----:B------:R-:W-:Y:S05]  /*23930*/  BSYNC B1 ;  /* 0x0000000000017941 */ /* 0x000fea0003800000 */
.L_x_240:
        /* <DEDUP_REMOVED lines=32> */
.L_x_243:
[----:B------:R-:W-:Y:S05]  /*23b40*/  BSYNC B1 ;  /* 0x0000000000017941 */ /* 0x000fea0003800000 */
.L_x_242:
        /* <DEDUP_REMOVED lines=32> */
.L_x_245:
[----:B------:R-:W-:Y:S05]  /*23d50*/  BSYNC B1 ;  /* 0x0000000000017941 */ /* 0x000fea0003800000 */
.L_x_244:
        /* <DEDUP_REMOVED lines=35> */
.L_x_247:
[----:B------:R-:W-:Y:S05]  /*23f90*/  BSYNC B1 ;  /* 0x0000000000017941 */ /* 0x000fea0003800000 */
.L_x_246:
        /* <DEDUP_REMOVED lines=36> */
.L_x_249:
[----:B------:R-:W-:Y:S05]  /*241e0*/  BSYNC B1 ;  /* 0x0000000000017941 */ /* 0x000fea0003800000 */
.L_x_248:
[----:B-----5:R2:W-:Y:S04]  /*241f0*/  STL [R1+0x408], R9 ;  /* 0x0004080901007387 */ /* 0x0205e80000100800 */
[----:B--2---:R-:W2:Y:S04]  /*24200*/  LDL.LU R9, [R1+0x1c0] ;  /* 0x0001c00001097983 */ /* 0x004ea80000300800 */
[----:B------:R3:W-:Y:S04]  /*24210*/  STL [R1+0x404], R8 ;  /* 0x0004040801007387 */ /* 0x0007e80000100800 */
[----:B---3--:R-:W3:Y:S04]  /*24220*/  LDL.LU R8, [R1+0x284] ;  /* 0x0002840001087983 */ /* 0x008ee80000300800 */
[----:B------:R-:W-:Y:S04]  /*24230*/  STL [R1+0x400], R5 ;  /* 0x0004000501007387 */ /* 0x000fe80000100800 */
[----:B------:R4:W-:Y:S04]  /*24240*/  STL [R1+0x3fc], R4 ;  /* 0x0003fc0401007387 */ /* 0x0009e80000100800 */
[----:B----4-:R-:W4:Y:S04]  /*24250*/  LDL.LU R4, [R1+0x200] ;  /* 0x0002000001047983 */ /* 0x010f280000300800 */
[----:B------:R1:W-:Y:S01]  /*24260*/  STL [R1+0x3f8], R3 ;  /* 0x0003f80301007387 */ /* 0x0003e20000100800 */
[----:B----4-:R-:W-:-:S05]  /*24270*/  HADD2.F32 R7, -RZ, R4.H0_H0 ;  /* 0x20000004ff077230 */ /* 0x010fca0000004100 */
[----:B------:R-:W-:-:S04]  /*24280*/  FMUL R7, R7, R16 ;  /* 0x0000001007077220 */ /* 0x000fc80000400000 */
[----:B--2---:R-:W-:Y:S01]  /*24290*/  FFMA R7, R9, R2, R7 ;  /* 0x0000000209077223 */ /* 0x004fe20000000007 */
[----:B-1----:R-:W-:Y:S01]  /*242a0*/  PRMT R3, R4, 0x7610, R3 ;  /* 0x0000761004037816 */ /* 0x002fe20000000003 */
[----:B------:R1:W5:Y:S03]  /*242b0*/  LDL.LU R9, [R1+0x408] ;  /* 0x0004080001097983 */ /* 0x0003660000300800 */
[----:B------:R-:W-:-:S04]  /*242c0*/  F2FP.F16.F32.PACK_AB R7, RZ, R7 ;  /* 0x00000007ff07723e */ /* 0x000fc800000000ff */
[----:B------:R-:W-:Y:S01]  /*242d0*/  PRMT R5, R7, 0x7610, R5 ;  /* 0x0000761007057816 */ /* 0x000fe20000000005 */
[----:B---3--:R-:W-:Y:S02]  /*242e0*/  IMAD.MOV.U32 R7, RZ, RZ, R8 ;  /* 0x000000ffff077224 */ /* 0x008fe400078e0008 */
[----:B------:R1:W5:Y:S04]  /*242f0*/  LDL.LU R8, [R1+0x404] ;  /* 0x0004040001087983 */ /* 0x0003680000300800 */
[----:B------:R2:W-:Y:S04]  /*24300*/  @P5 STG.E.U16 desc[UR52][R6.64+0x40], R5 ;  /* 0x0000400506005986 */ /* 0x0005e8000c101534 */
[----:B--2---:R1:W5:Y:S01]  /*24310*/  LDL.LU R5, [R1+0x400] ;  /* 0x0004000001057983 */ /* 0x0043620000300800 */
[----:B------:R-:W-:-:S03]  /*24320*/  LOP3.LUT P5, RZ, R17, 0x4, RZ, 0xc0, !PT ;  /* 0x0000000411ff7812 */ /* 0x000fc600078ac0ff */
[----:B------:R1:W5:Y:S04]  /*24330*/  LDL.LU R4, [R1+0x3fc] ;  /* 0x0003fc0001047983 */ /* 0x0003680000300800 */
[----:B------:R2:W-:Y:S04]  /*24340*/  STL.S16 [R1+0x1c0], R3 ;  /* 0x0001c00301007387 */ /* 0x0005e80000100600 */
[----:B--2---:R1:W5:Y:S01]  /*24350*/  LDL.LU R3, [R1+0x3f8] ;  /* 0x0003f80001037983 */ /* 0x0043620000300800 */
[----:B------:R-:W-:Y:S01]  /*24360*/  ISETP.GT.AND P5, PT, R0, 0x180, P5 ;  /* 0x000001800000780c */ /* 0x000fe20002fa4270 */
[----:B------:R-:W-:-:S12]  /*24370*/  BSSY B1, `(.L_x_250) ;  /* 0x0000006000017945 */ /* 0x000fd80003800000 */
[----:B-1----:R-:W-:Y:S05]  /*24380*/  @!P5 BRA `(.L_x_251) ;  /* 0x000000000010d947 */ /* 0x002fea0003800000 */
[----:B------:R1:W-:Y:S04]  /*24390*/  STL [R1+0x3f8], R0 ;  /* 0x0003f80001007387 */ /* 0x0003e80000100800 */
[----:B-1----:R-:W2:Y:S04]  /*243a0*/  LDG.E.LTC128B.U16 R0, desc[UR52][R12.64+0x42] ;  /* 0x000042340c007981 */ /* 0x002ea8000c1e1520 */
[----:B--2---:R1:W-:Y:S04]  /*243b0*/  STL [R1+0x1c0], R0 ;  /* 0x0001c00001007387 */ /* 0x0043e80000100800 */
[----:B-1----:R1:W5:Y:S02]  /*243c0*/  LDL.LU R0, [R1+0x3f8] ;  /* 0x0003f80001007983 */ /* 0x0023640000300800 */
.L_x_251:
[----:B------:R-:W-:Y:S05]  /*243d0*/  BSYNC B1 ;  /* 0x0000000000017941 */ /* 0x000fea0003800000 */
.L_x_250:
[----:B------:R-:W-:Y:S04]  /*243e0*/  STL [R1+0x410], R11 ;  /* 0x0004100b01007387 */ /* 0x000fe80000100800 */
[----:B------:R2:W-:Y:S04]  /*243f0*/  STL [R1+0x40c], R10 ;  /* 0x00040c0a01007387 */ /* 0x0005e80000100800 */
[----:B--2---:R-:W2:Y:S04]  /*24400*/  LDL.LU R10, [R1+0x1c4] ;  /* 0x0001c400010a7983 */ /* 0x004ea80000300800 */
[----:B-----5:R-:W-:Y:S04]  /*24410*/  STL [R1+0x408], R9 ;  /* 0x0004080901007387 */ /* 0x020fe80000100800 */
        /* <DEDUP_REMOVED lines=19> */
[----:B------:R2:W5:Y:S01]  /*24550*/  LDL.LU R4, [R1+0x3fc] ;  /* 0x0003fc0001047983 */ /* 0x0005620000300800 */
[----:B------:R-:W-:-:S03]  /*24560*/  ISETP.GT.AND P5, PT, R0, 0x188, P5 ;  /* 0x000001880000780c */ /* 0x000fc60002fa4270 */
[----:B------:R3:W-:Y:S04]  /*24570*/  STL.S16 [R1+0x1c0], R3 ;  /* 0x0001c00301007387 */ /* 0x0007e80000100600 */
[----:B---3--:R2:W5:Y:S01]  /*24580*/  LDL.LU R3, [R1+0x3f8] ;  /* 0x0003f80001037983 */ /* 0x0085620000300800 */
[----:B------:R-:W-:Y:S05]  /*24590*/  BSSY B1, `(.L_x_252) ;  /* 0x0000006000017945 */ /* 0x000fea0003800000 */
[----:B------:R-:W-:Y:S05]  /*245a0*/  @!P5 BRA `(.L_x_253) ;  /* 0x000000000010d947 */ /* 0x000fea0003800000 */
[----:B------:R3:W-:Y:S04]  /*245b0*/  STL [R1+0x3f8], R0 ;  /* 0x0003f80001007387 */ /* 0x0007e80000100800 */
[----:B---3-5:R-:W3:Y:S04]  /*245c0*/  LDG.E.LTC128B.U16 R0, desc[UR52][R10.64+0x40] ;  /* 0x000040340a007981 */ /* 0x028ee8000c1e1520 */
[----:B---3--:R3:W-:Y:S04]  /*245d0*/  STL [R1+0x1c0], R0 ;  /* 0x0001c00001007387 */ /* 0x0087e80000100800 */
[----:B---3--:R3:W5:Y:S02]  /*245e0*/  LDL.LU R0, [R1+0x3f8] ;  /* 0x0003f80001007983 */ /* 0x0087640000300800 */
.L_x_253:
[----:B------:R-:W-:Y:S05]  /*245f0*/  BSYNC B1 ;  /* 0x0000000000017941 */ /* 0x000fea0003800000 */
.L_x_252:
[----:B-----5:R-:W-:Y:S04]  /*24600*/  STL [R1+0x410], R11 ;  /* 0x0004100b01007387 */ /* 0x020fe80000100800 */
[----:B------:R4:W-:Y:S04]  /*24610*/  STL [R1+0x40c], R10 ;  /* 0x00040c0a01007387 */ /* 0x0009e80000100800 */
[----:B----4-:R-:W4:Y:S04]  /*24620*/  LDL.LU R10, [R1+0x1c8] ;  /* 0x0001c800010a7983 */ /* 0x010f280000300800 */
[----:B------:R-:W-:Y:S04]  /*24630*/  STL [R1+0x408], R7 ;  /* 0x0004080701007387 */ /* 0x000fe80000100800 */
[----:B------:R-:W-:Y:S04]  /*24640*/  STL [R1+0x404], R6 ;  /* 0x0004040601007387 */ /* 0x000fe80000100800 */
[----:B------:R-:W-:Y:S04]  /*24650*/  STL [R1+0x400], R5 ;  /* 0x0004000501007387 */ /* 0x000fe80000100800 */
[----:B------:R0:W-:Y:S04]  /*24660*/  STL [R1+0x3fc], R4 ;  /* 0x0003fc0401007387 */ /* 0x0001e80000100800 */
[----:B0-----:R-:W2:Y:S04]  /*24670*/  LDL.LU R4, [R1+0x1c0] ;  /* 0x0001c00001047983 */ /* 0x001ea80000300800 */
[----:B------:R0:W-:Y:S01]  /*24680*/  STL [R1+0x3f8], R3 ;  /* 0x0003f80301007387 */ /* 0x0001e20000100800 */
[----:B--2---:R-:W-:-:S05]  /*24690*/  HADD2.F32 R11, -RZ, R4.H0_H0 ;  /* 0x20000004ff0b7230 */ /* 0x004fca0000004100 */
[----:B------:R-:W-:-:S04]  /*246a0*/  FMUL R11, R11, R16 ;  /* 0x000000100b0b7220 */ /* 0x000fc80000400000 */
[----:B----4-:R-:W-:Y:S01]  /*246b0*/  FFMA R10, R10, R2, R11 ;  /* 0x000000020a0a7223 */ /* 0x010fe2000000000b */
        /* <DEDUP_REMOVED lines=9> */
[----:B--2---:R0:W5:Y:S01]  /*24750*/  LDL.LU R5, [R1+0x400] ;  /* 0x0004000001057983 */ /* 0x0041620000300800 */
[----:B------:R-:W-:-:S03]  /*24760*/  LOP3.LUT P5, RZ, R17, 0x4, RZ, 0xc0, !PT ;  /* 0x0000000411ff7812 */ /* 0x000fc600078ac0ff */
[----:B------:R0:W5:Y:S01]  /*24770*/  LDL.LU R4, [R1+0x3fc] ;  /* 0x0003fc0001047983 */ /* 0x0001620000300800 */
[----:B------:R-:W-:-:S03]  /*24780*/  ISETP.GT.AND P5, PT, R0, 0x188, P5 ;  /* 0x000001880000780c */ /* 0x000fc60002fa4270 */
[----:B------:R2:W-:Y:S04]  /*24790*/  STL.S16 [R1+0x1c0], R3 ;  /* 0x0001c00301007387 */ /* 0x0005e80000100600 */
[----:B--2---:R0:W5:Y:S01]  /*247a0*/  LDL.LU R3, [R1+0x3f8] ;  /* 0x0003f80001037983 */ /* 0x0041620000300800 */
[----:B------:R-:W-:Y:S05]  /*247b0*/  BSSY B1, `(.L_x_254) ;  /* 0x0000006000017945 */ /* 0x000fea0003800000 */
[----:B------:R-:W-:Y:S05]  /*247c0*/  @!P5 BRA `(.L_x_255) ;  /* 0x000000000010d947 */ /* 0x000fea0003800000 */
[----:B------:R2:W-:Y:S04]  /*247d0*/  STL [R1+0x3f8], R0 ;  /* 0x0003f80001007387 */ /* 0x0005e80000100800 */
[----:B--2--5:R-:W2:Y:S04]  /*247e0*/  LDG.E.LTC128B.U16 R0, desc[UR52][R10.64+0x42] ;  /* 0x000042340a007981 */ /* 0x024ea8000c1e1520 */
[----:B--2---:R2:W-:Y:S04]  /*247f0*/  STL [R1+0x1c0], R0 ;  /* 0x0001c00001007387 */ /* 0x0045e80000100800 */
[----:B--2---:R2:W5:Y:S02]  /*24800*/  LDL.LU R0, [R1+0x3f8] ;  /* 0x0003f80001007983 */ /* 0x0045640000300800 */
.L_x_255:
[----:B------:R-:W-:Y:S05]  /*24810*/  BSYNC B1 ;  /* 0x0000000000017941 */ /* 0x000fea0003800000 */
.L_x_254:
[----:B-----5:R-:W-:Y:S04]  /*24820*/  STL [R1+0x410], R11 ;  /* 0x0004100b01007387 */ /* 0x020fe80000100800 */
[----:B------:R4:W-:Y:S04]  /*24830*/  STL [R1+0x40c], R10 ;  /* 0x00040c0a01007387 */ /* 0x0009e80000100800 */
[----:B----4-:R-:W4:Y:S04]  /*24840*/  LDL.LU R10, [R1+0x1cc] ;  /* 0x0001cc00010a7983 */ /* 0x010f280000300800 */
[----:B------:R-:W-:Y:S04]  /*24850*/  STL [R1+0x408], R7 ;  /* 0x0004080701007387 */ /* 0x000fe80000100800 */
[----:B------:R-:W-:Y:S04]  /*24860*/  STL [R1+0x404], R6 ;  /* 0x0004040601007387 */ /* 0x000fe80000100800 */
[----:B------:R-:W-:Y:S04]  /*24870*/  STL [R1+0x400], R5 ;  /* 0x0004000501007387 */ /* 0x000fe80000100800 */
[----:B------:R0:W-:Y:S04]  /*24880*/  STL [R1+0x3fc], R4 ;  /* 0x0003fc0401007387 */ /* 0x0001e80000100800 */
[----:B0-----:R-:W3:Y:S04]  /*24890*/  LDL.LU R4, [R1+0x1c0] ;  /* 0x0001c00001047983 */ /* 0x001ee80000300800 */
[----:B------:R0:W-:Y:S01]  /*248a0*/  STL [R1+0x3f8], R3 ;  /* 0x0003f80301007387 */ /* 0x0001e20000100800 */
[----:B---3--:R-:W-:-:S05]  /*248b0*/  HADD2.F32 R11, -RZ, R4.H0_H0 ;  /* 0x20000004ff0b7230 */ /* 0x008fca0000004100 */
        /* <DEDUP_REMOVED lines=12> */
[----:B------:R-:W-:-:S03]  /*24980*/  ISETP.GT.AND P5, PT, R0, 0x180, P6 ;  /* 0x000001800000780c */ /* 0x000fc600037a4270 */
[----:B------:R0:W5:Y:S04]  /*24990*/  LDL.LU R4, [R1+0x3fc] ;  /* 0x0003fc0001047983 */ /* 0x0001680000300800 */
[----:B------:R3:W-:Y:S04]  /*249a0*/  STL.S16 [R1+0x1c0], R3 ;  /* 0x0001c00301007387 */ /* 0x0007e80000100600 */
[----:B---3--:R0:W5:Y:S01]  /*249b0*/  LDL.LU R3, [R1+0x3f8] ;  /* 0x0003f80001037983 */ /* 0x0081620000300800 */
[----:B------:R-:W-:Y:S04]  /*249c0*/  BSSY B1, `(.L_x_256) ;  /* 0x0000006000017945 */ /* 0x000fe80003800000 */
[----:B------:R-:W-:Y:S05]  /*249d0*/  @!P5 BRA `(.L_x_257) ;  /* 0x000000000010d947 */ /* 0x000fea0003800000 */
[----:B------:R3:W-:Y:S04]  /*249e0*/  STL [R1+0x3f8], R0 ;  /* 0x0003f80001007387 */ /* 0x0007e80000100800 */
[----:B---3--:R-:W3:Y:S04]  /*249f0*/  LDG.E.LTC128B.U16 R0, desc[UR52][R12.64+0x50] ;  /* 0x000050340c007981 */ /* 0x008ee8000c1e1520 */
[----:B---3--:R3:W-:Y:S04]  /*24a00*/  STL [R1+0x1c0], R0 ;  /* 0x0001c00001007387 */ /* 0x0087e80000100800 */
[----:B---3--:R3:W5:Y:S02]  /*24a10*/  LDL.LU R0, [R1+0x3f8] ;  /* 0x0003f80001007983 */ /* 0x0087640000300800 */
.L_x_257:
[----:B------:R-:W-:Y:S05]  /*24a20*/  BSYNC B1 ;  /* 0x0000000000017941 */ /* 0x000fea0003800000 */
.L_x_256:
        /* <DEDUP_REMOVED lines=22> */
[----:B------:R-:W-:-:S03]  /*24b90*/  ISETP.GT.AND P5, PT, R0, 0x180, P4 ;  /* 0x000001800000780c */ /* 0x000fc600027a4270 */
[----:B------:R0:W5:Y:S04]  /*24ba0*/  LDL.LU R4, [R1+0x3fc] ;  /* 0x0003fc0001047983 */ /* 0x0001680000300800 */
[----:B------:R2:W-:Y:S04]  /*24bb0*/  STL.S16 [R1+0x1c0], R3 ;  /* 0x0001c00301007387 */ /* 0x0005e80000100600 */
[----:B--2---:R0:W5:Y:S01]  /*24bc0*/  LDL.LU R3, [R1+0x3f8] ;  /* 0x0003f80001037983 */ /* 0x0041620000300800 */
[----:B------:R-:W-:Y:S04]  /*24bd0*/  BSSY B1, `(.L_x_258) ;  /* 0x0000006000017945 */ /* 0x000fe80003800000 */
[----:B------:R-:W-:Y:S05]  /*24be0*/  @!P5 BRA `(.L_x_259) ;  /* 0x000000000010d947 */ /* 0x000fea0003800000 */
[----:B------:R2:W-:Y:S04]  /*24bf0*/  STL [R1+0x3f8], R0 ;  /* 0x0003f80001007387 */ /* 0x0005e80000100800 */
[----:B--2---:R-:W2:Y:S04]  /*24c00*/  LDG.E.LTC128B.U16 R0, desc[UR52][R12.64+0x52] ;  /* 0x000052340c007981 */ /* 0x004ea8000c1e1520 */
[----:B--2---:R2:W-:Y:S04]  /*24c10*/  STL [R1+0x1c0], R0 ;  /* 0x0001c00001007387 */ /* 0x0045e80000100800 */
[----:B--2---:R2:W5:Y:S02]  /*24c20*/  LDL.LU R0, [R1+0x3f8] ;  /* 0x0003f80001007983 */ /* 0x0045640000300800 */
.L_x_259:
[----:B------:R-:W-:Y:S05]  /*24c30*/  BSYNC B1 ;  /* 0x0000000000017941 */ /* 0x000fea0003800000 */
.L_x_258:
[----:B-----5:R-:W-:Y:S04]  /*24c40*/  STL [R1+0x410], R11 ;  /* 0x0004100b01007387 */ /* 0x020fe80000100800 */
[----:B------:R4:W-:Y:S04]  /*24c50*/  STL [R1+0x40c], R10 ;  /* 0x00040c0a01007387 */ /* 0x0009e80000100800 */
[----:B----4-:R-:W4:Y:S04]  /*24c60*/  LDL.LU R10, [R1+0x1d4] ;  /* 0x0001d400010a7983 */ /* 0x010f280000300800 */
[----:B------:R-:W-:Y:S04]  /*24c70*/  STL [R1+0x408], R9 ;  /* 0x0004080901007387 */ /* 0x000fe80000100800 */
[----:B------:R-:W-:Y:S04]  /*24c80*/  STL [R1+0x404], R8 ;  /* 0x0004040801007387 */ /* 0x000fe80000100800 */
[----:B------:R0:W-:Y:S04]  /*24c90*/  STL [R1+0x400], R5 ;  /* 0x0004000501007387 */ /* 0x0001e80000100800 */
[----:B0-----:R-:W3:Y:S04]  /*24ca0*/  LDL.LU R5, [R1+0x1c0] ;  /* 0x0001c00001057983 */ /* 0x001ee80000300800 */
[----:B------:R0:W-:Y:S04]  /*24cb0*/  STL [R1+0x3fc], R4 ;  /* 0x0003fc0401007387 */ /* 0x0001e80000100800 */
        /* <DEDUP_REMOVED lines=15> */
[----:B------:R3:W-:Y:S04]  /*24db0*/  @P5 STG.E.U16 desc[UR52][R6.64+0x52], R3 ;  /* 0x0000520306005986 */ /* 0x0007e8000c101534 */
[----:B-1----:R0:W5:Y:S04]  /*24dc0*/  LDL.LU R4, [R1+0x3fc] ;  /* 0x0003fc0001047983 */ /* 0x0021680000300800 */
[----:B---3--:R0:W5:Y:S01]  /*24dd0*/  LDL.LU R3, [R1+0x3f8] ;  /* 0x0003f80001037983 */ /* 0x0081620000300800 */
[----:B------:R-:W-:Y:S04]  /*24de0*/  BSSY B1, `(.L_x_260) ;  /* 0x0000006000017945 */ /* 0x000fe80003800000 */
[----:B------:R-:W-:Y:S05]  /*24df0*/  @!P6 BRA `(.L_x_261) ;  /* 0x000000000010e947 */ /* 0x000fea0003800000 */
[----:B------:R1:W-:Y:S04]  /*24e00*/  STL [R1+0x3f8], R0 ;  /* 0x0003f80001007387 */ /* 0x0003e80000100800 */
[----:B-1---5:R-:W3:Y:S04]  /*24e10*/  LDG.E.LTC128B.U16 R0, desc[UR52][R10.64+0x50] ;  /* 0x000050340a007981 */ /* 0x022ee8000c1e1520 */
[----:B---3--:R1:W-:Y:S04]  /*24e20*/  STL [R1+0x1c0], R0 ;  /* 0x0001c00001007387 */ /* 0x0083e80000100800 */
[----:B-1----:R1:W5:Y:S02]  /*24e30*/  LDL.LU R0, [R1+0x3f8] ;  /* 0x0003f80001007983 */ /* 0x0023640000300800 */
.L_x_261:
[----:B------:R-:W-:Y:S05]  /*24e40*/  BSYNC B1 ;  /* 0x0000000000017941 */ /* 0x000fea0003800000 */
.L_x_260:
[----:B-----5:R-:W-:Y:S04]  /*24e50*/  STL [R1+0x410], R11 ;  /* 0x0004100b01007387 */ /* 0x020fe80000100800 */
[----:B------:R3:W-:Y:S04]  /*24e60*/  STL [R1+0x40c], R10 ;  /* 0x00040c0a01007387 */ /* 0x0007e80000100800 */
[----:B---3--:R-:W3:Y:S04]  /*24e70*/  LDL.LU R10, [R1+0x1d8] ;  /* 0x0001d800010a7983 */ /* 0x008ee80000300800 */
[----:B------:R-:W-:Y:S04]  /*24e80*/  STL [R1+0x408], R7 ;  /* 0x0004080701007387 */ /* 0x000fe80000100800 */
[----:B------:R-:W-:Y:S04]  /*24e90*/  STL [R1+0x404], R6 ;  /* 0x0004040601007387 */ /* 0x000fe80000100800 */
[----:B------:R4:W-:Y:S04]  /*24ea0*/  STL [R1+0x400], R5 ;  /* 0x0004000501007387 */ /* 0x0009e80000100800 */
[----:B----4-:R-:W4:Y:S04]  /*24eb0*/  LDL.LU R5, [R1+0x1c0] ;  /* 0x0001c00001057983 */ /* 0x010f280000300800 */
[----:B------:R0:W-:Y:S04]  /*24ec0*/  STL [R1+0x3fc], R4 ;  /* 0x0003fc0401007387 */ /* 0x0001e80000100800 */
        /* <DEDUP_REMOVED lines=9> */
[----:B------:R0:W5:Y:S01]  /*24f60*/  LDL.LU R7, [R1+0x408] ;  /* 0x0004080001077983 */ /* 0x0001620000300800 */
[----:B------:R-:W-:-:S02]  /*24f70*/  ISETP.GT.AND P4, PT, R0, 0x188, P4 ;  /* 0x000001880000780c */ /* 0x000fc40002784270 */
[----:B--2---:R-:W-:Y:S02]  /*24f80*/  PRMT R3, R6, 0x7610, R3 ;  /* 0x0000761006037816 */ /* 0x004fe40000000003 */
[----:B------:R0:W5:Y:S04]  /*24f90*/  LDL.LU R6, [R1+0x404] ;  /* 0x0004040001067983 */ /* 0x0001680000300800 */
[----:B------:R0:W5:Y:S04]  /*24fa0*/  LDL.LU R5, [R1+0x400] ;  /* 0x0004000001057983 */ /* 0x0001680000300800 */
[----:B------:R2:W-:Y:S04]  /*24fb0*/  STL.S16 [R1+0x1c0], R4 ;  /* 0x0001c00401007387 */ /* 0x0005e80000100600 */
[----:B------:R3:W-:Y:S04]  /*24fc0*/  @P6 STG.E.U16 desc[UR52][R8.64+0x50], R3 ;  /* 0x0000500308006986 */ /* 0x0007e8000c101534 */
[----:B--2---:R0:W5:Y:S04]  /*24fd0*/  LDL.LU R4, [R1+0x3fc] ;  /* 0x0003fc0001047983 */ /* 0x0041680000300800 */
[----:B---3--:R0:W5:Y:S01]  /*24fe0*/  LDL.LU R3, [R1+0x3f8] ;  /* 0x0003f80001037983 */ /* 0x0081620000300800 */
[----:B------:R-:W-:Y:S04]  /*24ff0*/  BSSY B1, `(.L_x_262) ;  /* 0x0000006000017945 */ /* 0x000fe80003800000 */
[----:B------:R-:W-:Y:S05]  /*25000*/  @!P4 BRA `(.L_x_263) ;  /* 0x000000000010c947 */ /* 0x000fea0003800000 */
[----:B------:R2:W-:Y:S04]  /*25010*/  STL [R1+0x3f8], R0 ;  /* 0x0003f80001007387 */ /* 0x0005e80000100800 */
[----:B--2--5:R-:W2:Y:S04]  /*25020*/  LDG.E.LTC128B.U16 R0, desc[UR52][R10.64+0x52] ;  /* 0x000052340a007981 */ /* 0x024ea8000c1e1520 */
[----:B--2---:R2:W-:Y:S04]  /*25030*/  STL [R1+0x1c0], R0 ;  /* 0x0001c00001007387 */ /* 0x0045e80000100800 */
[----:B--2---:R2:W5:Y:S02]  /*25040*/  LDL.LU R0, [R1+0x3f8] ;  /* 0x0003f80001007983 */ /* 0x0045640000300800 */
.L_x_263:
[----:B------:R-:W-:Y:S05]  /*25050*/  BSYNC B1 ;  /* 0x0000000000017941 */ /* 0x000fea0003800000 */
.L_x_262:
        /* <DEDUP_REMOVED lines=29> */
[----:B-1----:R-:W3:Y:S04]  /*25230*/  LDG.E.LTC128B.U16 R0, desc[UR52][R12.64+0x60] ;  /* 0x000060340c007981 */ /* 0x002ee8000c1e1520 */
[----:B---3--:R1:W-:Y:S04]  /*25240*/  STL [R1+0x1c0], R0 ;  /* 0x0001c00001007387 */ /* 0x0083e80000100800 */
[----:B-1----:R1:W5:Y:S02]  /*25250*/  LDL.LU R0, [R1+0x3f8] ;  /* 0x0003f80001007983 */ /* 0x0023640000300800 */
.L_x_265:
[----:B------:R-:W-:Y:S05]  /*25260*/  BSYNC B1 ;  /* 0x0000000000017941 */ /* 0x000fea0003800000 */
.L_x_264:
        /* <DEDUP_REMOVED lines=29> */
[----:B--2---:R-:W2:Y:S04]  /*25440*/  LDG.E.LTC128B.U16 R0, desc[UR52][R12.64+0x62] ;  /* 0x000062340c007981 */ /* 0x004ea8000c1e1520 */
[----:B--2---:R2:W-:Y:S04]  /*25450*/  STL [R1+0x1c0], R0 ;  /* 0x0001c00001007387 */ /* 0x0045e80000100800 */
[----:B--2---:R2:W5:Y:S02]  /*25460*/  LDL.LU R0, [R1+0x3f8] ;  /* 0x0003f80001007983 */ /* 0x0045640000300800 */
.L_x_267:
[----:B------:R-:W-:Y:S05]  /*25470*/  BSYNC B1 ;  /* 0x0000000000017941 */ /* 0x000fea0003800000 */
.L_x_266:
        /* <DEDUP_REMOVED lines=32> */
.L_x_269:
[----:B------:R-:W-:Y:S05]  /*25680*/  BSYNC B1 ;  /* 0x0000000000017941 */ /* 0x000fea0003800000 */
.L_x_268:
        /* <DEDUP_REMOVED lines=32> */
.L_x_271:
[----:B------:R-:W-:Y:S05]  /*25890*/  BSYNC B1 ;  /* 0x0000000000017941 */ /* 0x000fea0003800000 */
.L_x_270:
        /* <DEDUP_REMOVED lines=32> */
.L_x_273:
[----:B------:R-:W-:Y:S05]  /*25aa0*/  BSYNC B1 ;  /* 0x0000000000017941 */ /* 0x000fea0003800000 */
.L_x_272:
        /* <DEDUP_REMOVED lines=32> */
.L_x_275:
[----:B------:R-:W-:Y:S05]  /*25cb0*/  BSYNC B1 ;  /* 0x0000000000017941 */ /* 0x000fea0003800000 */
.L_x_274:
        /* <DEDUP_REMOVED lines=32> */
.L_x_277:
[----:B------:R-:W-:Y:S05]  /*25ec0*/  BSYNC B1 ;  /* 0x0000000000017941 */ /* 0x000fea0003800000 */
.L_x_276:
        /* <DEDUP_REMOVED lines=32> */
.L_x_279:
[----:B------:R-:W-:Y:S05]  /*260d0*/  BSYNC B1 ;  /* 0x0000000000017941 */ /* 0x000fea0003800000 */
.L_x_278:
[----:B------:R-:W-:Y:S04]  /*260e0*/  STL [R1+0x410], R12 ;  /* 0x0004100c01007387 */ /* 0x000fe80000100800 */
[----:B-----5:R3:W-:Y:S04]  /*260f0*/  STL [R1+0x40c], R11 ;  /* 0x00040c0b01007387 */ /* 0x0207e80000100800 */
        /* <DEDUP_REMOVED lines=11> */
[----:B------:R0:W5:Y:S01]  /*261b0*/  LDL.LU R12, [R1+0x410] ;  /* 0x00041000010c7983 */ /* 0x0001620000300800 */
[----:B------:R-:W-:Y:S02]  /*261c0*/  ISETP.GT.AND P3, PT, R3, 0x40, PT ;  /* 0x000000400300780c */ /* 0x000fe40003f64270 */
[----:B------:R-:W-:Y:S02]  /*261d0*/  F2FP.F16.F32.PACK_AB R10, RZ, R11 ;  /* 0x0000000bff0a723e */ /* 0x000fe400000000ff */
[----:B------:R0:W5:Y:S02]  /*261e0*/  LDL.LU R11, [R1+0x40c] ;  /* 0x00040c00010b7983 */ /* 0x0001640000300800 */
[----:B------:R-:W-:Y:S02]  /*261f0*/  PRMT R7, R10, 0x7610, R7 ;  /* 0x000076100a077816 */ /* 0x000fe40000000007 */
[----:B------:R0:W5:Y:S01]  /*26200*/  LDL.LU R10, [R1+0x408] ;  /* 0x00040800010a7983 */ /* 0x0001620000300800 */
[----:B------:R-:W-:-:S02]  /*26210*/  ISETP.GT.AND P1, PT, R0, RZ, P3 ;  /* 0x000000ff0000720c */ /* 0x000fc40001f24270 */
[----:B-1----:R-:W-:Y:S02]  /*26220*/  PRMT R4, R7, 0x7610, R4 ;  /* 0x0000761007047816 */ /* 0x002fe40000000004 */
[----:B------:R0:W5:Y:S01]  /*26230*/  LDL.LU R7, [R1+0x404] ;  /* 0x0004040001077983 */ /* 0x0001620000300800 */
[----:B------:R-:W-:-:S03]  /*26240*/  LOP3.LUT R17, R17, 0xfffffffe, RZ, 0xc0, !PT ;  /* 0xfffffffe11117812 */ /* 0x000fc600078ec0ff */
[----:B------:R0:W5:Y:S01]  /*26250*/  LDL.LU R6, [R1+0x400] ;  /* 0x0004000001067983 */ /* 0x0001620000300800 */
[----:B------:R-:W-:Y:S01]  /*26260*/  BSSY B1, `(.L_x_280) ;  /* 0x000000b000017945 */ /* 0x000fe20003800000 */
[----:B------:R-:W-:Y:S02]  /*26270*/  @P3 LOP3.LUT R17, R17, 0x1, RZ, 0xfc, !PT ;  /* 0x0000000111113812 */ /* 0x000fe400078efcff */
[----:B------:R1:W-:Y:S04]  /*26280*/  STL.S16 [R1+0x1c0], R5 ;  /* 0x0001c00501007387 */ /* 0x0003e80000100600 */
[----:B------:R3:W-:Y:S04]  /*26290*/  @P0 STG.E.U16 desc[UR52][R8.64+0x72], R4 ;  /* 0x0000720408000986 */ /* 0x0007e8000c101534 */
[----:B-1----:R0:W5:Y:S04]  /*262a0*/  LDL.LU R5, [R1+0x3fc] ;  /* 0x0003fc0001057983 */ /* 0x0021680000300800 */
[----:B---3--:R0:W5:Y:S01]  /*262b0*/  LDL.LU R4, [R1+0x3f8] ;  /* 0x0003f80001047983 */ /* 0x0081620000300800 */
[----:B------:R-:W-:Y:S05]  /*262c0*/  @!P1 BRA `(.L_x_281) ;  /* 0x0000000000109947 */ /* 0x000fea0003800000 */
[----:B------:R1:W-:Y:S04]  /*262d0*/  STL [R1+0x3f8], R0 ;  /* 0x0003f80001007387 */ /* 0x0003e80000100800 */
[----:B-1----:R-:W3:Y:S04]  /*262e0*/  LDG.E.LTC128B.U16 R0, desc[UR52][R236.64+0x80] ;  /* 0x00008034ec007981 */ /* 0x002ee8000c1e1520 */
[----:B---3--:R1:W-:Y:S04]  /*262f0*/  STL [R1+0x1c0], R0 ;  /* 0x0001c00001007387 */ /* 0x0083e80000100800 */
[----:B-1----:R1:W5:Y:S02]  /*26300*/  LDL.LU R0, [R1+0x3f8] ;  /* 0x0003f80001007983 */ /* 0x0023640000300800 */
.L_x_281:
[----:B------:R-:W-:Y:S05]  /*26310*/  BSYNC B1 ;  /* 0x0000000000017941 */ /* 0x000fea0003800000 */
.L_x_280:
        /* <DEDUP_REMOVED lines=9> */
[----:B0-----:R-:W2:Y:S04]  /*263b0*/  LDL.64 R6, [R1+0x308] ;  /* 0x0003080001067983 */ /* 0x001ea80000100a00 */
[----:B------:R0:W-:Y:S01]  /*263c0*/  STL [R1+0x3f8], R4 ;  /* 0x0003f80401007387 */ /* 0x0001e20000100800 */
[----:B----4-:R-:W-:-:S05]  /*263d0*/  HADD2.F32 R12, -RZ, R8.H0_H0 ;  /* 0x20000008ff0c7230 */ /* 0x010fca0000004100 */
[----:B------:R-:W-:-:S04]  /*263e0*/  FMUL R12, R12, R16 ;  /* 0x000000100c0c7220 */ /* 0x000fc80000400000 */
[----:B---3--:R-:W-:Y:S01]  /*263f0*/  FFMA R11, R11, R2, R12 ;  /* 0x000000020b0b7223 */ /* 0x008fe2000000000c */
[----:B------:R-:W-:Y:S01]  /*26400*/  PRMT R5, R8, 0x7610, R5 ;  /* 0x0000761008057816 */ /* 0x000fe20000000005 */
[----:B------:R3:W5:Y:S01]  /*26410*/  LDL.LU R12, [R1+0x41c] ;  /* 0x00041c00010c7983 */ /* 0x0007620000300800 */
[----:B------:R-:W-:Y:S02]  /*26420*/  ISETP.GT.AND P2, PT, R3, 0x41, PT ;  /* 0x000000410300780c */ /* 0x000fe40003f44270 */
[----:B------:R-:W-:Y:S02]  /*26430*/  F2FP.F16.F32.PACK_AB R10, RZ, R11 ;  /* 0x0000000bff0a723e */ /* 0x000fe400000000ff */
[----:B------:R3:W5:Y:S02]  /*26440*/  LDL.LU R11, [R1+0x418] ;  /* 0x00041800010b7983 */ /* 0x0007640000300800 */
[----:B------:R-:W-:Y:S02]  /*26450*/  PRMT R9, R10, 0x7610, R9 ;  /* 0x000076100a097816 */ /* 0x000fe40000000009 */
[----:B------:R3:W5:Y:S01]  /*26460*/  LDL.LU R10, [R1+0x414] ;  /* 0x00041400010a7983 */ /* 0x0007620000300800 */
[----:B------:R-:W-:-:S02]  /*26470*/  ISETP.GT.AND P0, PT, R0, RZ, P2 ;  /* 0x000000ff0000720c */ /* 0x000fc40001704270 */
[----:B0-----:R-:W-:Y:S02]  /*26480*/  PRMT R4, R9, 0x7610, R4 ;  /* 0x0000761009047816 */ /* 0x001fe40000000004 */
[----:B------:R3:W5:Y:S01]  /*26490*/  LDL.LU R9, [R1+0x410] ;  /* 0x0004100001097983 */ /* 0x0007620000300800 */
[----:B------:R-:W-:-:S03]  /*264a0*/  LOP3.LUT R17, R17, 0xfffffffb, RZ, 0xc0, !PT ;  /* 0xfffffffb11117812 */ /* 0x000fc600078ec0ff */
[----:B------:R3:W5:Y:S01]  /*264b0*/  LDL.LU R8, [R1+0x40c] ;  /* 0x00040c0001087983 */ /* 0x0007620000300800 */
[----:B------:R-:W-:Y:S01]  /*264c0*/  BSSY B1, `(.L_x_282) ;  /* 0x000000c000017945 */ /* 0x000fe20003800000 */
[----:B------:R-:W-:Y:S02]  /*264d0*/  @P2 LOP3.LUT R17, R17, 0x4, RZ, 0xfc, !PT ;  /* 0x0000000411112812 */ /* 0x000fe400078efcff */
[----:B------:R0:W-:Y:S04]  /*264e0*/  STL.S16 [R1+0x180], R5 ;  /* 0x0001800501007387 */ /* 0x0001e80000100600 */
[----:B--2---:R2:W-:Y:S04]  /*264f0*/  @P1 STG.E.U16 desc[UR52][R6.64+0x80], R4 ;  /* 0x0000800406001986 */ /* 0x0045e8000c101534 */
[----:B0-----:R3:W5:Y:S04]  /*26500*/  LDL.LU R5, [R1+0x408] ;  /* 0x0004080001057983 */ /* 0x0017680000300800 */
[----:B--2---:R3:W5:Y:S04]  /*26510*/  LDL.LU.64 R6, [R1+0x400] ;  /* 0x0004000001067983 */ /* 0x0047680000300a00 */
[----:B------:R3:W5:Y:S01]  /*26520*/  LDL.LU R4, [R1+0x3f8] ;  /* 0x0003f80001047983 */ /* 0x0007620000300800 */
[----:B------:R-:W-:Y:S05]  /*26530*/  @!P0 BRA `(.L_x_283) ;  /* 0x0000000000108947 */ /* 0x000fea0003800000 */
[----:B------:R0:W-:Y:S04]  /*26540*/  STL [R1+0x3f8], R0 ;  /* 0x0003f80001007387 */ /* 0x0001e80000100800 */
[----:B0-----:R-:W2:Y:S04]  /*26550*/  LDG.E.LTC128B.U16 R0, desc[UR52][R236.64+0x82] ;  /* 0x00008234ec007981 */ /* 0x001ea8000c1e1520 */
[----:B--2---:R0:W-:Y:S04]  /*26560*/  STL [R1+0x180], R0 ;  /* 0x0001800001007387 */ /* 0x0041e80000100800 */
[----:B0-----:R0:W5:Y:S02]  /*26570*/  LDL.LU R0, [R1+0x3f8] ;  /* 0x0003f80001007983 */ /* 0x0011640000300800 */
.L_x_283:
[----:B------:R-:W-:Y:S05]  /*26580*/  BSYNC B1 ;  /* 0x0000000000017941 */ /* 0x000fea0003800000 */
.L_x_282:
        /* <DEDUP_REMOVED lines=9> */
[----:B-1----:R-:W3:Y:S04]  /*26620*/  LDL.64 R4, [R1+0x308] ;  /* 0x0003080001047983 */ /* 0x002ee80000100a00 */
        /* <DEDUP_REMOVED lines=15> */
[----:B---3--:R3:W-:Y:S04]  /*26720*/  @P0 STG.E.U16 desc[UR52][R4.64+0x82], R3 ;  /* 0x0000820304000986 */ /* 0x0087e8000c101534 */
[----:B-1----:R2:W5:Y:S04]  /*26730*/  LDL.LU R6, [R1+0x408] ;  /* 0x0004080001067983 */ /* 0x0025680000300800 */
[----:B---3--:R2:W5:Y:S04]  /*26740*/  LDL.LU.64 R4, [R1+0x400] ;  /* 0x0004000001047983 */ /* 0x0085680000300a00 */
[----:B------:R2:W5:Y:S01]  /*26750*/  LDL.LU R3, [R1+0x3f8] ;  /* 0x0003f80001037983 */ /* 0x0005620000300800 */
[----:B------:R-:W-:Y:S04]  /*26760*/  BSSY B1, `(.L_x_284) ;  /* 0x0000006000017945 */ /* 0x000fe80003800000 */
[----:B------:R-:W-:Y:S05]  /*26770*/  @!P1 BRA `(.L_x_285) ;  /* 0x0000000000109947 */ /* 0x000fea0003800000 */
[----:B------:R1:W-:Y:S04]  /*26780*/  STL [R1+0x3f8], R0 ;  /* 0x0003f80001007387 */ /* 0x0003e80000100800 */
[----:B-1----:R-:W3:Y:S04]  /*26790*/  LDG.E.LTC128B.U16 R0, desc[UR52][R232.64+0x80] ;  /* 0x00008034e8007981 */ /* 0x002ee8000c1e1520 */
[----:B---3--:R1:W-:Y:S04]  /*267a0*/  STL [R1+0x180], R0 ;  /* 0x0001800001007387 */ /* 0x0083e80000100800 */
[----:B-1----:R1:W5:Y:S02]  /*267b0*/  LDL.LU R0, [R1+0x3f8] ;  /* 0x0003f80001007983 */ /* 0x0023640000300800 */
.L_x_285:
[----:B------:R-:W-:Y:S05]  /*267c0*/  BSYNC B1 ;  /* 0x0000000000017941 */ /* 0x000fea0003800000 */
.L_x_284:
        /* <DEDUP_REMOVED lines=32> */
.L_x_287:
[----:B------:R-:W-:Y:S05]  /*269d0*/  BSYNC B1 ;  /* 0x0000000000017941 */ /* 0x000fea0003800000 */
.L_x_286:
        /* <DEDUP_REMOVED lines=35> */
.L_x_289:
[----:B------:R-:W-:Y:S05]  /*26c10*/  BSYNC B1 ;  /* 0x0000000000017941 */ /* 0x000fea0003800000 */
.L_x_288:
        /* <DEDUP_REMOVED lines=23> */
[----:B------:R3:W5:Y:S04]  /*26d90*/  LDL.LU R9, [R1+0x410] ;  /* 0x0004100001097983 */ /* 0x0007680000300800 */
[----:B------:R3:W5:Y:S04]  /*26da0*/  LDL.LU R8, [R1+0x40c] ;  /* 0x00040c0001087983 */ /* 0x0007680000300800 */
[----:B------:R0:W-:Y:S04]  /*26db0*/  STL.S16 [R1+0x180], R5 ;  /* 0x0001800501007387 */ /* 0x0001e80000100600 */
[----:B--2---:R2:W-:Y:S04]  /*26dc0*/  @P1 STG.E.U16 desc[UR52][R6.64+0x90], R4 ;  /* 0x0000900406001986 */ /* 0x0045e8000c101534 */
[----:B0-----:R3:W5:Y:S04]  /*26dd0*/  LDL.LU R5, [R1+0x408] ;  /* 0x0004080001057983 */ /* 0x0017680000300800 */
[----:B--2---:R3:W5:Y:S04]  /*26de0*/  LDL.LU.64 R6, [R1+0x400] ;  /* 0x0004000001067983 */ /* 0x0047680000300a00 */
[----:B------:R3:W5:Y:S01]  /*26df0*/  LDL.LU R4, [R1+0x3f8] ;  /* 0x0003f80001047983 */ /* 0x0007620000300800 */
[----:B------:R-:W-:Y:S04]  /*26e00*/  BSSY B1, `(.L_x_290) ;  /* 0x0000006000017945 */ /* 0x000fe80003800000 */
[----:B------:R-:W-:Y:S05]  /*26e10*/  @!P0 BRA `(.L_x_291) ;  /* 0x0000000000108947 */ /* 0x000fea0003800000 */
[----:B------:R0:W-:Y:S04]  /*26e20*/  STL [R1+0x3f8], R0 ;  /* 0x0003f80001007387 */ /* 0x0001e80000100800 */
[----:B0-----:R-:W2:Y:S04]  /*26e30*/  LDG.E.LTC128B.U16 R0, desc[UR52][R236.64+0x92] ;  /* 0x00009234ec007981 */ /* 0x001ea8000c1e1520 */
[----:B--2---:R0:W-:Y:S04]  /*26e40*/  STL [R1+0x180], R0 ;  /* 0x0001800001007387 */ /* 0x0041e80000100800 */
[----:B0-----:R0:W5:Y:S02]  /*26e50*/  LDL.LU R0, [R1+0x3f8] ;  /* 0x0003f80001007983 */ /* 0x0011640000300800 */
.L_x_291:
[----:B------:R-:W-:Y:S05]  /*26e60*/  BSYNC B1 ;  /* 0x0000000000017941 */ /* 0x000fea0003800000 */
.L_x_290:
        /* <DEDUP_REMOVED lines=35> */
.L_x_293:
[----:B------:R-:W-:Y:S05]  /*270a0*/  BSYNC B1 ;  /* 0x0000000000017941 */ /* 0x000fea0003800000 */
.L_x_292:
        /* <DEDUP_REMOVED lines=32> */
.L_x_295:
[----:B------:R-:W-:Y:S05]  /*272b0*/  BSYNC B1 ;  /* 0x0000000000017941 */ /* 0x000fea0003800000 */
.L_x_294:
        /* <DEDUP_REMOVED lines=33> */
.L_x_297:
[----:B------:R-:W-:Y:S05]  /*274d0*/  BSYNC B1 ;  /* 0x0000000000017941 */ /* 0x000fea0003800000 */
.L_x_296:
        /* <DEDUP_REMOVED lines=21> */
[----:B------:R2:W5:Y:S01]  /*27630*/  LDL.LU R7, [R1+0x410] ;  /* 0x0004100001077983 */ /* 0x0005620000300800 */
[----:B------:R-:W-:-:S03]  /*27640*/  ISETP.GT.AND P2, PT, R3, 0x51, PT ;  /* 0x000000510300780c */ /* 0x000fc60003f44270 */
[----:B----4-:R0:W-:Y:S04]  /*27650*/  @P0 STG.E.U16 desc[UR52][R8.64+0xa0], R6 ;  /* 0x0000a00608000986 */ /* 0x0101e8000c101534 */
[----:B0-----:R2:W5:Y:S04]  /*27660*/  LDL.LU.64 R8, [R1+0x408] ;  /* 0x0004080001087983 */ /* 0x0015680000300a00 */
[----:B------:R2:W5:Y:S01]  /*27670*/  LDL.LU R6, [R1+0x400] ;  /* 0x0004000001067983 */ /* 0x0005620000300800 */
[----:B------:R-:W-:-:S03]  /*27680*/  ISETP.GT.AND P0, PT, R0, RZ, P2 ;  /* 0x000000ff0000720c */ /* 0x000fc60001704270 */
[----:B------:R2:W5:Y:S04]  /*27690*/  LDL.LU R5, [R1+0x3fc] ;  /* 0x0003fc0001057983 */ /* 0x0005680000300800 */
[----:B------:R0:W-:Y:S04]  /*276a0*/  STL.S16 [R1+0x180], R4 ;  /* 0x0001800401007387 */ /* 0x0001e80000100600 */
[----:B0-----:R2:W5:Y:S01]  /*276b0*/  LDL.LU R4, [R1+0x3f8] ;  /* 0x0003f80001047983 */ /* 0x0015620000300800 */
[----:B------:R-:W-:Y:S04]  /*276c0*/  BSSY B1, `(.L_x_298) ;  /* 0x0000006000017945 */ /* 0x000fe80003800000 */
[----:B------:R-:W-:Y:S05]  /*276d0*/  @!P0 BRA `(.L_x_299) ;  /* 0x0000000000108947 */ /* 0x000fea0003800000 */
[----:B------:R0:W-:Y:S04]  /*276e0*/  STL [R1+0x3f8], R0 ;  /* 0x0003f80001007387 */ /* 0x0001e80000100800 */
[----:B0-----:R-:W3:Y:S04]  /*276f0*/  LDG.E.LTC128B.U16 R0, desc[UR52][R236.64+0xa2] ;  /* 0x0000a234ec007981 */ /* 0x001ee8000c1e1520 */
[----:B---3--:R0:W-:Y:S04]  /*27700*/  STL [R1+0x180], R0 ;  /* 0x0001800001007387 */ /* 0x0081e80000100800 */
[----:B0-----:R0:W5:Y:S02]  /*27710*/  LDL.LU R0, [R1+0x3f8] ;  /* 0x0003f80001007983 */ /* 0x0011640000300800 */
.L_x_299:
[----:B------:R-:W-:Y:S05]  /*27720*/  BSYNC B1 ;  /* 0x0000000000017941 */ /* 0x000fea0003800000 */
.L_x_298:
        /* <DEDUP_REMOVED lines=35> */
.L_x_301:
[----:B------:R-:W-:Y:S05]  /*27960*/  BSYNC B1 ;  /* 0x0000000000017941 */ /* 0x000fea0003800000 */
.L_x_300:
        /* <DEDUP_REMOVED lines=32> */
.L_x_303:
[----:B------:R-:W-:Y:S05]  /*27b70*/  BSYNC B1 ;  /* 0x0000000000017941 */ /* 0x000fea0003800000 */
.L_x_302:
[----:B------:R-:W-:Y:S04]  /*27b80*/  STL [R1+0x410], R12 ;  /* 0x0004100c01007387 */ /* 0x000fe80000100800 */
[----:B-----5:R4:W-:Y:S04]  /*27b90*/  STL [R1+0x40c], R11 ;  /* 0x00040c0b01007387 */ /* 0x0209e80000100800 */
        /* <DEDUP_REMOVED lines=20> */
[----:B------:R-:W-:-:S03]  /*27ce0*/  ISETP.GT.AND P1, PT, R3, 0x58, PT ;  /* 0x000000580300780c */ /* 0x000fc60003f24270 */
        /* <DEDUP_REMOVED lines=10> */
.L_x_305:
[----:B------:R-:W-:Y:S05]  /*27d90*/  BSYNC B1 ;  /* 0x0000000000017941 */ /* 0x000fea0003800000 */
.L_x_304:
        /* <DEDUP_REMOVED lines=36> */
.L_x_307:
[----:B------:R-:W-:Y:S05]  /*27fe0*/  BSYNC B1 ;  /* 0x0000000000017941 */ /* 0x000fea0003800000 */
.L_x_306:
        /* <DEDUP_REMOVED lines=35> */
.L_x_309:
[----:B------:R-:W-:Y:S05]  /*28220*/  BSYNC B1 ;  /* 0x0000000000017941 */ /* 0x000fea0003800000 */
.L_x_308:
        /* <DEDUP_REMOVED lines=32> */
.L_x_311:
[----:B------:R-:W-:Y:S05]  /*28430*/  BSYNC B1 ;  /* 0x0000000000017941 */ /* 0x000fea0003800000 */
.L_x_310:
        /* <DEDUP_REMOVED lines=33> */
.L_x_313:
[----:B------:R-:W-:Y:S05]  /*28650*/  BSYNC B1 ;  /* 0x0000000000017941 */ /* 0x000fea0003800000 */
.L_x_312:
        /* <DEDUP_REMOVED lines=36> */
.L_x_315:
[----:B------:R-:W-:Y:S05]  /*288a0*/  BSYNC B1 ;  /* 0x0000000000017941 */ /* 0x000fea0003800000 */
.L_x_314:
        /* <DEDUP_REMOVED lines=36> */
.L_x_317:
[----:B------:R-:W-:Y:S05]  /*28af0*/  BSYNC B1 ;  /* 0x0000000000017941 */ /* 0x000fea0003800000 */
.L_x_316:
        /* <DEDUP_REMOVED lines=36> */
.L_x_319:
[----:B------:R-:W-:Y:S05]  /*28d40*/  BSYNC B1 ;  /* 0x0000000000017941 */ /* 0x000fea0003800000 */
.L_x_318:
        /* <DEDUP_REMOVED lines=35> */
.L_x_321:
[----:B------:R-:W-:Y:S05]  /*28f80*/  BSYNC B1 ;  /* 0x0000000000017941 */ /* 0x000fea0003800000 */
.L_x_320:
        /* <DEDUP_REMOVED lines=35> */
.L_x_323:
[----:B------:R-:W-:Y:S05]  /*291c0*/  BSYNC B1 ;  /* 0x0000000000017941 */ /* 0x000fea0003800000 */
.L_x_322:
        /* <DEDUP_REMOVED lines=35> */
.L_x_325:
[----:B------:R-:W-:Y:S05]  /*29400*/  BSYNC B1 ;  /* 0x0000000000017941 */ /* 0x000fea0003800000 */
.L_x_324:
        /* <DEDUP_REMOVED lines=35> */
.L_x_327:
[----:B------:R-:W-:Y:S05]  /*29640*/  BSYNC B1 ;  /* 0x0000000000017941 */ /* 0x000fea0003800000 */
.L_x_326:
        /* <DEDUP_REMOVED lines=35> */
.L_x_329:
[----:B------:R-:W-:Y:S05]  /*29880*/  BSYNC B1 ;  /* 0x0000000000017941 */ /* 0x000fea0003800000 */
.L_x_328:
        /* <DEDUP_REMOVED lines=35> */
.L_x_331:
[----:B------:R-:W-:Y:S05]  /*29ac0*/  BSYNC B1 ;  /* 0x0000000000017941 */ /* 0x000fea0003800000 */
.L_x_330:
        /* <DEDUP_REMOVED lines=35> */
.L_x_333:
[----:B------:R-:W-:Y:S05]  /*29d00*/  BSYNC B1 ;  /* 0x0000000000017941 */ /* 0x000fea0003800000 */
.L_x_332:
        /* <DEDUP_REMOVED lines=35> */
.L_x_335:
[----:B------:R-:W-:Y:S05]  /*29f40*/  BSYNC B1 ;  /* 0x0000000000017941 */ /* 0x000fea0003800000 */
.L_x_334:
        /* <DEDUP_REMOVED lines=35> */
.L_x_337:
[----:B------:R-:W-:Y:S05]  /*2a180*/  BSYNC B1 ;  /* 0x0000000000017941 */ /* 0x000fea0003800000 */
.L_x_336:
        /* <DEDUP_REMOVED lines=35> */
.L_x_339:
[----:B------:R-:W-:Y:S05]  /*2a3c0*/  BSYNC B1 ;  /* 0x0000000000017941 */ /* 0x000fea0003800000 */
.L_x_338:
        /* <DEDUP_REMOVED lines=35> */
.L_x_341:
[----:B------:R-:W-:Y:S05]  /*2a600*/  BSYNC B1 ;  /* 0x0000000000017941 */ /* 0x000fea0003800000 */
.L_x_340:
        /* <DEDUP_REMOVED lines=35> */
.L_x_343:
[----:B------:R-:W-:Y:S05]  /*2a840*/  BSYNC B1 ;  /* 0x0000000000017941 */ /* 0x000fea0003800000 */
.L_x_342:
        /* <DEDUP_REMOVED lines=36> */
.L_x_345:
[----:B------:R-:W-:Y:S05]  /*2aa90*/  BSYNC B1 ;  /* 0x0000000000017941 */ /* 0x000fea0003800000 */
.L_x_344:
        /* <DEDUP_REMOVED lines=33> */
.L_x_347:
[----:B------:R-:W-:Y:S05]  /*2acb0*/  BSYNC B1 ;  /* 0x0000000000017941 */ /* 0x000fea0003800000 */
.L_x_346:
        /* <DEDUP_REMOVED lines=33> */
.L_x_349:
[----:B------:R-:W-:Y:S05]  /*2aed0*/  BSYNC B1 ;  /* 0x0000000000017941 */ /* 0x000fea0003800000 */
.L_x_348:
        /* <DEDUP_REMOVED lines=36> */
.L_x_351:
[----:B------:R-:W-:Y:S05]  /*2b120*/  BSYNC B1 ;  /* 0x0000000000017941 */ /* 0x000fea0003800000 */
.L_x_350:
        /* <DEDUP_REMOVED lines=35> */
.L_x_353:
[----:B------:R-:W-:Y:S05]  /*2b360*/  BSYNC B1 ;  /* 0x0000000000017941 */ /* 0x000fea0003800000 */
.L_x_352:
        /* <DEDUP_REMOVED lines=32> */
.L_x_355:
[----:B------:R-:W-:Y:S05]  /*2b570*/  BSYNC B1 ;  /* 0x0000000000017941 */ /* 0x000fea0003800000 */
.L_x_354:
        /* <DEDUP_REMOVED lines=32> */
.L_x_357:
[----:B------:R-:W-:Y:S05]  /*2b780*/  BSYNC B1 ;  /* 0x0000000000017941 */ /* 0x000fea0003800000 */
.L_x_356:
        /* <DEDUP_REMOVED lines=35> */
.L_x_359:
[----:B------:R-:W-:Y:S05]  /*2b9c0*/  BSYNC B1 ;  /* 0x0000000000017941 */ /* 0x000fea0003800000 */
.L_x_358:
        /* <DEDUP_REMOVED lines=35> */
.L_x_361:
[----:B------:R-:W-:Y:S05]  /*2bc00*/  BSYNC B1 ;  /* 0x0000000000017941 */ /* 0x000fea0003800000 */
.L_x_360:
        /* <DEDUP_REMOVED lines=32> */
.L_x_363:
[----:B------:R-:W-:Y:S05]  /*2be10*/  BSYNC B1 ;  /* 0x0000000000017941 */ /* 0x000fea0003800000 */
.L_x_362:
        /* <DEDUP_REMOVED lines=32> */
.L_x_365:
[----:B------:R-:W-:Y:S05]  /*2c020*/  BSYNC B1 ;  /* 0x0000000000017941 */ /* 0x000fea0003800000 */
.L_x_364:
        /* <DEDUP_REMOVED lines=35> */
.L_x_367:
[----:B------:R-:W-:Y:S05]  /*2c260*/  BSYNC B1 ;  /* 0x0000000000017941 */ /* 0x000fea0003800000 */
.L_x_366:
        /* <DEDUP_REMOVED lines=35> */
.L_x_369:
[----:B------:R-:W-:Y:S05]  /*2c4a0*/  BSYNC B1 ;  /* 0x0000000000017941 */ /* 0x000fea0003800000 */
.L_x_368:
        /* <DEDUP_REMOVED lines=32> */
.L_x_371:
[----:B------:R-:W-:Y:S05]  /*2c6b0*/  BSYNC B1 ;  /* 0x0000000000017941 */ /* 0x000fea0003800000 */
.L_x_370:
        /* <DEDUP_REMOVED lines=32> */
.L_x_373:
[----:B------:R-:W-:Y:S05]  /*2c8c0*/  BSYNC B1 ;  /* 0x0000000000017941 */ /* 0x000fea0003800000 */
.L_x_372:
        /* <DEDUP_REMOVED lines=35> */
.L_x_375:
[----:B------:R-:W-:Y:S05]  /*2cb00*/  BSYNC B1 ;  /* 0x0000000000017941 */ /* 0x000fea0003800000 */
.L_x_374:
        /* <DEDUP_REMOVED lines=36> */
.L_x_377:
[----:B------:R-:W-:Y:S05]  /*2cd50*/  BSYNC B1 ;  /* 0x0000000000017941 */ /* 0x000fea0003800000 */
.L_x_376:
        /* <DEDUP_REMOVED lines=33> */
.L_x_379:
[----:B------:R-:W-:Y:S05]  /*2cf70*/  BSYNC B1 ;  /* 0x0000000000017941 */ /* 0x000fea0003800000 */
.L_x_378:
        /* <DEDUP_REMOVED lines=33> */
.L_x_381:
[----:B------:R-:W-:Y:S05]  /*2d190*/  BSYNC B1 ;  /* 0x0000000000017941 */ /* 0x000fea0003800000 */
.L_x_380:
        /* <DEDUP_REMOVED lines=33> */
.L_x_383:
[----:B------:R-:W-:Y:S05]  /*2d3b0*/  BSYNC B1 ;  /* 0x0000000000017941 */ /* 0x000fea0003800000 */
.L_x_382:
        /* <DEDUP_REMOVED lines=32> */
.L_x_385:
[----:B------:R-:W-:Y:S05]  /*2d5c0*/  BSYNC B1 ;  /* 0x0000000000017941 */ /* 0x000fea0003800000 */
.L_x_384:
        /* <DEDUP_REMOVED lines=32> */
.L_x_387:
[----:B------:R-:W-:Y:S05]  /*2d7d0*/  BSYNC B1 ;  /* 0x0000000000017941 */ /* 0x000fea0003800000 */
.L_x_386:
        /* <DEDUP_REMOVED lines=32> */
.L_x_389:
[----:B------:R-:W-:Y:S05]  /*2d9e0*/  BSYNC B1 ;  /* 0x0000000000017941 */ /* 0x000fea0003800000 */
.L_x_388:
        /* <DEDUP_REMOVED lines=32> */
.L_x_391:
[----:B------:R-:W-:Y:S05]  /*2dbf0*/  BSYNC B1 ;  /* 0x0000000000017941 */ /* 0x000fea0003800000 */
.L_x_390:
        /* <DEDUP_REMOVED lines=32> */
.L_x_393:
[----:B------:R-:W-:Y:S05]  /*2de00*/  BSYNC B1 ;  /* 0x0000000000017941 */ /* 0x000fea0003800000 */
.L_x_392:
        /* <DEDUP_REMOVED lines=32> */
.L_x_395:
[----:B------:R-:W-:Y:S05]  /*2e010*/  BSYNC B1 ;  /* 0x0000000000017941 */ /* 0x000fea0003800000 */
.L_x_394:
        /* <DEDUP_REMOVED lines=32> */
.L_x_397:
[----:B------:R-:W-:Y:S05]  /*2e220*/  BSYNC B1 ;  /* 0x0000000000017941 */ /* 0x000fea0003800000 */
.L_x_396:
        /* <DEDUP_REMOVED lines=32> */
.L_x_399:
[----:B------:R-:W-:Y:S05]  /*2e430*/  BSYNC B1 ;  /* 0x0000000000017941 */ /* 0x000fea0003800000 */
.L_x_398:
        /* <DEDUP_REMOVED lines=32> */
.L_x_401:
[----:B------:R-:W-:Y:S05]  /*2e640*/  BSYNC B1 ;  /* 0x0000000000017941 */ /* 0x000fea0003800000 */
.L_x_400:
        /* <DEDUP_REMOVED lines=32> */
.L_x_403:
[----:B------:R-:W-:Y:S05]  /*2e850*/  BSYNC B1 ;  /* 0x0000000000017941 */ /* 0x000fea0003800000 */
.L_x_402:
        /* <DEDUP_REMOVED lines=32> */
.L_x_405:
[----:B------:R-:W-:Y:S05]  /*2ea60*/  BSYNC B1 ;  /* 0x0000000000017941 */ /* 0x000fea0003800000 */
.L_x_404:
        /* <DEDUP_REMOVED lines=32> */
.L_x_407:
[----:B------:R-:W-:Y:S05]  /*2ec70*/  BSYNC B1 ;  /* 0x0000000000017941 */ /* 0x000fea0003800000 */
.L_x_406:
        /* <DEDUP_REMOVED lines=35> */
.L_x_409:
[----:B------:R-:W-:Y:S05]  /*2eeb0*/  BSYNC B1 ;  /* 0x0000000000017941 */ /* 0x000fea0003800000 */
.L_x_408:
        /* <DEDUP_REMOVED lines=38> */
.L_x_411:
[----:B------:R-:W-:Y:S05]  /*2f120*/  BSYNC B1 ;  /* 0x0000000000017941 */ /* 0x000fea0003800000 */
.L_x_410:
        /* <DEDUP_REMOVED lines=35> */
.L_x_413:
[----:B------:R-:W-:Y:S05]  /*2f360*/  BSYNC B1 ;  /* 0x0000000000017941 */ /* 0x000fea0003800000 */
.L_x_412:
        /* <DEDUP_REMOVED lines=32> */
.L_x_415:
[----:B------:R-:W-:Y:S05]  /*2f570*/  BSYNC B1 ;  /* 0x0000000000017941 */ /* 0x000fea0003800000 */
.L_x_414:
        /* <DEDUP_REMOVED lines=35> */
.L_x_417:
[----:B------:R-:W-:Y:S05]  /*2f7b0*/  BSYNC B1 ;  /* 0x0000000000017941 */ /* 0x000fea0003800000 */
.L_x_416:
        /* <DEDUP_REMOVED lines=36> */
.L_x_419:
[----:B------:R-:W-:Y:S05]  /*2fa00*/  BSYNC B1 ;  /* 0x0000000000017941 */ /* 0x000fea0003800000 */
.L_x_418:
        /* <DEDUP_REMOVED lines=35> */
.L_x_421:
[----:B------:R-:W-:Y:S05]  /*2fc40*/  BSYNC B1 ;  /* 0x0000000000017941 */ /* 0x000fea0003800000 */
.L_x_420:
        /* <DEDUP_REMOVED lines=32> */
.L_x_423:
[----:B------:R-:W-:Y:S05]  /*2fe50*/  BSYNC B1 ;  /* 0x0000000000017941 */ /* 0x000fea0003800000 */
.L_x_422:
        /* <DEDUP_REMOVED lines=33> */
.L_x_425:
[----:B------:R-:W-:Y:S05]  /*30070*/  BSYNC B1 ;  /* 0x0000000000017941 */ /* 0x000fea0003800000 */
.L_x_424:
        /* <DEDUP_REMOVED lines=36> */
.L_x_427:
[----:B------:R-:W-:Y:S05]  /*302c0*/  BSYNC B1 ;  /* 0x0000000000017941 */ /* 0x000fea0003800000 */
.L_x_426:
        /* <DEDUP_REMOVED lines=35> */
.L_x_429:
[----:B------:R-:W-:Y:S05]  /*30500*/  BSYNC B1 ;  /* 0x0000000000017941 */ /* 0x000fea0003800000 */
.L_x_428:
        /* <DEDUP_REMOVED lines=32> */
.L_x_431:
[----:B------:R-:W-:Y:S05]  /*30710*/  BSYNC B1 ;  /* 0x0000000000017941 */ /* 0x000fea0003800000 */
.L_x_430:
        /* <DEDUP_REMOVED lines=33> */
.L_x_433:
[----:B------:R-:W-:Y:S05]  /*30930*/  BSYNC B1 ;  /* 0x0000000000017941 */ /* 0x000fea0003800000 */
.L_x_432:
        /* <DEDUP_REMOVED lines=36> */
.L_x_435:
[----:B------:R-:W-:Y:S05]  /*30b80*/  BSYNC B1 ;  /* 0x0000000000017941 */ /* 0x000fea0003800000 */
.L_x_434:
        /* <DEDUP_REMOVED lines=35> */
.L_x_437:
[----:B------:R-:W-:Y:S05]  /*30dc0*/  BSYNC B1 ;  /* 0x0000000000017941 */ /* 0x000fea0003800000 */
.L_x_436:
        /* <DEDUP_REMOVED lines=32> */
.L_x_439:
[----:B------:R-:W-:Y:S05]  /*30fd0*/  BSYNC B1 ;  /* 0x0000000000017941 */ /* 0x000fea0003800000 */
.L_x_438:
        /* <DEDUP_REMOVED lines=33> */
.L_x_441:
[----:B------:R-:W-:Y:S05]  /*311f0*/  BSYNC B1 ;  /* 0x0000000000017941 */ /* 0x000fea0003800000 */
.L_x_440:
        /* <DEDUP_REMOVED lines=36> */
.L_x_443:
[----:B------:R-:W-:Y:S05]  /*31440*/  BSYNC B1 ;  /* 0x0000000000017941 */ /* 0x000fea0003800000 */
.L_x_442:
        /* <DEDUP_REMOVED lines=36> */
.L_x_445:
[----:B------:R-:W-:Y:S05]  /*31690*/  BSYNC B1 ;  /* 0x0000000000017941 */ /* 0x000fea0003800000 */
.L_x_444:
        /* <DEDUP_REMOVED lines=36> */
.L_x_447:
[----:B------:R-:W-:Y:S05]  /*318e0*/  BSYNC B1 ;  /* 0x0000000000017941 */ /* 0x000fea0003800000 */
.L_x_446:
        /* <DEDUP_REMOVED lines=35> */
.L_x_449:
[----:B------:R-:W-:Y:S05]  /*31b20*/  BSYNC B1 ;  /* 0x0000000000017941 */ /* 0x000fea0003800000 */
.L_x_448:
        /* <DEDUP_REMOVED lines=35> */
.L_x_451:
[----:B------:R-:W-:Y:S05]  /*31d60*/  BSYNC B1 ;  /* 0x0000000000017941 */ /* 0x000fea0003800000 */
.L_x_450:
        /* <DEDUP_REMOVED lines=35> */
.L_x_453:
[----:B------:R-:W-:Y:S05]  /*31fa0*/  BSYNC B1 ;  /* 0x0000000000017941 */ /* 0x000fea0003800000 */
.L_x_452:
        /* <DEDUP_REMOVED lines=35> */
.L_x_455:
[----:B------:R-:W-:Y:S05]  /*321e0*/  BSYNC B1 ;  /* 0x0000000000017941 */ /* 0x000fea0003800000 */
.L_x_454:
        /* <DEDUP_REMOVED lines=35> */
.L_x_457:
[----:B------:R-:W-:Y:S05]  /*32420*/  BSYNC B1 ;  /* 0x0000000000017941 */ /* 0x000fea0003800000 */
.L_x_456:
        /* <DEDUP_REMOVED lines=35> */
.L_x_459:
[----:B------:R-:W-:Y:S05]  /*32660*/  BSYNC B1 ;  /* 0x0000000000017941 */ /* 0x000fea0003800000 */
.L_x_458:
        /* <DEDUP_REMOVED lines=35> */
.L_x_461:
[----:B------:R-:W-:Y:S05]  /*328a0*/  BSYNC B1 ;  /* 0x0000000000017941 */ /* 0x000fea0003800000 */
.L_x_460:
        /* <DEDUP_REMOVED lines=35> */
.L_x_463:
[----:B------:R-:W-:Y:S05]  /*32ae0*/  BSYNC B1 ;  /* 0x0000000000017941 */ /* 0x000fea0003800000 */
.L_x_462:
        /* <DEDUP_REMOVED lines=35> */
.L_x_465:
[----:B------:R-:W-:Y:S05]  /*32d20*/  BSYNC B1 ;  /* 0x0000000000017941 */ /* 0x000fea0003800000 */
.L_x_464:
        /* <DEDUP_REMOVED lines=35> */
.L_x_467:
[----:B------:R-:W-:Y:S05]  /*32f60*/  BSYNC B1 ;  /* 0x0000000000017941 */ /* 0x000fea0003800000 */
.L_x_466:
        /* <DEDUP_REMOVED lines=35> */
.L_x_469:
[----:B------:R-:W-:Y:S05]  /*331a0*/  BSYNC B1 ;  /* 0x0000000000017941 */ /* 0x000fea0003800000 */
.L_x_468:
        /* <DEDUP_REMOVED lines=35> */
.L_x_471:
[----:B------:R-:W-:Y:S05]  /*333e0*/  BSYNC B1 ;  /* 0x0000000000017941 */ /* 0x000fea0003800000 */
.L_x_470:
        /* <DEDUP_REMOVED lines=36> */
.L_x_473:
[----:B------:R-:W-:Y:S05]  /*33630*/  BSYNC B1 ;  /* 0x0000000000017941 */ /* 0x000fea0003800000 */
.L_x_472:
[----:B-----5:R-:W-:Y:S04]  /*33640*/  STL [R1+0x410], R9 ;  /* 0x0004100901007387 */ /* 0x020fe80000100800 */
[----:B------:R2:W-:Y:S04]  /*33650*/  STL [R1+0x40c], R8 ;  /* 0x00040c0801007387 */ /* 0x0005e80000100800 */
[----:B--2---:R-:W2:Y:S04]  /*33660*/  LDL.LU R8, [R1] ;  /* 0x0000000001087983 */ /* 0x004ea80000300800 */
        /* <DEDUP_REMOVED lines=21> */
[----:B------:R3:W-:Y:S04]  /*337c0*/  STL.S16 [R1], R3 ;  /* 0x0000000301007387 */ /* 0x0007e80000100600 */
[----:B---3--:R2:W5:Y:S01]  /*337d0*/  LDL.LU R3, [R1+0x3f8] ;  /* 0x0003f80001037983 */ /* 0x0085620000300800 */
[----:B------:R-:W-:Y:S01]  /*337e0*/  ISETP.GT.AND P5, PT, R0, 0x100, P5 ;  /* 0x000001000000780c */ /* 0x000fe20002fa4270 */
[----:B------:R-:W-:-:S12]  /*337f0*/  BSSY B1, `(.L_x_474) ;  /* 0x0000006000017945 */ /* 0x000fd80003800000 */
[----:B--2---:R-:W-:Y:S05]  /*33800*/  @!P5 BRA `(.L_x_475) ;  /* 0x000000000010d947 */ /* 0x004fea0003800000 */
[----:B------:R2:W-:Y:S04]  /*33810*/  STL [R1+0x3f8], R0 ;  /* 0x0003f80001007387 */ /* 0x0005e80000100800 */
[----:B--2---:R-:W2:Y:S04]  /*33820*/  LDG.E.LTC128B.U16 R0, desc[UR52][R18.64+0xc2] ;  /* 0x0000c23412007981 */ /* 0x004ea8000c1e1520 */
[----:B--2---:R2:W-:Y:S04]  /*33830*/  STL [R1], R0 ;  /* 0x0000000001007387 */ /* 0x0045e80000100800 */
[----:B--2---:R2:W5:Y:S02]  /*33840*/  LDL.LU R0, [R1+0x3f8] ;  /* 0x0003f80001007983 */ /* 0x0045640000300800 */
.L_x_475:
[----:B------:R-:W-:Y:S05]  /*33850*/  BSYNC B1 ;  /* 0x0000000000017941 */ /* 0x000fea0003800000 */
.L_x_474:
[----:B-----5:R-:W-:Y:S04]  /*33860*/  STL [R1+0x410], R9 ;  /* 0x0004100901007387 */ /* 0x020fe80000100800 */
[----:B------:R3:W-:Y:S04]  /*33870*/  STL [R1+0x40c], R8 ;  /* 0x00040c0801007387 */ /* 0x0007e80000100800 */
[----:B---3--:R-:W3:Y:S04]  /*33880*/  LDL.LU R8, [R1+0x4] ;  /* 0x0000040001087983 */ /* 0x008ee80000300800 */
[----:B------:R-:W-:Y:S04]  /*33890*/  STL [R1+0x408], R7 ;  /* 0x0004080701007387 */ /* 0x000fe80000100800 */
[----:B------:R-:W-:Y:S04]  /*338a0*/  STL [R1+0x404], R6 ;  /* 0x0004040601007387 */ /* 0x000fe80000100800 */
[----:B------:R-:W-:Y:S04]  /*338b0*/  STL [R1+0x400], R5 ;  /* 0x0004000501007387 */ /* 0x000fe80000100800 */
[----:B------:R4:W-:Y:S04]  /*338c0*/  STL [R1+0x3fc], R4 ;  /* 0x0003fc0401007387 */ /* 0x0009e80000100800 */
[----:B----4-:R-:W4:Y:S04]  /*338d0*/  LDL.LU R4, [R1] ;  /* 0x0000000001047983 */ /* 0x010f280000300800 */
        /* <DEDUP_REMOVED lines=20> */
[----:B0-----:R-:W-:Y:S05]  /*33a20*/  @!P5 BRA `(.L_x_477) ;  /* 0x000000000010d947 */ /* 0x001fea0003800000 */
[----:B------:R0:W-:Y:S04]  /*33a30*/  STL [R1+0x3f8], R0 ;  /* 0x0003f80001007387 */ /* 0x0001e80000100800 */
[----:B0-----:R-:W3:Y:S04]  /*33a40*/  LDG.E.LTC128B.U16 R0, desc[UR52][R14.64+0xc0] ;  /* 0x0000c0340e007981 */ /* 0x001ee8000c1e1520 */
[----:B---3--:R0:W-:Y:S04]  /*33a50*/  STL [R1], R0 ;  /* 0x0000000001007387 */ /* 0x0081e80000100800 */
[----:B0-----:R0:W5:Y:S02]  /*33a60*/  LDL.LU R0, [R1+0x3f8] ;  /* 0x0003f80001007983 */ /* 0x0011640000300800 */
.L_x_477:
[----:B------:R-:W-:Y:S05]  /*33a70*/  BSYNC B1 ;  /* 0x0000000000017941 */ /* 0x000fea0003800000 */
.L_x_476:
        /* <DEDUP_REMOVED lines=9> */
[----:B-1----:R-:W2:Y:S04]  /*33b10*/  LDL.LU R4, [R1] ;  /* 0x0000000001047983 */ /* 0x002ea80000300800 */
        /* <DEDUP_REMOVED lines=17> */
[----:B------:R1:W-:Y:S04]  /*33c30*/  STL.S16 [R1], R3 ;  /* 0x0000000301007387 */ /* 0x0003e80000100600 */
[----:B-1----:R2:W5:Y:S01]  /*33c40*/  LDL.LU R3, [R1+0x3f8] ;  /* 0x0003f80001037983 */ /* 0x0025620000300800 */
[----:B------:R-:W-:Y:S01]  /*33c50*/  ISETP.GT.AND P5, PT, R0, 0x108, P5 ;  /* 0x000001080000780c */ /* 0x000fe20002fa4270 */
[----:B------:R-:W-:-:S12]  /*33c60*/  BSSY B1, `(.L_x_478) ;  /* 0x0000006000017945 */ /* 0x000fd80003800000 */
[----:B--2---:R-:W-:Y:S05]  /*33c70*/  @!P5 BRA `(.L_x_479) ;  /* 0x000000000010d947 */ /* 0x004fea0003800000 */
[----:B------:R1:W-:Y:S04]  /*33c80*/  STL [R1+0x3f8], R0 ;  /* 0x0003f80001007387 */ /* 0x0003e80000100800 */
[----:B-1----:R-:W2:Y:S04]  /*33c90*/  LDG.E.LTC128B.U16 R0, desc[UR52][R14.64+0xc2] ;  /* 0x0000c2340e007981 */ /* 0x002ea8000c1e1520 */
[----:B--2---:R1:W-:Y:S04]  /*33ca0*/  STL [R1], R0 ;  /* 0x0000000001007387 */ /* 0x0043e80000100800 */
[----:B-1----:R1:W5:Y:S02]  /*33cb0*/  LDL.LU R0, [R1+0x3f8] ;  /* 0x0003f80001007983 */ /* 0x0023640000300800 */
.L_x_479:
[----:B------:R-:W-:Y:S05]  /*33cc0*/  BSYNC B1 ;  /* 0x0000000000017941 */ /* 0x000fea0003800000 */
.L_x_478:
        /* <DEDUP_REMOVED lines=9> */
[----:B----4-:R-:W4:Y:S04]  /*33d60*/  LDL.LU R4, [R1] ;  /* 0x0000000001047983 */ /* 0x010f280000300800 */
        /* <DEDUP_REMOVED lines=16> */
[----:B------:R0:W-:Y:S04]  /*33e70*/  STL.S16 [R1], R3 ;  /* 0x0000000301007387 */ /* 0x0001e80000100600 */
[----:B0-----:R2:W5:Y:S01]  /*33e80*/  LDL.LU R3, [R1+0x3f8] ;  /* 0x0003f80001037983 */ /* 0x0015620000300800 */
[----:B------:R-:W-:Y:S01]  /*33e90*/  ISETP.GT.AND P5, PT, R0, 0x100, P6 ;  /* 0x000001000000780c */ /* 0x000fe200037a4270 */
[----:B------:R-:W-:-:S12]  /*33ea0*/  BSSY B1, `(.L_x_480) ;  /* 0x0000006000017945 */ /* 0x000fd80003800000 */
[----:B--2---:R-:W-:Y:S05]  /*33eb0*/  @!P5 BRA `(.L_x_481) ;  /* 0x000000000010d947 */ /* 0x004fea0003800000 */
[----:B------:R0:W-:Y:S04]  /*33ec0*/  STL [R1+0x3f8], R0 ;  /* 0x0003f80001007387 */ /* 0x0001e80000100800 */
[----:B0-----:R-:W2:Y:S04]  /*33ed0*/  LDG.E.LTC128B.U16 R0, desc[UR52][R18.64+0xd0] ;  /* 0x0000d03412007981 */ /* 0x001ea8000c1e1520 */
[----:B--2---:R0:W-:Y:S04]  /*33ee0*/  STL [R1], R0 ;  /* 0x0000000001007387 */ /* 0x0041e80000100800 */
[----:B0-----:R0:W5:Y:S02]  /*33ef0*/  LDL.LU R0, [R1+0x3f8] ;  /* 0x0003f80001007983 */ /* 0x0011640000300800 */
.L_x_481:
[----:B------:R-:W-:Y:S05]  /*33f00*/  BSYNC B1 ;  /* 0x0000000000017941 */ /* 0x000fea0003800000 */
.L_x_480:
[----:B-----5:R-:W-:Y:S04]  /*33f10*/  STL [R1+0x410], R9 ;  /* 0x0004100901007387 */ /* 0x020fe80000100800 */
[----:B------:R2:W-:Y:S04]  /*33f20*/  STL [R1+0x40c], R8 ;  /* 0x00040c0801007387 */ /* 0x0005e80000100800 */
[----:B--2---:R-:W2:Y:S04]  /*33f30*/  LDL.LU R8, [R1+0x10] ;  /* 0x0000100001087983 */ /* 0x004ea80000300800 */
[----:B------:R-:W-:Y:S04]  /*33f40*/  STL [R1+0x408], R7 ;  /* 0x0004080701007387 */ /* 0x000fe80000100800 */
[----:B------:R-:W-:Y:S04]  /*33f50*/  STL [R1+0x404], R6 ;  /* 0x0004040601007387 */ /* 0x000fe80000100800 */
[----:B------:R-:W-:Y:S04]  /*33f60*/  STL [R1+0x400], R5 ;  /* 0x0004000501007387 */ /* 0x000fe80000100800 */
[----:B------:R3:W-:Y:S04]  /*33f70*/  STL [R1+0x3fc], R4 ;  /* 0x0003fc0401007387 */ /* 0x0007e80000100800 */
[----:B---3--:R-:W3:Y:S04]  /*33f80*/  LDL.LU R4, [R1] ;  /* 0x0000000001047983 */ /* 0x008ee80000300800 */
        /* <DEDUP_REMOVED lines=24> */
.L_x_483:
[----:B------:R-:W-:Y:S05]  /*34110*/  BSYNC B1 ;  /* 0x0000000000017941 */ /* 0x000fea0003800000 */
.L_x_482:
        /* <DEDUP_REMOVED lines=32> */
.L_x_485:
[----:B------:R-:W-:Y:S05]  /*34320*/  BSYNC B1 ;  /* 0x0000000000017941 */ /* 0x000fea0003800000 */
.L_x_484:
        /* <DEDUP_REMOVED lines=35> */
.L_x_487:
[----:B------:R-:W-:Y:S05]  /*34560*/  BSYNC B1 ;  /* 0x0000000000017941 */ /* 0x000fea0003800000 */
.L_x_486:
        /* <DEDUP_REMOVED lines=35> */
.L_x_489:
[----:B------:R-:W-:Y:S05]  /*347a0*/  BSYNC B1 ;  /* 0x0000000000017941 */ /* 0x000fea0003800000 */
.L_x_488:
        /* <DEDUP_REMOVED lines=32> */
.L_x_491:
[----:B------:R-:W-:Y:S05]  /*349b0*/  BSYNC B1 ;  /* 0x0000000000017941 */ /* 0x000fea0003800000 */
.L_x_490:
        /* <DEDUP_REMOVED lines=32> */
.L_x_493:
[----:B------:R-:W-:Y:S05]  /*34bc0*/  BSYNC B1 ;  /* 0x0000000000017941 */ /* 0x000fea0003800000 */
.L_x_492:
        /* <DEDUP_REMOVED lines=35> */
.L_x_495:
[----:B------:R-:W-:Y:S05]  /*34e00*/  BSYNC B1 ;  /* 0x0000000000017941 */ /* 0x000fea0003800000 */
.L_x_494:
        /* <DEDUP_REMOVED lines=35> */
.L_x_497:
[----:B------:R-:W-:Y:S05]  /*35040*/  BSYNC B1 ;  /* 0x0000000000017941 */ /* 0x000fea0003800000 */
.L_x_496:
        /* <DEDUP_REMOVED lines=32> */
.L_x_499:
[----:B------:R-:W-:Y:S05]  /*35250*/  BSYNC B1 ;  /* 0x0000000000017941 */ /* 0x000fea0003800000 */
.L_x_498:
        /* <DEDUP_REMOVED lines=32> */
.L_x_501:
[----:B------:R-:W-:Y:S05]  /*35460*/  BSYNC B1 ;  /* 0x0000000000017941 */ /* 0x000fea0003800000 */
.L_x_500:
        /* <DEDUP_REMOVED lines=35> */
.L_x_503:
[----:B------:R-:W-:Y:S05]  /*356a0*/  BSYNC B1 ;  /* 0x0000000000017941 */ /* 0x000fea0003800000 */
.L_x_502:
        /* <DEDUP_REMOVED lines=36> */
.L_x_505:
[----:B------:R-:W-:Y:S05]  /*358f0*/  BSYNC B1 ;  /* 0x0000000000017941 */ /* 0x000fea0003800000 */
.L_x_504:
[----:B-----5:R-:W-:Y:S04]  /*35900*/  STL [R1+0x3fc], R4 ;  /* 0x0003fc0401007387 */ /* 0x020fe80000100800 */
[----:B------:R2:W-:Y:S04]  /*35910*/  STL [R1+0x3f8], R3 ;  /* 0x0003f80301007387 */ /* 0x0005e80000100800 */
[----:B--2---:R-:W2:Y:S02]  /*35920*/  LDL.LU R3, [R1] ;  /* 0x0000000001037983 */ /* 0x004ea40000300800 */
[----:B--2---:R-:W-:-:S05]  /*35930*/  HADD2.F32 R4, -RZ, R3.H0_H0 ;  /* 0x20000003ff047230 */ /* 0x004fca0000004100 */
[----:B------:R-:W-:-:S04]  /*35940*/  FMUL R4, R4, R16 ;  /* 0x0000001004047220 */ /* 0x000fc80000400000 */
[----:B------:R-:W-:Y:S02]  /*35950*/  FFMA R216, R216, R2, R4 ;  /* 0x00000002d8d87223 */ /* 0x000fe40000000004 */
[----:B------:R2:W5:Y:S03]  /*35960*/  LDL.LU R4, [R1+0x3fc] ;  /* 0x0003fc0001047983 */ /* 0x0005660000300800 */
[----:B------:R-:W-:-:S05]  /*35970*/  F2FP.F16.F32.PACK_AB R216, RZ, R216 ;  /* 0x000000d8ffd8723e */ /* 0x000fca00000000ff */
[----:B------:R3:W-:Y:S01]  /*35980*/  @P5 STG.E.U16 desc[UR52][R6.64+0xc0], R216 ;  /* 0x0000c0d806005986 */ /* 0x0007e2000c101534 */
[----:B------:R-:W-:Y:S02]  /*35990*/  LOP3.LUT P5, RZ, R17, 0x4, RZ, 0xc0, !PT ;  /* 0x0000000411ff7812 */ /* 0x000fe400078ac0ff */
[----:B---3--:R-:W-:Y:S02]  /*359a0*/  PRMT R216, R3, 0x7610, R216 ;  /* 0x0000761003d87816 */ /* 0x008fe400000000d8 */
[----:B------:R2:W5:Y:S01]  /*359b0*/  LDL.LU R3, [R1+0x3f8] ;  /* 0x0003f80001037983 */ /* 0x0005620000300800 */
[----:B------:R-:W-:Y:S01]  /*359c0*/  ISETP.GT.AND P5, PT, R0, 0x180, P5 ;  /* 0x000001800000780c */ /* 0x000fe20002fa4270 */
[----:B------:R-:W-:-:S12]  /*359d0*/  BSSY B1, `(.L_x_506) ;  /* 0x0000003000017945 */ /* 0x000fd80003800000 */
[----:B--2---:R-:W-:Y:S05]  /*359e0*/  @!P5 BRA `(.L_x_507) ;  /* 0x000000000004d947 */ /* 0x004fea0003800000 */
[----:B------:R2:W5:Y:S02]  /*359f0*/  LDG.E.LTC128B.U16 R216, desc[UR52][R12.64+0xc2] ;  /* 0x0000c2340cd87981 */ /* 0x000564000c1e1520 */
.L_x_507:
[----:B------:R-:W-:Y:S05]  /*35a00*/  BSYNC B1 ;  /* 0x0000000000017941 */ /* 0x000fea0003800000 */
.L_x_506:
[----:B-----5:R3:W-:Y:S02]  /*35a10*/  STL [R1+0x3f8], R3 ;  /* 0x0003f80301007387 */ /* 0x0207e40000100800 */
[----:B---3--:R-:W-:-:S05]  /*35a20*/  HADD2.F32 R3, -RZ, R216.H0_H0 ;  /* 0x200000d8ff037230 */ /* 0x008fca0000004100 */
[----:B------:R-:W-:-:S04]  /*35a30*/  FMUL R3, R3, R16 ;  /* 0x0000001003037220 */ /* 0x000fc80000400000 */
[----:B------:R-:W-:Y:S02]  /*35a40*/  FFMA R217, R217, R2, R3 ;  /* 0x00000002d9d97223 */ /* 0x000fe40000000003 */
        /* <DEDUP_REMOVED lines=8> */
.L_x_509:
[----:B------:R-:W-:Y:S05]  /*35ad0*/  BSYNC B1 ;  /* 0x0000000000017941 */ /* 0x000fea0003800000 */
.L_x_508:
[----:B-----5:R-:W-:Y:S01]  /*35ae0*/  HADD2.F32 R217, -RZ, R216.H0_H0 ;  /* 0x200000d8ffd97230 */ /* 0x020fe20000004100 */
[----:B------:R-:W-:Y:S04]  /*35af0*/  BSSY B1, `(.L_x_510) ;  /* 0x0000009000017945 */ /* 0x000fe80003800000 */
[----:B------:R-:W-:-:S04]  /*35b00*/  FMUL R217, R217, R16 ;  /* 0x00000010d9d97220 */ /* 0x000fc80000400000 */
[----:B------:R-:W-:-:S05]  /*35b10*/  FFMA R217, R218, R2, R217 ;  /* 0x00000002dad97223 */ /* 0x000fca00000000d9 */
[----:B------:R-:W-:-:S05]  /*35b20*/  F2FP.F16.F32.PACK_AB R217, RZ, R217 ;  /* 0x000000d9ffd9723e */ /* 0x000fca00000000ff */
[----:B------:R4:W-:Y:S01]  /*35b30*/  @P5 STG.E.U16 desc[UR52][R8.64+0xc0], R217 ;  /* 0x0000c0d908005986 */ /* 0x0009e2000c101534 */
[----:B------:R-:W-:-:S04]  /*35b40*/  LOP3.LUT P5, RZ, R17, 0x4, RZ, 0xc0, !PT ;  /* 0x0000000411ff7812 */ /* 0x000fc800078ac0ff */
[----:B------:R-:W-:-:S13]  /*35b50*/  ISETP.GT.AND P5, PT, R0, 0x188, P5 ;  /* 0x000001880000780c */ /* 0x000fda0002fa4270 */
[----:B----4-:R-:W-:Y:S05]  /*35b60*/  @!P5 BRA `(.L_x_511) ;  /* 0x000000000004d947 */ /* 0x010fea0003800000 */
[----:B------:R4:W5:Y:S02]  /*35b70*/  LDG.E.LTC128B.U16 R216, desc[UR52][R10.64+0xc2] ;  /* 0x0000c2340ad87981 */ /* 0x000964000c1e1520 */
.L_x_511:
[----:B------:R-:W-:Y:S05]  /*35b80*/  BSYNC B1 ;  /* 0x0000000000017941 */ /* 0x000fea0003800000 */
.L_x_510:
[----:B-----5:R-:W-:Y:S01]  /*35b90*/  HADD2.F32 R217, -RZ, R216.H0_H0 ;  /* 0x200000d8ffd97230 */ /* 0x020fe20000004100 */
[----:B------:R-:W-:Y:S04]  /*35ba0*/  BSSY B1, `(.L_x_512) ;  /* 0x0000008000017945 */ /* 0x000fe80003800000 */
[----:B------:R-:W-:-:S04]  /*35bb0*/  FMUL R217, R217, R16 ;  /* 0x00000010d9d97220 */ /* 0x000fc80000400000 */
[----:B------:R-:W-:-:S05]  /*35bc0*/  FFMA R217, R219, R2, R217 ;  /* 0x00000002dbd97223 */ /* 0x000fca00000000d9 */
[----:B------:R-:W-:-:S05]  /*35bd0*/  F2FP.F16.F32.PACK_AB R217, RZ, R217 ;  /* 0x000000d9ffd9723e */ /* 0x000fca00000000ff */
[----:B------:R0:W-:Y:S01]  /*35be0*/  @P5 STG.E.U16 desc[UR52][R8.64+0xc2], R217 ;  /* 0x0000c2d908005986 */ /* 0x0001e2000c101534 */
[----:B------:R-:W-:-:S13]  /*35bf0*/  ISETP.GT.AND P5, PT, R0, 0x180, P6 ;  /* 0x000001800000780c */ /* 0x000fda00037a4270 */
[----:B0-----:R-:W-:Y:S05]  /*35c00*/  @!P5 BRA `(.L_x_513) ;  /* 0x000000000004d947 */ /* 0x001fea0003800000 */
[----:B------:R0:W5:Y:S02]  /*35c10*/  LDG.E.LTC128B.U16 R216, desc[UR52][R12.64+0xd0] ;  /* 0x0000d0340cd87981 */ /* 0x000164000c1e1520 */
.L_x_513:
[----:B------:R-:W-:Y:S05]  /*35c20*/  BSYNC B1 ;  /* 0x0000000000017941 */ /* 0x000fea0003800000 */
.L_x_512:
        /* <DEDUP_REMOVED lines=9> */
.L_x_515:
[----:B------:R-:W-:Y:S05]  /*35cc0*/  BSYNC B1 ;  /* 0x0000000000017941 */ /* 0x000fea0003800000 */
.L_x_514:
[----:B-----5:R-:W-:Y:S01]  /*35cd0*/  HADD2.F32 R217, -RZ, R216.H0_H0 ;  /* 0x200000d8ffd97230 */ /* 0x020fe20000004100 */
[----:B------:R-:W-:Y:S01]  /*35ce0*/  ISETP.GT.AND P6, PT, R0, 0x188, P6 ;  /* 0x000001880000780c */ /* 0x000fe200037c4270 */
[----:B------:R-:W-:Y:S03]  /*35cf0*/  BSSY B1, `(.L_x_516) ;  /* 0x0000007000017945 */ /* 0x000fe60003800000 */
[----:B------:R-:W-:-:S04]  /*35d00*/  FMUL R217, R217, R16 ;  /* 0x00000010d9d97220 */ /* 0x000fc80000400000 */
[----:B------:R-:W-:-:S05]  /*35d10*/  FFMA R217, R221, R2, R217 ;  /* 0x00000002ddd97223 */ /* 0x000fca00000000d9 */
[----:B------:R-:W-:-:S05]  /*35d20*/  F2FP.F16.F32.PACK_AB R217, RZ, R217 ;  /* 0x000000d9ffd9723e */ /* 0x000fca00000000ff */
[----:B------:R0:W-:Y:S01]  /*35d30*/  @P5 STG.E.U16 desc[UR52][R6.64+0xd2], R217 ;  /* 0x0000d2d906005986 */ /* 0x0001e2000c101534 */
[----:B------:R-:W-:Y:S05]  /*35d40*/  @!P6 BRA `(.L_x_517) ;  /* 0x000000000004e947 */ /* 0x000fea0003800000 */
[----:B------:R0:W5:Y:S02]  /*35d50*/  LDG.E.LTC128B.U16 R216, desc[UR52][R10.64+0xd0] ;  /* 0x0000d0340ad87981 */ /* 0x000164000c1e1520 */
.L_x_517:
[----:B------:R-:W-:Y:S05]  /*35d60*/  BSYNC B1 ;  /* 0x0000000000017941 */ /* 0x000fea0003800000 */
.L_x_516:
[----:B0----5:R-:W-:Y:S01]  /*35d70*/  HADD2.F32 R217, -RZ, R216.H0_H0 ;  /* 0x200000d8ffd97230 */ /* 0x021fe20000004100 */
        /* <DEDUP_REMOVED lines=8> */
.L_x_519:
[----:B------:R-:W-:Y:S05]  /*35e00*/  BSYNC B1 ;  /* 0x0000000000017941 */ /* 0x000fea0003800000 */
.L_x_518:
        /* <DEDUP_REMOVED lines=9> */
.L_x_521:
[----:B------:R-:W-:Y:S05]  /*35ea0*/  BSYNC B1 ;  /* 0x0000000000017941 */ /* 0x000fea0003800000 */
.L_x_520:
        /* <DEDUP_REMOVED lines=9> */
.L_x_523:
[----:B------:R-:W-:Y:S05]  /*35f40*/  BSYNC B1 ;  /* 0x0000000000017941 */ /* 0x000fea0003800000 */
.L_x_522:
        /* <DEDUP_REMOVED lines=9> */
.L_x_525:
[----:B------:R-:W-:Y:S05]  /*35fe0*/  BSYNC B1 ;  /* 0x0000000000017941 */ /* 0x000fea0003800000 */
.L_x_524:
        /* <DEDUP_REMOVED lines=9> */
.L_x_527:
[----:B------:R-:W-:Y:S05]  /*36080*/  BSYNC B1 ;  /* 0x0000000000017941 */ /* 0x000fea0003800000 */
.L_x_526:
        /* <DEDUP_REMOVED lines=9> */
.L_x_529:
[----:B------:R-:W-:Y:S05]  /*36120*/  BSYNC B1 ;  /* 0x0000000000017941 */ /* 0x000fea0003800000 */
.L_x_528:
        /* <DEDUP_REMOVED lines=9> */
.L_x_531:
[----:B------:R-:W-:Y:S05]  /*361c0*/  BSYNC B1 ;  /* 0x0000000000017941 */ /* 0x000fea0003800000 */
.L_x_530:
        /* <DEDUP_REMOVED lines=9> */
.L_x_533:
[----:B------:R-:W-:Y:S05]  /*36260*/  BSYNC B1 ;  /* 0x0000000000017941 */ /* 0x000fea0003800000 */
.L_x_532:
        /* <DEDUP_REMOVED lines=9> */
.L_x_535:
[----:B------:R-:W-:Y:S05]  /*36300*/  BSYNC B1 ;  /* 0x0000000000017941 */ /* 0x000fea0003800000 */
.L_x_534:
[----:B0----5:R-:W-:Y:S01]  /*36310*/  HADD2.F32 R217, -RZ, R216.H0_H0 ;  /* 0x200000d8ffd97230 */ /* 0x021fe20000004100 */
[----:B------:R-:W-:Y:S01]  /*36320*/  ISETP.GT.AND P3, PT, R3, 0x80, PT ;  /* 0x000000800300780c */ /* 0x000fe20003f64270 */
[----:B------:R-:W-:Y:S01]  /*36330*/  BSSY B1, `(.L_x_536) ;  /* 0x000000a000017945 */ /* 0x000fe20003800000 */
[----:B------:R-:W-:Y:S02]  /*36340*/  LOP3.LUT R17, R17, 0xfffffffe, RZ, 0xc0, !PT ;  /* 0xfffffffe11117812 */ /* 0x000fe400078ec0ff */
[----:B------:R-:W-:Y:S01]  /*36350*/  FMUL R218, R217, R16 ;  /* 0x00000010d9da7220 */ /* 0x000fe20000400000 */
[----:B------:R-:W-:-:S03]  /*36360*/  ISETP.GT.AND P1, PT, R0, RZ, P3 ;  /* 0x000000ff0000720c */ /* 0x000fc60001f24270 */
[----:B------:R-:W-:-:S05]  /*36370*/  FFMA R218, R231, R2, R218 ;  /* 0x00000002e7da7223 */ /* 0x000fca00000000da */
[----:B------:R-:W-:Y:S02]  /*36380*/  F2FP.F16.F32.PACK_AB R218, RZ, R218 ;  /* 0x000000daffda723e */ /* 0x000fe400000000ff */
[----:B------:R-:W-:-:S03]  /*36390*/  @P3 LOP3.LUT R17, R17, 0x1, RZ, 0xfc, !PT ;  /* 0x0000000111113812 */ /* 0x000fc600078efcff */
[----:B------:R0:W-:Y:S01]  /*363a0*/  @P0 STG.E.U16 desc[UR52][R8.64+0xf2], R218 ;  /* 0x0000f2da08000986 */ /* 0x0001e2000c101534 */
[----:B------:R-:W-:Y:S05]  /*363b0*/  @!P1 BRA `(.L_x_537) ;  /* 0x0000000000049947 */ /* 0x000fea0003800000 */
[----:B------:R0:W5:Y:S02]  /*363c0*/  LDG.E.LTC128B.U16 R216, desc[UR52][R236.64+0x100] ;  /* 0x00010034ecd87981 */ /* 0x000164000c1e1520 */
.L_x_537:
[----:B------:R-:W-:Y:S05]  /*363d0*/  BSYNC B1 ;  /* 0x0000000000017941 */ /* 0x000fea0003800000 */
.L_x_536:
[----:B0-----:R-:W2:Y:S01]  /*363e0*/  LDL.64 R218, [R1+0x308] ;  /* 0x0003080001da7983 */ /* 0x001ea20000100a00 */
[----:B-----5:R-:W-:Y:S01]  /*363f0*/  HADD2.F32 R217, -RZ, R216.H0_H0 ;  /* 0x200000d8ffd97230 */ /* 0x020fe20000004100 */
[----:B------:R-:W-:Y:S01]  /*36400*/  ISETP.GT.AND P2, PT, R3, 0x81, PT ;  /* 0x000000810300780c */ /* 0x000fe20003f44270 */
[----:B------:R-:W-:Y:S01]  /*36410*/  BSSY B1, `(.L_x_538) ;  /* 0x000000b000017945 */ /* 0x000fe20003800000 */
[----:B------:R-:W-:Y:S02]  /*36420*/  LOP3.LUT R17, R17, 0xfffffffb, RZ, 0xc0, !PT ;  /* 0xfffffffb11117812 */ /* 0x000fe400078ec0ff */
[----:B------:R-:W-:Y:S01]  /*36430*/  FMUL R217, R217, R16 ;  /* 0x00000010d9d97220 */ /* 0x000fe20000400000 */
[----:B------:R-:W-:-:S03]  /*36440*/  ISETP.GT.AND P0, PT, R0, RZ, P2 ;  /* 0x000000ff0000720c */ /* 0x000fc60001704270 */
[----:B------:R-:W-:Y:S01]  /*36450*/  FFMA R217, R200, R2, R217 ;  /* 0x00000002c8d97223 */ /* 0x000fe200000000d9 */
[----:B------:R-:W-:-:S04]  /*36460*/  PRMT R200, R216, 0x7610, R200 ;  /* 0x00007610d8c87816 */ /* 0x000fc800000000c8 */
[----:B------:R-:W-:Y:S02]  /*36470*/  F2FP.F16.F32.PACK_AB R217, RZ, R217 ;  /* 0x000000d9ffd9723e */ /* 0x000fe400000000ff */
[----:B------:R-:W-:-:S03]  /*36480*/  @P2 LOP3.LUT R17, R17, 0x4, RZ, 0xfc, !PT ;  /* 0x0000000411112812 */ /* 0x000fc600078efcff */
[----:B--2---:R0:W-:Y:S01]  /*36490*/  @P1 STG.E.U16 desc[UR52][R218.64+0x100], R217 ;  /* 0x000100d9da001986 */ /* 0x0041e2000c101534 */
[----:B------:R-:W-:Y:S05]  /*364a0*/  @!P0 BRA `(.L_x_539) ;  /* 0x0000000000048947 */ /* 0x000fea0003800000 */
[----:B------:R2:W5:Y:S02]  /*364b0*/  LDG.E.LTC128B.U16 R200, desc[UR52][R236.64+0x102] ;  /* 0x00010234ecc87981 */ /* 0x000564000c1e1520 */
.L_x_539:
[----:B------:R-:W-:Y:S05]  /*364c0*/  BSYNC B1 ;  /* 0x0000000000017941 */ /* 0x000fea0003800000 */
.L_x_538:
        /* <DEDUP_REMOVED lines=9> */
.L_x_541:
[----:B------:R-:W-:Y:S05]  /*36560*/  BSYNC B1 ;  /* 0x0000000000017941 */ /* 0x000fea0003800000 */
.L_x_540:
        /* <DEDUP_REMOVED lines=9> */
.L_x_543:
[----:B------:R-:W-:Y:S05]  /*36600*/  BSYNC B1 ;  /* 0x0000000000017941 */ /* 0x000fea0003800000 */
.L_x_542:
        /* <DEDUP_REMOVED lines=12> */
.L_x_545:
[----:B------:R-:W-:Y:S05]  /*366d0*/  BSYNC B1 ;  /* 0x0000000000017941 */ /* 0x000fea0003800000 */
.L_x_544:
[----:B-----5:R-:W-:Y:S01]  /*366e0*/  HADD2.F32 R201, -RZ, R200.H0_H0 ;  /* 0x200000c8ffc97230 */ /* 0x020fe20000004100 */
[----:B------:R-:W-:Y:S01]  /*366f0*/  ISETP.GT.AND P4, PT, R3, 0x89, PT ;  /* 0x000000890300780c */ /* 0x000fe20003f84270 */
[----:B------:R-:W-:Y:S03]  /*36700*/  BSSY B1, `(.L_x_546) ;  /* 0x0000008000017945 */ /* 0x000fe60003800000 */
[----:B------:R-:W-:Y:S01]  /*36710*/  FMUL R201, R201, R16 ;  /* 0x00000010c9c97220 */ /* 0x000fe20000400000 */
[----:B------:R-:W-:-:S03]  /*36720*/  ISETP.GT.AND P0, PT, R0, RZ, P4 ;  /* 0x000000ff0000720c */ /* 0x000fc60002704270 */
[----:B------:R-:W-:-:S05]  /*36730*/  FFMA R201, R204, R2, R201 ;  /* 0x00000002ccc97223 */ /* 0x000fca00000000c9 */
[----:B------:R-:W-:-:S05]  /*36740*/  F2FP.F16.F32.PACK_AB R201, RZ, R201 ;  /* 0x000000c9ffc9723e */ /* 0x000fca00000000ff */
[----:B------:R0:W-:Y:S01]  /*36750*/  @P1 STG.E.U16 desc[UR52][R218.64+0x110], R201 ;  /* 0x000110c9da001986 */ /* 0x0001e2000c101534 */
[----:B------:R-:W-:Y:S05]  /*36760*/  @!P0 BRA `(.L_x_547) ;  /* 0x0000000000048947 */ /* 0x000fea0003800000 */
[----:B------:R0:W5:Y:S02]  /*36770*/  LDG.E.LTC128B.U16 R200, desc[UR52][R236.64+0x112] ;  /* 0x00011234ecc87981 */ /* 0x000164000c1e1520 */
.L_x_547:
[----:B------:R-:W-:Y:S05]  /*36780*/  BSYNC B1 ;  /* 0x0000000000017941 */ /* 0x000fea0003800000 */
.L_x_546:
        /* <DEDUP_REMOVED lines=9> */
.L_x_549:
[----:B------:R-:W-:Y:S05]  /*36820*/  BSYNC B1 ;  /* 0x0000000000017941 */ /* 0x000fea0003800000 */
.L_x_548:
        /* <DEDUP_REMOVED lines=9> */
.L_x_551:
[----:B------:R-:W-:Y:S05]  /*368c0*/  BSYNC B1 ;  /* 0x0000000000017941 */ /* 0x000fea0003800000 */
.L_x_550:
[----:B0----5:R-:W-:Y:S01]  /*368d0*/  HADD2.F32 R201, -RZ, R200.H0_H0 ;  /* 0x200000c8ffc97230 */ /* 0x021fe20000004100 */
        /* <DEDUP_REMOVED lines=9> */
.L_x_553:
[----:B------:R-:W-:Y:S05]  /*36970*/  BSYNC B1 ;  /* 0x0000000000017941 */ /* 0x000fea0003800000 */
.L_x_552:
[----:B-----5:R-:W-:Y:S01]  /*36980*/  HADD2.F32 R201, -RZ, R200.H0_H0 ;  /* 0x200000c8ffc97230 */ /* 0x020fe20000004100 */
[----:B------:R-:W-:Y:S01]  /*36990*/  ISETP.GT.AND P2, PT, R3, 0x91, PT ;  /* 0x000000910300780c */ /* 0x000fe20003f44270 */
[----:B------:R-:W-:Y:S03]  /*369a0*/  BSSY B1, `(.L_x_554) ;  /* 0x0000008000017945 */ /* 0x000fe60003800000 */
[----:B------:R-:W-:-:S04]  /*369b0*/  FMUL R201, R201, R16 ;  /* 0x00000010c9c97220 */ /* 0x000fc80000400000 */
[----:B------:R-:W-:-:S05]  /*369c0*/  FFMA R201, R208, R2, R201 ;  /* 0x00000002d0c97223 */ /* 0x000fca00000000c9 */
[----:B------:R-:W-:-:S05]  /*369d0*/  F2FP.F16.F32.PACK_AB R201, RZ, R201 ;  /* 0x000000c9ffc9723e */ /* 0x000fca00000000ff */
[----:B------:R0:W-:Y:S01]  /*369e0*/  @P0 STG.E.U16 desc[UR52][R218.64+0x120], R201 ;  /* 0x000120c9da000986 */ /* 0x0001e2000c101534 */
[----:B------:R-:W-:-:S13]  /*369f0*/  ISETP.GT.AND P0, PT, R0, RZ, P2 ;  /* 0x000000ff0000720c */ /* 0x000fda0001704270 */
[----:B0-----:R-:W-:Y:S05]  /*36a00*/  @!P0 BRA `(.L_x_555) ;  /* 0x0000000000048947 */ /* 0x001fea0003800000 */
[----:B------:R0:W5:Y:S02]  /*36a10*/  LDG.E.LTC128B.U16 R200, desc[UR52][R236.64+0x122] ;  /* 0x00012234ecc87981 */ /* 0x000164000c1e1520 */
.L_x_555:
[----:B------:R-:W-:Y:S05]  /*36a20*/  BSYNC B1 ;  /* 0x0000000000017941 */ /* 0x000fea0003800000 */
.L_x_554:
        /* <DEDUP_REMOVED lines=9> */
.L_x_557:
[----:B------:R-:W-:Y:S05]  /*36ac0*/  BSYNC B1 ;  /* 0x0000000000017941 */ /* 0x000fea0003800000 */
.L_x_556:
        /* <DEDUP_REMOVED lines=9> */
.L_x_559:
[----:B------:R-:W-:Y:S05]  /*36b60*/  BSYNC B1 ;  /* 0x0000000000017941 */ /* 0x000fea0003800000 */
.L_x_558:
        /* <DEDUP_REMOVED lines=10> */
.L_x_561:
[----:B------:R-:W-:Y:S05]  /*36c10*/  BSYNC B1 ;  /* 0x0000000000017941 */ /* 0x000fea0003800000 */
.L_x_560:
[----:B-----5:R-:W-:Y:S01]  /*36c20*/  HADD2.F32 R201, -RZ, R200.H0_H0 ;  /* 0x200000c8ffc97230 */ /* 0x020fe20000004100 */
[----:B------:R-:W-:Y:S04]  /*36c30*/  BSSY B1, `(.L_x_562) ;  /* 0x0000009000017945 */ /* 0x000fe80003800000 */
[----:B------:R-:W-:-:S04]  /*36c40*/  FMUL R201, R201, R16 ;  /* 0x00000010c9c97220 */ /* 0x000fc80000400000 */
[----:B------:R-:W-:-:S05]  /*36c50*/  FFMA R201, R212, R2, R201 ;  /* 0x00000002d4c97223 */ /* 0x000fca00000000c9 */
[----:B------:R-:W-:-:S05]  /*36c60*/  F2FP.F16.F32.PACK_AB R201, RZ, R201 ;  /* 0x000000c9ffc9723e */ /* 0x000fca00000000ff */
[----:B------:R0:W-:Y:S01]  /*36c70*/  @P0 STG.E.U16 desc[UR52][R218.64+0x130], R201 ;  /* 0x000130c9da000986 */ /* 0x0001e2000c101534 */
[----:B------:R-:W-:-:S04]  /*36c80*/  ISETP.GT.AND P0, PT, R3, 0x99, PT ;  /* 0x000000990300780c */ /* 0x000fc80003f04270 */
[----:B------:R-:W-:-:S13]  /*36c90*/  ISETP.GT.AND P5, PT, R0, RZ, P0 ;  /* 0x000000ff0000720c */ /* 0x000fda00007a4270 */
[----:B0-----:R-:W-:Y:S05]  /*36ca0*/  @!P5 BRA `(.L_x_563) ;  /* 0x000000000004d947 */ /* 0x001fea0003800000 */
[----:B------:R0:W5:Y:S02]  /*36cb0*/  LDG.E.LTC128B.U16 R200, desc[UR52][R236.64+0x132] ;  /* 0x00013234ecc87981 */ /* 0x000164000c1e1520 */
.L_x_563:
[----:B------:R-:W-:Y:S05]  /*36cc0*/  BSYNC B1 ;  /* 0x0000000000017941 */ /* 0x000fea0003800000 */
.L_x_562:
        /* <DEDUP_REMOVED lines=9> */
.L_x_565:
[----:B------:R-:W-:Y:S05]  /*36d60*/  BSYNC B1 ;  /* 0x0000000000017941 */ /* 0x000fea0003800000 */
.L_x_564:
        /* <DEDUP_REMOVED lines=9> */
.L_x_567:
[----:B------:R-:W-:Y:S05]  /*36e00*/  BSYNC B1 ;  /* 0x0000000000017941 */ /* 0x000fea0003800000 */
.L_x_566:
        /* <DEDUP_REMOVED lines=8> */
[----:B0-----:R-:W-:Y:S05]  /*36e90*/  @!P5 BRA `(.L_x_569) ;  /* 0x000000000004d947 */ /* 0x001fea0003800000 */
[----:B------:R0:W5:Y:S02]  /*36ea0*/  LDG.E.LTC128B.U16 R200, desc[UR52][R22.64+0x100] ;  /* 0x0001003416c87981 */ /* 0x000164000c1e1520 */
.L_x_569:
[----:B------:R-:W-:Y:S05]  /*36eb0*/  BSYNC B1 ;  /* 0x0000000000017941 */ /* 0x000fea0003800000 */
.L_x_568:
[----:B------:R-:W2:Y:S01]  /*36ec0*/  LDL.64 R204, [R1+0x340] ;  /* 0x0003400001cc7983 */ /* 0x000ea20000100a00 */
[----:B-----5:R-:W-:Y:S01]  /*36ed0*/  HADD2.F32 R201, -RZ, R200.H0_H0 ;  /* 0x200000c8ffc97230 */ /* 0x020fe20000004100 */
[----:B------:R-:W-:Y:S04]  /*36ee0*/  BSSY B1, `(.L_x_570) ;  /* 0x0000009000017945 */ /* 0x000fe80003800000 */
[----:B------:R-:W-:-:S04]  /*36ef0*/  FMUL R201, R201, R16 ;  /* 0x00000010c9c97220 */ /* 0x000fc80000400000 */
[----:B------:R-:W-:-:S05]  /*36f00*/  FFMA R201, R184, R2, R201 ;  /* 0x00000002b8c97223 */ /* 0x000fca00000000c9 */
[----:B------:R-:W-:-:S05]  /*36f10*/  F2FP.F16.F32.PACK_AB R201, RZ, R201 ;  /* 0x000000c9ffc9723e */ /* 0x000fca00000000ff */
[----:B--2---:R2:W-:Y:S01]  /*36f20*/  @P5 STG.E.U16 desc[UR52][R204.64+0x100], R201 ;  /* 0x000100c9cc005986 */ /* 0x0045e2000c101534 */
[----:B------:R-:W-:-:S04]  /*36f30*/  LOP3.LUT P5, RZ, R17, 0x4, RZ, 0xc0, !PT ;  /* 0x0000000411ff7812 */ /* 0x000fc800078ac0ff */
[----:B------:R-:W-:-:S13]  /*36f40*/  ISETP.GT.AND P5, PT, R0, 0x80, P5 ;  /* 0x000000800000780c */ /* 0x000fda0002fa4270 */
[----:B--2---:R-:W-:Y:S05]  /*36f50*/  @!P5 BRA `(.L_x_571) ;  /* 0x000000000004d947 */ /* 0x004fea0003800000 */
[----:B------:R2:W5:Y:S02]  /*36f60*/  LDG.E.LTC128B.U16 R200, desc[UR52][R22.64+0x102] ;  /* 0x0001023416c87981 */ /* 0x000564000c1e1520 */
.L_x_571:
[----:B------:R-:W-:Y:S05]  /*36f70*/  BSYNC B1 ;  /* 0x0000000000017941 */ /* 0x000fea0003800000 */
.L_x_570:
        /* <DEDUP_REMOVED lines=10> */
.L_x_573:
[----:B------:R-:W-:Y:S05]  /*37020*/  BSYNC B1 ;  /* 0x0000000000017941 */ /* 0x000fea0003800000 */
.L_x_572:
        /* <DEDUP_REMOVED lines=11> */
.L_x_575:
[----:B------:R-:W-:Y:S05]  /*370e0*/  BSYNC B1 ;  /* 0x0000000000017941 */ /* 0x000fea0003800000 */
.L_x_574:
        /* <DEDUP_REMOVED lines=9> */
.L_x_577:
[----:B------:R-:W-:Y:S05]  /*37180*/  BSYNC B1 ;  /* 0x0000000000017941 */ /* 0x000fea0003800000 */
.L_x_576:
        /* <DEDUP_REMOVED lines=9> */
.L_x_579:
[----:B------:R-:W-:Y:S05]  /*37220*/  BSYNC B1 ;  /* 0x0000000000017941 */ /* 0x000fea0003800000 */
.L_x_578:
        /* <DEDUP_REMOVED lines=9> */
.L_x_581:
[----:B------:R-:W-:Y:S05]  /*372c0*/  BSYNC B1 ;  /* 0x0000000000017941 */ /* 0x000fea0003800000 */
.L_x_580:
        /* <DEDUP_REMOVED lines=9> */
.L_x_583:
[----:B------:R-:W-:Y:S05]  /*37360*/  BSYNC B1 ;  /* 0x0000000000017941 */ /* 0x000fea0003800000 */
.L_x_582:
        /* <DEDUP_REMOVED lines=9> */
.L_x_585:
[----:B------:R-:W-:Y:S05]  /*37400*/  BSYNC B1 ;  /* 0x0000000000017941 */ /* 0x000fea0003800000 */
.L_x_584:
        /* <DEDUP_REMOVED lines=9> */
.L_x_587:
[----:B------:R-:W-:Y:S05]  /*374a0*/  BSYNC B1 ;  /* 0x0000000000017941 */ /* 0x000fea0003800000 */
.L_x_586:
        /* <DEDUP_REMOVED lines=9> */
.L_x_589:
[----:B------:R-:W-:Y:S05]  /*37540*/  BSYNC B1 ;  /* 0x0000000000017941 */ /* 0x000fea0003800000 */
.L_x_588:
        /* <DEDUP_REMOVED lines=9> */
.L_x_591:
[----:B------:R-:W-:Y:S05]  /*375e0*/  BSYNC B1 ;  /* 0x0000000000017941 */ /* 0x000fea0003800000 */
.L_x_590:
        /* <DEDUP_REMOVED lines=9> */
.L_x_593:
[----:B------:R-:W-:Y:S05]  /*37680*/  BSYNC B1 ;  /* 0x0000000000017941 */ /* 0x000fea0003800000 */
.L_x_592:
        /* <DEDUP_REMOVED lines=9> */
.L_x_595:
[----:B------:R-:W-:Y:S05]  /*37720*/  BSYNC B1 ;  /* 0x0000000000017941 */ /* 0x000fea0003800000 */
.L_x_594:
        /* <DEDUP_REMOVED lines=9> */
.L_x_597:
[----:B------:R-:W-:Y:S05]  /*377c0*/  BSYNC B1 ;  /* 0x0000000000017941 */ /* 0x000fea0003800000 */
.L_x_596:
        /* <DEDUP_REMOVED lines=9> */
.L_x_599:
[----:B------:R-:W-:Y:S05]  /*37860*/  BSYNC B1 ;  /* 0x0000000000017941 */ /* 0x000fea0003800000 */
.L_x_598:
        /* <DEDUP_REMOVED lines=10> */
.L_x_601:
[----:B------:R-:W-:Y:S05]  /*37910*/  BSYNC B1 ;  /* 0x0000000000017941 */ /* 0x000fea0003800000 */
.L_x_600:
        /* <DEDUP_REMOVED lines=10> */
.L_x_603:
[----:B------:R-:W-:Y:S05]  /*379c0*/  BSYNC B1 ;  /* 0x0000000000017941 */ /* 0x000fea0003800000 */
.L_x_602:
        /* <DEDUP_REMOVED lines=10> */
.L_x_605:
[----:B------:R-:W-:Y:S05]  /*37a70*/  BSYNC B1 ;  /* 0x0000000000017941 */ /* 0x000fea0003800000 */
.L_x_604:
        /* <DEDUP_REMOVED lines=11> */
.L_x_607:
[----:B------:R-:W-:Y:S05]  /*37b30*/  BSYNC B1 ;  /* 0x0000000000017941 */ /* 0x000fea0003800000 */
.L_x_606:
        /* <DEDUP_REMOVED lines=9> */
.L_x_609:
[----:B------:R-:W-:Y:S05]  /*37bd0*/  BSYNC B1 ;  /* 0x0000000000017941 */ /* 0x000fea0003800000 */
.L_x_608:
        /* <DEDUP_REMOVED lines=9> */
.L_x_611:
[----:B------:R-:W-:Y:S05]  /*37c70*/  BSYNC B1 ;  /* 0x0000000000017941 */ /* 0x000fea0003800000 */
.L_x_610:
        /* <DEDUP_REMOVED lines=9> */
.L_x_613:
[----:B------:R-:W-:Y:S05]  /*37d10*/  BSYNC B1 ;  /* 0x0000000000017941 */ /* 0x000fea0003800000 */
.L_x_612:
        /* <DEDUP_REMOVED lines=9> */
.L_x_615:
[----:B------:R-:W-:Y:S05]  /*37db0*/  BSYNC B1 ;  /* 0x0000000000017941 */ /* 0x000fea0003800000 */
.L_x_614:
        /* <DEDUP_REMOVED lines=9> */
.L_x_617:
[----:B------:R-:W-:Y:S05]  /*37e50*/  BSYNC B1 ;  /* 0x0000000000017941 */ /* 0x000fea0003800000 */
.L_x_616:
        /* <DEDUP_REMOVED lines=9> */
.L_x_619:
[----:B------:R-:W-:Y:S05]  /*37ef0*/  BSYNC B1 ;  /* 0x0000000000017941 */ /* 0x000fea0003800000 */
.L_x_618:
        /* <DEDUP_REMOVED lines=9> */
.L_x_621:
[----:B------:R-:W-:Y:S05]  /*37f90*/  BSYNC B1 ;  /* 0x0000000000017941 */ /* 0x000fea0003800000 */
.L_x_620:
        /* <DEDUP_REMOVED lines=9> */
.L_x_623:
[----:B------:R-:W-:Y:S05]  /*38030*/  BSYNC B1 ;  /* 0x0000000000017941 */ /* 0x000fea0003800000 */
.L_x_622:
        /* <DEDUP_REMOVED lines=9> */
.L_x_625:
[----:B------:R-:W-:Y:S05]  /*380d0*/  BSYNC B1 ;  /* 0x0000000000017941 */ /* 0x000fea0003800000 */
.L_x_624:
        /* <DEDUP_REMOVED lines=9> */
.L_x_627:
[----:B------:R-:W-:Y:S05]  /*38170*/  BSYNC B1 ;  /* 0x0000000000017941 */ /* 0x000fea0003800000 */
.L_x_626:
        /* <DEDUP_REMOVED lines=9> */
.L_x_629:
[----:B------:R-:W-:Y:S05]  /*38210*/  BSYNC B1 ;  /* 0x0000000000017941 */ /* 0x000fea0003800000 */
.L_x_628:
        /* <DEDUP_REMOVED lines=9> */
.L_x_631:
[----:B------:R-:W-:Y:S05]  /*382b0*/  BSYNC B1 ;  /* 0x0000000000017941 */ /* 0x000fea0003800000 */
.L_x_630:
        /* <DEDUP_REMOVED lines=10> */
.L_x_633:
[----:B------:R-:W-:Y:S05]  /*38360*/  BSYNC B1 ;  /* 0x0000000000017941 */ /* 0x000fea0003800000 */
.L_x_632:
        /* <DEDUP_REMOVED lines=10> */
.L_x_635:
[----:B------:R-:W-:Y:S05]  /*38410*/  BSYNC B1 ;  /* 0x0000000000017941 */ /* 0x000fea0003800000 */
.L_x_634:
        /* <DEDUP_REMOVED lines=10> */
.L_x_637:
[----:B------:R-:W-:Y:S05]  /*384c0*/  BSYNC B1 ;  /* 0x0000000000017941 */ /* 0x000fea0003800000 */
.L_x_636:
        /* <DEDUP_REMOVED lines=10> */
.L_x_639:
[----:B------:R-:W-:Y:S05]  /*38570*/  BSYNC B1 ;  /* 0x0000000000017941 */ /* 0x000fea0003800000 */
.L_x_638:
        /* <DEDUP_REMOVED lines=9> */
.L_x_641:
[----:B------:R-:W-:Y:S05]  /*38610*/  BSYNC B1 ;  /* 0x0000000000017941 */ /* 0x000fea0003800000 */
.L_x_640:
        /* <DEDUP_REMOVED lines=9> */
.L_x_643:
[----:B------:R-:W-:Y:S05]  /*386b0*/  BSYNC B1 ;  /* 0x0000000000017941 */ /* 0x000fea0003800000 */
.L_x_642:
        /* <DEDUP_REMOVED lines=9> */
.L_x_645:
[----:B------:R-:W-:Y:S05]  /*38750*/  BSYNC B1 ;  /* 0x0000000000017941 */ /* 0x000fea0003800000 */
.L_x_644:
        /* <DEDUP_REMOVED lines=9> */
.L_x_647:
[----:B------:R-:W-:Y:S05]  /*387f0*/  BSYNC B1 ;  /* 0x0000000000017941 */ /* 0x000fea0003800000 */
.L_x_646:
        /* <DEDUP_REMOVED lines=9> */
.L_x_649:
[----:B------:R-:W-:Y:S05]  /*38890*/  BSYNC B1 ;  /* 0x0000000000017941 */ /* 0x000fea0003800000 */
.L_x_648:
        /* <DEDUP_REMOVED lines=9> */
.L_x_651:
[----:B------:R-:W-:Y:S05]  /*38930*/  BSYNC B1 ;  /* 0x0000000000017941 */ /* 0x000fea0003800000 */
.L_x_650:
        /* <DEDUP_REMOVED lines=9> */
.L_x_653:
[----:B------:R-:W-:Y:S05]  /*389d0*/  BSYNC B1 ;  /* 0x0000000000017941 */ /* 0x000fea0003800000 */
.L_x_652:
        /* <DEDUP_REMOVED lines=9> */
.L_x_655:
[----:B------:R-:W-:Y:S05]  /*38a70*/  BSYNC B1 ;  /* 0x0000000000017941 */ /* 0x000fea0003800000 */
.L_x_654:
        /* <DEDUP_REMOVED lines=9> */
.L_x_657:
[----:B------:R-:W-:Y:S05]  /*38b10*/  BSYNC B1 ;  /* 0x0000000000017941 */ /* 0x000fea0003800000 */
.L_x_656:
        /* <DEDUP_REMOVED lines=9> */
.L_x_659:
[----:B------:R-:W-:Y:S05]  /*38bb0*/  BSYNC B1 ;  /* 0x0000000000017941 */ /* 0x000fea0003800000 */
.L_x_658:
        /* <DEDUP_REMOVED lines=9> */
.L_x_661:
[----:B------:R-:W-:Y:S05]  /*38c50*/  BSYNC B1 ;  /* 0x0000000000017941 */ /* 0x000fea0003800000 */
.L_x_660:
        /* <DEDUP_REMOVED lines=9> */
.L_x_663:
[----:B------:R-:W-:Y:S05]  /*38cf0*/  BSYNC B1 ;  /* 0x0000000000017941 */ /* 0x000fea0003800000 */
.L_x_662:
[----:B0----5:R-:W-:Y:S01]  /*38d00*/  HADD2.F32 R153, -RZ, R200.H0_H0 ;  /* 0x200000c8ff997230 */ /* 0x021fe20000004100 */
[----:B------:R-:W-:Y:S01]  /*38d10*/  ISETP.GT.AND P3, PT, R3, 0xa0, PT ;  /* 0x000000a00300780c */ /* 0x000fe20003f64270 */
[----:B------:R-:W-:Y:S03]  /*38d20*/  BSSY B1, `(.L_x_664) ;  /* 0x0000009000017945 */ /* 0x000fe60003800000 */
[----:B------:R-:W-:Y:S01]  /*38d30*/  FMUL R152, R153, R16 ;  /* 0x0000001099987220 */ /* 0x000fe20000400000 */
[----:B------:R-:W-:-:S03]  /*38d40*/  ISETP.GT.AND P1, PT, R0, RZ, P3 ;  /* 0x000000ff0000720c */ /* 0x000fc60001f24270 */
[----:B------:R-:W-:-:S05]  /*38d50*/  FFMA R152, R167, R2, R152 ;  /* 0x00000002a7987223 */ /* 0x000fca0000000098 */
[----:B------:R-:W-:Y:S02]  /*38d60*/  F2FP.F16.F32.PACK_AB R153, RZ, R152 ;  /* 0x00000098ff99723e */ /* 0x000fe400000000ff */
[----:B------:R-:W-:-:S03]  /*38d70*/  P2R R152, PR, RZ, 0x8 ;  /* 0x00000008ff987803 */ /* 0x000fc60000000000 */
[----:B------:R0:W-:Y:S01]  /*38d80*/  @P0 STG.E.U16 desc[UR52][R8.64+0x132], R153 ;  /* 0x0001329908000986 */ /* 0x0001e2000c101534 */
[----:B------:R-:W-:Y:S05]  /*38d90*/  @!P1 BRA `(.L_x_665) ;  /* 0x0000000000049947 */ /* 0x000fea0003800000 */
[----:B------:R0:W5:Y:S02]  /*38da0*/  LDG.E.LTC128B.U16 R200, desc[UR52][R236.64+0x140] ;  /* 0x00014034ecc87981 */ /* 0x000164000c1e1520 */
.L_x_665:
[----:B------:R-:W-:Y:S05]  /*38db0*/  BSYNC B1 ;  /* 0x0000000000017941 */ /* 0x000fea0003800000 */
.L_x_664:
[----:B0----5:R-:W-:Y:S01]  /*38dc0*/  HADD2.F32 R153, -RZ, R200.H0_H0 ;  /* 0x200000c8ff997230 */ /* 0x021fe20000004100 */
[----:B------:R-:W-:Y:S01]  /*38dd0*/  ISETP.GT.AND P2, PT, R3, 0xa1, PT ;  /* 0x000000a10300780c */ /* 0x000fe20003f44270 */
[----:B------:R-:W-:Y:S03]  /*38de0*/  BSSY B1, `(.L_x_666) ;  /* 0x0000009000017945 */ /* 0x000fe60003800000 */
[----:B------:R-:W-:Y:S01]  /*38df0*/  FMUL R153, R153, R16 ;  /* 0x0000001099997220 */ /* 0x000fe20000400000 */
[----:B------:R-:W-:Y:S02]  /*38e00*/  ISETP.GT.AND P0, PT, R0, RZ, P2 ;  /* 0x000000ff0000720c */ /* 0x000fe40001704270 */
[----:B------:R-:W-:Y:S01]  /*38e10*/  P2R R154, PR, RZ, 0x4 ;  /* 0x00000004ff9a7803 */ /* 0x000fe20000000000 */
[----:B------:R-:W-:-:S05]  /*38e20*/  FFMA R153, R136, R2, R153 ;  /* 0x0000000288997223 */ /* 0x000fca0000000099 */
[----:B------:R-:W-:-:S05]  /*38e30*/  F2FP.F16.F32.PACK_AB R153, RZ, R153 ;  /* 0x00000099ff99723e */ /* 0x000fca00000000ff */
[----:B------:R0:W-:Y:S01]  /*38e40*/  @P1 STG.E.U16 desc[UR52][R218.64+0x140], R153 ;  /* 0x00014099da001986 */ /* 0x0001e2000c101534 */
[----:B------:R-:W-:Y:S05]  /*38e50*/  @!P0 BRA `(.L_x_667) ;  /* 0x0000000000048947 */ /* 0x000fea0003800000 */
[----:B------:R0:W5:Y:S02]  /*38e60*/  LDG.E.LTC128B.U16 R200, desc[UR52][R236.64+0x142] ;  /* 0x00014234ecc87981 */ /* 0x000164000c1e1520 */
.L_x_667:
[----:B------:R-:W-:Y:S05]  /*38e70*/  BSYNC B1 ;  /* 0x0000000000017941 */ /* 0x000fea0003800000 */
.L_x_666:
        /* <DEDUP_REMOVED lines=9> */
.L_x_669:
[----:B------:R-:W-:Y:S05]  /*38f10*/  BSYNC B1 ;  /* 0x0000000000017941 */ /* 0x000fea0003800000 */
.L_x_668:
        /* <DEDUP_REMOVED lines=9> */
.L_x_671:
[----:B------:R-:W-:Y:S05]  /*38fb0*/  BSYNC B1 ;  /* 0x0000000000017941 */ /* 0x000fea0003800000 */
.L_x_670:
        /* <DEDUP_REMOVED lines=10> */
.L_x_673:
[----:B------:R-:W-:Y:S05]  /*39060*/  BSYNC B1 ;  /* 0x0000000000017941 */ /* 0x000fea0003800000 */
.L_x_672:
        /* <DEDUP_REMOVED lines=10> */
.L_x_675:
[----:B------:R-:W-:Y:S05]  /*39110*/  BSYNC B1 ;  /* 0x0000000000017941 */ /* 0x000fea0003800000 */
.L_x_674:
        /* <DEDUP_REMOVED lines=9> */
.L_x_677:
[----:B------:R-:W-:Y:S05]  /*391b0*/  BSYNC B1 ;  /* 0x0000000000017941 */ /* 0x000fea0003800000 */
.L_x_676:
        /* <DEDUP_REMOVED lines=9> */
.L_x_679:
[----:B------:R-:W-:Y:S05]  /*39250*/  BSYNC B1 ;  /* 0x0000000000017941 */ /* 0x000fea0003800000 */
.L_x_678:
        /* <DEDUP_REMOVED lines=10> */
.L_x_681:
[----:B------:R-:W-:Y:S05]  /*39300*/  BSYNC B1 ;  /* 0x0000000000017941 */ /* 0x000fea0003800000 */
.L_x_680:
        /* <DEDUP_REMOVED lines=10> */
.L_x_683:
[----:B------:R-:W-:Y:S05]  /*393b0*/  BSYNC B1 ;  /* 0x0000000000017941 */ /* 0x000fea0003800000 */
.L_x_682:
        /* <DEDUP_REMOVED lines=9> */
.L_x_685:
[----:B------:R-:W-:Y:S05]  /*39450*/  BSYNC B1 ;  /* 0x0000000000017941 */ /* 0x000fea0003800000 */
.L_x_684:
        /* <DEDUP_REMOVED lines=9> */
.L_x_687:
[----:B------:R-:W-:Y:S05]  /*394f0*/  BSYNC B1 ;  /* 0x0000000000017941 */ /* 0x000fea0003800000 */
.L_x_686:
        /* <DEDUP_REMOVED lines=10> */
.L_x_689:
[----:B------:R-:W-:Y:S05]  /*395a0*/  BSYNC B1 ;  /* 0x0000000000017941 */ /* 0x000fea0003800000 */
.L_x_688:
        /* <DEDUP_REMOVED lines=10> */
.L_x_691:
[----:B------:R-:W-:Y:S05]  /*39650*/  BSYNC B1 ;  /* 0x0000000000017941 */ /* 0x000fea0003800000 */
.L_x_690:
        /* <DEDUP_REMOVED lines=9> */
.L_x_693:
[----:B------:R-:W-:Y:S05]  /*396f0*/  BSYNC B1 ;  /* 0x0000000000017941 */ /* 0x000fea0003800000 */
.L_x_692:
        /* <DEDUP_REMOVED lines=9> */
.L_x_695:
[----:B------:R-:W-:Y:S05]  /*39790*/  BSYNC B1 ;  /* 0x0000000000017941 */ /* 0x000fea0003800000 */
.L_x_694:
[----:B-----5:R-:W-:Y:S01]  /*397a0*/  HADD2.F32 R137, -RZ, R200.H0_H0 ;  /* 0x200000c8ff897230 */ /* 0x020fe20000004100 */
[----:B------:R-:W-:Y:S04]  /*397b0*/  BSSY B1, `(.L_x_696) ;  /* 0x0000009000017945 */ /* 0x000fe80003800000 */
[----:B------:R-:W-:-:S04]  /*397c0*/  FMUL R136, R137, R16 ;  /* 0x0000001089887220 */ /* 0x000fc80000400000 */
[----:B------:R-:W-:-:S05]  /*397d0*/  FFMA R136, R151, R2, R136 ;  /* 0x0000000297887223 */ /* 0x000fca0000000088 */
[----:B------:R-:W-:-:S05]  /*397e0*/  F2FP.F16.F32.PACK_AB R136, RZ, R136 ;  /* 0x00000088ff88723e */ /* 0x000fca00000000ff */
[----:B------:R0:W-:Y:S01]  /*397f0*/  @P5 STG.E.U16 desc[UR52][R4.64+0x172], R136 ;  /* 0x0001728804005986 */ /* 0x0001e2000c101534 */
[----:B------:R-:W-:-:S04]  /*39800*/  ISETP.NE.AND P5, PT, R152, RZ, PT ;  /* 0x000000ff9800720c */ /* 0x000fc80003fa5270 */
[----:B------:R-:W-:-:S13]  /*39810*/  ISETP.GT.AND P5, PT, R0, 0x80, P5 ;  /* 0x000000800000780c */ /* 0x000fda0002fa4270 */
[----:B0-----:R-:W-:Y:S05]  /*39820*/  @!P5 BRA `(.L_x_697) ;  /* 0x000000000004d947 */ /* 0x001fea0003800000 */
[----:B------:R0:W5:Y:S02]  /*39830*/  LDG.E.LTC128B.U16 R200, desc[UR52][R22.64+0x140] ;  /* 0x0001403416c87981 */ /* 0x000164000c1e1520 */
.L_x_697:
[----:B------:R-:W-:Y:S05]  /*39840*/  BSYNC B1 ;  /* 0x0000000000017941 */ /* 0x000fea0003800000 */
.L_x_696:
        /* <DEDUP_REMOVED lines=10> */
.L_x_699:
[----:B------:R-:W-:Y:S05]  /*398f0*/  BSYNC B1 ;  /* 0x0000000000017941 */ /* 0x000fea0003800000 */
.L_x_698:
        /* <DEDUP_REMOVED lines=10> */
.L_x_701:
[----:B------:R-:W-:Y:S05]  /*399a0*/  BSYNC B1 ;  /* 0x0000000000017941 */ /* 0x000fea0003800000 */
.L_x_700:
        /* <DEDUP_REMOVED lines=10> */
.L_x_703:
[----:B------:R-:W-:Y:S05]  /*39a50*/  BSYNC B1 ;  /* 0x0000000000017941 */ /* 0x000fea0003800000 */
.L_x_702:
        /* <DEDUP_REMOVED lines=9> */
.L_x_705:
[----:B------:R-:W-:Y:S05]  /*39af0*/  BSYNC B1 ;  /* 0x0000000000017941 */ /* 0x000fea0003800000 */
.L_x_704:
        /* <DEDUP_REMOVED lines=9> */
.L_x_707:
[----:B------:R-:W-:Y:S05]  /*39b90*/  BSYNC B1 ;  /* 0x0000000000017941 */ /* 0x000fea0003800000 */
.L_x_706:
        /* <DEDUP_REMOVED lines=9> */
.L_x_709:
[----:B------:R-:W-:Y:S05]  /*39c30*/  BSYNC B1 ;  /* 0x0000000000017941 */ /* 0x000fea0003800000 */
.L_x_708:
        /* <DEDUP_REMOVED lines=9> */
.L_x_711:
[----:B------:R-:W-:Y:S05]  /*39cd0*/  BSYNC B1 ;  /* 0x0000000000017941 */ /* 0x000fea0003800000 */
.L_x_710:
        /* <DEDUP_REMOVED lines=9> */
.L_x_713:
[----:B------:R-:W-:Y:S05]  /*39d70*/  BSYNC B1 ;  /* 0x0000000000017941 */ /* 0x000fea0003800000 */
.L_x_712:
        /* <DEDUP_REMOVED lines=9> */
.L_x_715:
[----:B------:R-:W-:Y:S05]  /*39e10*/  BSYNC B1 ;  /* 0x0000000000017941 */ /* 0x000fea0003800000 */
.L_x_714:
        /* <DEDUP_REMOVED lines=9> */
.L_x_717:
[----:B------:R-:W-:Y:S05]  /*39eb0*/  BSYNC B1 ;  /* 0x0000000000017941 */ /* 0x000fea0003800000 */
.L_x_716:
        /* <DEDUP_REMOVED lines=9> */
.L_x_719:
[----:B------:R-:W-:Y:S05]  /*39f50*/  BSYNC B1 ;  /* 0x0000000000017941 */ /* 0x000fea0003800000 */
.L_x_718:
        /* <DEDUP_REMOVED lines=9> */
.L_x_721:
[----:B------:R-:W-:Y:S05]  /*39ff0*/  BSYNC B1 ;  /* 0x0000000000017941 */ /* 0x000fea0003800000 */
.L_x_720:
        /* <DEDUP_REMOVED lines=9> */
.L_x_723:
[----:B------:R-:W-:Y:S05]  /*3a090*/  BSYNC B1 ;  /* 0x0000000000017941 */ /* 0x000fea0003800000 */
.L_x_722:
        /* <DEDUP_REMOVED lines=9> */
.L_x_725:
[----:B------:R-:W-:Y:S05]  /*3a130*/  BSYNC B1 ;  /* 0x0000000000017941 */ /* 0x000fea0003800000 */
.L_x_724:
        /* <DEDUP_REMOVED lines=9> */
.L_x_727:
[----:B------:R-:W-:Y:S05]  /*3a1d0*/  BSYNC B1 ;  /* 0x0000000000017941 */ /* 0x000fea0003800000 */
.L_x_726:
        /* <DEDUP_REMOVED lines=10> */
.L_x_729:
[----:B------:R-:W-:Y:S05]  /*3a280*/  BSYNC B1 ;  /* 0x0000000000017941 */ /* 0x000fea0003800000 */
.L_x_728:
        /* <DEDUP_REMOVED lines=10> */
.L_x_731:
[----:B------:R-:W-:Y:S05]  /*3a330*/  BSYNC B1 ;  /* 0x0000000000017941 */ /* 0x000fea0003800000 */
.L_x_730:
        /* <DEDUP_REMOVED lines=10> */
.L_x_733:
[----:B------:R-:W-:Y:S05]  /*3a3e0*/  BSYNC B1 ;  /* 0x0000000000017941 */ /* 0x000fea0003800000 */
.L_x_732:
        /* <DEDUP_REMOVED lines=10> */
.L_x_735:
[----:B------:R-:W-:Y:S05]  /*3a490*/  BSYNC B1 ;  /* 0x0000000000017941 */ /* 0x000fea0003800000 */
.L_x_734:
        /* <DEDUP_REMOVED lines=9> */
.L_x_737:
[----:B------:R-:W-:Y:S05]  /*3a530*/  BSYNC B1 ;  /* 0x0000000000017941 */ /* 0x000fea0003800000 */
.L_x_736:
        /* <DEDUP_REMOVED lines=9> */
.L_x_739:
[----:B------:R-:W-:Y:S05]  /*3a5d0*/  BSYNC B1 ;  /* 0x0000000000017941 */ /* 0x000fea0003800000 */
.L_x_738:
        /* <DEDUP_REMOVED lines=9> */
.L_x_741:
[----:B------:R-:W-:Y:S05]  /*3a670*/  BSYNC B1 ;  /* 0x0000000000017941 */ /* 0x000fea0003800000 */
.L_x_740:
        /* <DEDUP_REMOVED lines=9> */
.L_x_743:
[----:B------:R-:W-:Y:S05]  /*3a710*/  BSYNC B1 ;  /* 0x0000000000017941 */ /* 0x000fea0003800000 */
.L_x_742:
        /* <DEDUP_REMOVED lines=9> */
.L_x_745:
[----:B------:R-:W-:Y:S05]  /*3a7b0*/  BSYNC B1 ;  /* 0x0000000000017941 */ /* 0x000fea0003800000 */
.L_x_744:
        /* <DEDUP_REMOVED lines=9> */
.L_x_747:
[----:B------:R-:W-:Y:S05]  /*3a850*/  BSYNC B1 ;  /* 0x0000000000017941 */ /* 0x000fea0003800000 */
.L_x_746:
        /* <DEDUP_REMOVED lines=9> */
.L_x_749:
[----:B------:R-:W-:Y:S05]  /*3a8f0*/  BSYNC B1 ;  /* 0x0000000000017941 */ /* 0x000fea0003800000 */
.L_x_748:
        /* <DEDUP_REMOVED lines=9> */
.L_x_751:
[----:B------:R-:W-:Y:S05]  /*3a990*/  BSYNC B1 ;  /* 0x0000000000017941 */ /* 0x000fea0003800000 */
.L_x_750:
        /* <DEDUP_REMOVED lines=9> */
.L_x_753:
[----:B------:R-:W-:Y:S05]  /*3aa30*/  BSYNC B1 ;  /* 0x0000000000017941 */ /* 0x000fea0003800000 */
.L_x_752:
        /* <DEDUP_REMOVED lines=9> */
.L_x_755:
[----:B------:R-:W-:Y:S05]  /*3aad0*/  BSYNC B1 ;  /* 0x0000000000017941 */ /* 0x000fea0003800000 */
.L_x_754:
        /* <DEDUP_REMOVED lines=9> */
.L_x_757:
[----:B------:R-:W-:Y:S05]  /*3ab70*/  BSYNC B1 ;  /* 0x0000000000017941 */ /* 0x000fea0003800000 */
.L_x_756:
        /* <DEDUP_REMOVED lines=9> */
.L_x_759:
[----:B------:R-:W-:Y:S05]  /*3ac10*/  BSYNC B1 ;  /* 0x0000000000017941 */ /* 0x000fea0003800000 */
.L_x_758:
        /* <DEDUP_REMOVED lines=10> */
.L_x_761:
[----:B------:R-:W-:Y:S05]  /*3acc0*/  BSYNC B1 ;  /* 0x0000000000017941 */ /* 0x000fea0003800000 */
.L_x_760:
        /* <DEDUP_REMOVED lines=10> */
.L_x_763:
[----:B------:R-:W-:Y:S05]  /*3ad70*/  BSYNC B1 ;  /* 0x0000000000017941 */ /* 0x000fea0003800000 */
.L_x_762:
        /* <DEDUP_REMOVED lines=10> */
.L_x_765:
[----:B------:R-:W-:Y:S05]  /*3ae20*/  BSYNC B1 ;  /* 0x0000000000017941 */ /* 0x000fea0003800000 */
.L_x_764:
        /* <DEDUP_REMOVED lines=10> */
.L_x_767:
[----:B------:R-:W-:Y:S05]  /*3aed0*/  BSYNC B1 ;  /* 0x0000000000017941 */ /* 0x000fea0003800000 */
.L_x_766:
        /* <DEDUP_REMOVED lines=9> */
.L_x_769:
[----:B------:R-:W-:Y:S05]  /*3af70*/  BSYNC B1 ;  /* 0x0000000000017941 */ /* 0x000fea0003800000 */
.L_x_768:
        /* <DEDUP_REMOVED lines=9> */
.L_x_771:
[----:B------:R-:W-:Y:S05]  /*3b010*/  BSYNC B1 ;  /* 0x0000000000017941 */ /* 0x000fea0003800000 */
.L_x_770:
        /* <DEDUP_REMOVED lines=9> */
.L_x_773:
[----:B------:R-:W-:Y:S05]  /*3b0b0*/  BSYNC B1 ;  /* 0x0000000000017941 */ /* 0x000fea0003800000 */
.L_x_772:
        /* <DEDUP_REMOVED lines=9> */
.L_x_775:
[----:B------:R-:W-:Y:S05]  /*3b150*/  BSYNC B1 ;  /* 0x0000000000017941 */ /* 0x000fea0003800000 */
.L_x_774:
        /* <DEDUP_REMOVED lines=9> */
.L_x_777:
[----:B------:R-:W-:Y:S05]  /*3b1f0*/  BSYNC B1 ;  /* 0x0000000000017941 */ /* 0x000fea0003800000 */
.L_x_776:
        /* <DEDUP_REMOVED lines=9> */
.L_x_779:
[----:B------:R-:W-:Y:S05]  /*3b290*/  BSYNC B1 ;  /* 0x0000000000017941 */ /* 0x000fea0003800000 */
.L_x_778:
        /* <DEDUP_REMOVED lines=9> */
.L_x_781:
[----:B------:R-:W-:Y:S05]  /*3b330*/  BSYNC B1 ;  /* 0x0000000000017941 */ /* 0x000fea0003800000 */
.L_x_780:
        /* <DEDUP_REMOVED lines=9> */
.L_x_783:
[----:B------:R-:W-:Y:S05]  /*3b3d0*/  BSYNC B1 ;  /* 0x0000000000017941 */ /* 0x000fea0003800000 */
.L_x_782:
        /* <DEDUP_REMOVED lines=9> */
.L_x_785:
[----:B------:R-:W-:Y:S05]  /*3b470*/  BSYNC B1 ;  /* 0x0000000000017941 */ /* 0x000fea0003800000 */
.L_x_784:
        /* <DEDUP_REMOVED lines=9> */
.L_x_787:
[----:B------:R-:W-:Y:S05]  /*3b510*/  BSYNC B1 ;  /* 0x0000000000017941 */ /* 0x000fea0003800000 */
.L_x_786:
        /* <DEDUP_REMOVED lines=9> */
.L_x_789:
[----:B------:R-:W-:Y:S05]  /*3b5b0*/  BSYNC B1 ;  /* 0x0000000000017941 */ /* 0x000fea0003800000 */
.L_x_788:
        /* <DEDUP_REMOVED lines=9> */
.L_x_791:
[----:B------:R-:W-:Y:S05]  /*3b650*/  BSYNC B1 ;  /* 0x0000000000017941 */ /* 0x000fea0003800000 */
.L_x_790:
        /* <DEDUP_REMOVED lines=11> */
.L_x_793:
[----:B------:R-:W-:Y:S05]  /*3b710*/  BSYNC B1 ;  /* 0x0000000000017941 */ /* 0x000fea0003800000 */
.L_x_792:
        /* <DEDUP_REMOVED lines=11> */
.L_x_795:
[----:B------:R-:W-:Y:S05]  /*3b7d0*/  BSYNC B1 ;  /* 0x0000000000017941 */ /* 0x000fea0003800000 */
.L_x_794:
        /* <DEDUP_REMOVED lines=9> */
.L_x_797:
[----:B------:R-:W-:Y:S05]  /*3b870*/  BSYNC B1 ;  /* 0x0000000000017941 */ /* 0x000fea0003800000 */
.L_x_796:
        /* <DEDUP_REMOVED lines=9> */
.L_x_799:
[----:B------:R-:W-:Y:S05]  /*3b910*/  BSYNC B1 ;  /* 0x0000000000017941 */ /* 0x000fea0003800000 */
.L_x_798:
        /* <DEDUP_REMOVED lines=10> */
.L_x_801:
[----:B------:R-:W-:Y:S05]  /*3b9c0*/  BSYNC B1 ;  /* 0x0000000000017941 */ /* 0x000fea0003800000 */
.L_x_800:
        /* <DEDUP_REMOVED lines=10> */
.L_x_803:
[----:B------:R-:W-:Y:S05]  /*3ba70*/  BSYNC B1 ;  /* 0x0000000000017941 */ /* 0x000fea0003800000 */
.L_x_802:
        /* <DEDUP_REMOVED lines=9> */
.L_x_805:
[----:B------:R-:W-:Y:S05]  /*3bb10*/  BSYNC B1 ;  /* 0x0000000000017941 */ /* 0x000fea0003800000 */
.L_x_804:
        /* <DEDUP_REMOVED lines=9> */
.L_x_807:
[----:B------:R-:W-:Y:S05]  /*3bbb0*/  BSYNC B1 ;  /* 0x0000000000017941 */ /* 0x000fea0003800000 */
.L_x_806:
        /* <DEDUP_REMOVED lines=10> */
.L_x_809:
[----:B------:R-:W-:Y:S05]  /*3bc60*/  BSYNC B1 ;  /* 0x0000000000017941 */ /* 0x000fea0003800000 */
.L_x_808:
        /* <DEDUP_REMOVED lines=10> */
.L_x_811:
[----:B------:R-:W-:Y:S05]  /*3bd10*/  BSYNC B1 ;  /* 0x0000000000017941 */ /* 0x000fea0003800000 */
.L_x_810:
        /* <DEDUP_REMOVED lines=9> */
.L_x_813:
[----:B------:R-:W-:Y:S05]  /*3bdb0*/  BSYNC B1 ;  /* 0x0000000000017941 */ /* 0x000fea0003800000 */
.L_x_812:
        /* <DEDUP_REMOVED lines=9> */
.L_x_815:
[----:B------:R-:W-:Y:S05]  /*3be50*/  BSYNC B1 ;  /* 0x0000000000017941 */ /* 0x000fea0003800000 */
.L_x_814:
        /* <DEDUP_REMOVED lines=10> */
.L_x_817:
[----:B------:R-:W-:Y:S05]  /*3bf00*/  BSYNC B1 ;  /* 0x0000000000017941 */ /* 0x000fea0003800000 */
.L_x_816:
        /* <DEDUP_REMOVED lines=10> */
.L_x_819:
[----:B------:R-:W-:Y:S05]  /*3bfb0*/  BSYNC B1 ;  /* 0x0000000000017941 */ /* 0x000fea0003800000 */
.L_x_818:
        /* <DEDUP_REMOVED lines=9> */
.L_x_821:
[----:B------:R-:W-:Y:S05]  /*3c050*/  BSYNC B1 ;  /* 0x0000000000017941 */ /* 0x000fea0003800000 */
.L_x_820:
        /* <DEDUP_REMOVED lines=9> */
.L_x_823:
[----:B------:R-:W-:Y:S05]  /*3c0f0*/  BSYNC B1 ;  /* 0x0000000000017941 */ /* 0x000fea0003800000 */
.L_x_822:
        /* <DEDUP_REMOVED lines=10> */
.L_x_825:
[----:B------:R-:W-:Y:S05]  /*3c1a0*/  BSYNC B1 ;  /* 0x0000000000017941 */ /* 0x000fea0003800000 */
.L_x_824:
        /* <DEDUP_REMOVED lines=10> */
.L_x_827:
[----:B------:R-:W-:Y:S05]  /*3c250*/  BSYNC B1 ;  /* 0x0000000000017941 */ /* 0x000fea0003800000 */
.L_x_826:
        /* <DEDUP_REMOVED lines=10> */
.L_x_829:
[----:B------:R-:W-:Y:S05]  /*3c300*/  BSYNC B1 ;  /* 0x0000000000017941 */ /* 0x000fea0003800000 */
.L_x_828:
        /* <DEDUP_REMOVED lines=10> */
.L_x_831:
[----:B------:R-:W-:Y:S05]  /*3c3b0*/  BSYNC B1 ;  /* 0x0000000000017941 */ /* 0x000fea0003800000 */
.L_x_830:
        /* <DEDUP_REMOVED lines=9> */
.L_x_833:
[----:B------:R-:W-:Y:S05]  /*3c450*/  BSYNC B1 ;  /* 0x0000000000017941 */ /* 0x000fea0003800000 */
.L_x_832:
        /* <DEDUP_REMOVED lines=9> */
.L_x_835:
[----:B------:R-:W-:Y:S05]  /*3c4f0*/  BSYNC B1 ;  /* 0x0000000000017941 */ /* 0x000fea0003800000 */
.L_x_834:
        /* <DEDUP_REMOVED lines=9> */
.L_x_837:
[----:B------:R-:W-:Y:S05]  /*3c590*/  BSYNC B1 ;  /* 0x0000000000017941 */ /* 0x000fea0003800000 */
.L_x_836:
        /* <DEDUP_REMOVED lines=9> */
.L_x_839:
[----:B------:R-:W-:Y:S05]  /*3c630*/  BSYNC B1 ;  /* 0x0000000000017941 */ /* 0x000fea0003800000 */
.L_x_838:
        /* <DEDUP_REMOVED lines=9> */
.L_x_841:
[----:B------:R-:W-:Y:S05]  /*3c6d0*/  BSYNC B1 ;  /* 0x0000000000017941 */ /* 0x000fea0003800000 */
.L_x_840:
        /* <DEDUP_REMOVED lines=9> */
.L_x_843:
[----:B------:R-:W-:Y:S05]  /*3c770*/  BSYNC B1 ;  /* 0x0000000000017941 */ /* 0x000fea0003800000 */
.L_x_842:
        /* <DEDUP_REMOVED lines=9> */
.L_x_845:
[----:B------:R-:W-:Y:S05]  /*3c810*/  BSYNC B1 ;  /* 0x0000000000017941 */ /* 0x000fea0003800000 */
.L_x_844:
        /* <DEDUP_REMOVED lines=9> */
.L_x_847:
[----:B------:R-:W-:Y:S05]  /*3c8b0*/  BSYNC B1 ;  /* 0x0000000000017941 */ /* 0x000fea0003800000 */
.L_x_846:
        /* <DEDUP_REMOVED lines=9> */
.L_x_849:
[----:B------:R-:W-:Y:S05]  /*3c950*/  BSYNC B1 ;  /* 0x0000000000017941 */ /* 0x000fea0003800000 */
.L_x_848:
        /* <DEDUP_REMOVED lines=9> */
.L_x_851:
[----:B------:R-:W-:Y:S05]  /*3c9f0*/  BSYNC B1 ;  /* 0x0000000000017941 */ /* 0x000fea0003800000 */
.L_x_850:
        /* <DEDUP_REMOVED lines=9> */
.L_x_853:
[----:B------:R-:W-:Y:S05]  /*3ca90*/  BSYNC B1 ;  /* 0x0000000000017941 */ /* 0x000fea0003800000 */
.L_x_852:
        /* <DEDUP_REMOVED lines=9> */
.L_x_855:
[----:B------:R-:W-:Y:S05]  /*3cb30*/  BSYNC B1 ;  /* 0x0000000000017941 */ /* 0x000fea0003800000 */
.L_x_854:
        /* <DEDUP_REMOVED lines=10> */
.L_x_857:
[----:B------:R-:W-:Y:S05]  /*3cbe0*/  BSYNC B1 ;  /* 0x0000000000017941 */ /* 0x000fea0003800000 */
.L_x_856:
        /* <DEDUP_REMOVED lines=10> */
.L_x_859:
[----:B------:R-:W-:Y:S05]  /*3cc90*/  BSYNC B1 ;  /* 0x0000000000017941 */ /* 0x000fea0003800000 */
.L_x_858:
        /* <DEDUP_REMOVED lines=10> */
.L_x_861:
[----:B------:R-:W-:Y:S05]  /*3cd40*/  BSYNC B1 ;  /* 0x0000000000017941 */ /* 0x000fea0003800000 */
.L_x_860:
        /* <DEDUP_REMOVED lines=10> */
.L_x_863:
[----:B------:R-:W-:Y:S05]  /*3cdf0*/  BSYNC B1 ;  /* 0x0000000000017941 */ /* 0x000fea0003800000 */
.L_x_862:
        /* <DEDUP_REMOVED lines=9> */
.L_x_865:
[----:B------:R-:W-:Y:S05]  /*3ce90*/  BSYNC B1 ;  /* 0x0000000000017941 */ /* 0x000fea0003800000 */
.L_x_864:
        /* <DEDUP_REMOVED lines=9> */
.L_x_867:
[----:B------:R-:W-:Y:S05]  /*3cf30*/  BSYNC B1 ;  /* 0x0000000000017941 */ /* 0x000fea0003800000 */
.L_x_866:
        /* <DEDUP_REMOVED lines=9> */
.L_x_869:
[----:B------:R-:W-:Y:S05]  /*3cfd0*/  BSYNC B1 ;  /* 0x0000000000017941 */ /* 0x000fea0003800000 */
.L_x_868:
        /* <DEDUP_REMOVED lines=9> */
.L_x_871:
[----:B------:R-:W-:Y:S05]  /*3d070*/  BSYNC B1 ;  /* 0x0000000000017941 */ /* 0x000fea0003800000 */
.L_x_870:
        /* <DEDUP_REMOVED lines=9> */
.L_x_873:
[----:B------:R-:W-:Y:S05]  /*3d110*/  BSYNC B1 ;  /* 0x0000000000017941 */ /* 0x000fea0003800000 */
.L_x_872:
        /* <DEDUP_REMOVED lines=9> */
.L_x_875:
[----:B------:R-:W-:Y:S05]  /*3d1b0*/  BSYNC B1 ;  /* 0x0000000000017941 */ /* 0x000fea0003800000 */
.L_x_874:
        /* <DEDUP_REMOVED lines=9> */
.L_x_877:
[----:B------:R-:W-:Y:S05]  /*3d250*/  BSYNC B1 ;  /* 0x0000000000017941 */ /* 0x000fea0003800000 */
.L_x_876:
        /* <DEDUP_REMOVED lines=9> */
.L_x_879:
[----:B------:R-:W-:Y:S05]  /*3d2f0*/  BSYNC B1 ;  /* 0x0000000000017941 */ /* 0x000fea0003800000 */
.L_x_878:
        /* <DEDUP_REMOVED lines=9> */
.L_x_881:
[----:B------:R-:W-:Y:S05]  /*3d390*/  BSYNC B1 ;  /* 0x0000000000017941 */ /* 0x000fea0003800000 */
.L_x_880:
        /* <DEDUP_REMOVED lines=9> */
.L_x_883:
[----:B------:R-:W-:Y:S05]  /*3d430*/  BSYNC B1 ;  /* 0x0000000000017941 */ /* 0x000fea0003800000 */
.L_x_882:
        /* <DEDUP_REMOVED lines=9> */
.L_x_885:
[----:B------:R-:W-:Y:S05]  /*3d4d0*/  BSYNC B1 ;  /* 0x0000000000017941 */ /* 0x000fea0003800000 */
.L_x_884:
        /* <DEDUP_REMOVED lines=9> */
.L_x_887:
[----:B------:R-:W-:Y:S05]  /*3d570*/  BSYNC B1 ;  /* 0x0000000000017941 */ /* 0x000fea0003800000 */
.L_x_886:
        /* <DEDUP_REMOVED lines=10> */
.L_x_889:
[----:B------:R-:W-:Y:S05]  /*3d620*/  BSYNC B1 ;  /* 0x0000000000017941 */ /* 0x000fea0003800000 */
.L_x_888:
        /* <DEDUP_REMOVED lines=10> */
.L_x_891:
[----:B------:R-:W-:Y:S05]  /*3d6d0*/  BSYNC B1 ;  /* 0x0000000000017941 */ /* 0x000fea0003800000 */
.L_x_890:
        /* <DEDUP_REMOVED lines=10> */
.L_x_893:
[----:B------:R-:W-:Y:S05]  /*3d780*/  BSYNC B1 ;  /* 0x0000000000017941 */ /* 0x000fea0003800000 */
.L_x_892:
        /* <DEDUP_REMOVED lines=10> */
.L_x_895:
[----:B------:R-:W-:Y:S05]  /*3d830*/  BSYNC B1 ;  /* 0x0000000000017941 */ /* 0x000fea0003800000 */
.L_x_894:
        /* <DEDUP_REMOVED lines=9> */
.L_x_897:
[----:B------:R-:W-:Y:S05]  /*3d8d0*/  BSYNC B1 ;  /* 0x0000000000017941 */ /* 0x000fea0003800000 */
.L_x_896:
        /* <DEDUP_REMOVED lines=9> */
.L_x_899:
[----:B------:R-:W-:Y:S05]  /*3d970*/  BSYNC B1 ;  /* 0x0000000000017941 */ /* 0x000fea0003800000 */
.L_x_898:
        /* <DEDUP_REMOVED lines=9> */
.L_x_901:
[----:B------:R-:W-:Y:S05]  /*3da10*/  BSYNC B1 ;  /* 0x0000000000017941 */ /* 0x000fea0003800000 */
.L_x_900:
        /* <DEDUP_REMOVED lines=9> */
.L_x_903:
[----:B------:R-:W-:Y:S05]  /*3dab0*/  BSYNC B1 ;  /* 0x0000000000017941 */ /* 0x000fea0003800000 */
.L_x_902:
        /* <DEDUP_REMOVED lines=9> */
.L_x_905:
[----:B------:R-:W-:Y:S05]  /*3db50*/  BSYNC B1 ;  /* 0x0000000000017941 */ /* 0x000fea0003800000 */
.L_x_904:
        /* <DEDUP_REMOVED lines=9> */
.L_x_907:
[----:B------:R-:W-:Y:S05]  /*3dbf0*/  BSYNC B1 ;  /* 0x0000000000017941 */ /* 0x000fea0003800000 */
.L_x_906:
        /* <DEDUP_REMOVED lines=9> */
.L_x_909:
[----:B------:R-:W-:Y:S05]  /*3dc90*/  BSYNC B1 ;  /* 0x0000000000017941 */ /* 0x000fea0003800000 */
.L_x_908:
        /* <DEDUP_REMOVED lines=9> */
.L_x_911:
[----:B------:R-:W-:Y:S05]  /*3dd30*/  BSYNC B1 ;  /* 0x0000000000017941 */ /* 0x000fea0003800000 */
.L_x_910:
        /* <DEDUP_REMOVED lines=9> */
.L_x_913:
[----:B------:R-:W-:Y:S05]  /*3ddd0*/  BSYNC B1 ;  /* 0x0000000000017941 */ /* 0x000fea0003800000 */
.L_x_912:
        /* <DEDUP_REMOVED lines=9> */
.L_x_915:
[----:B------:R-:W-:Y:S05]  /*3de70*/  BSYNC B1 ;  /* 0x0000000000017941 */ /* 0x000fea0003800000 */
.L_x_914:
        /* <DEDUP_REMOVED lines=9> */
.L_x_917:
[----:B------:R-:W-:Y:S05]  /*3df10*/  BSYNC B1 ;  /* 0x0000000000017941 */ /* 0x000fea0003800000 */
.L_x_916:
        /* <DEDUP_REMOVED lines=9> */
.L_x_919:
[----:B------:R-:W-:Y:S05]  /*3dfb0*/  BSYNC B1 ;  /* 0x0000000000017941 */ /* 0x000fea0003800000 */
.L_x_918:
[----:B------:R-:W-:Y:S05]  /*3dfc0*/  @!P0 BRA `(.L_x_920) ;  /* 0x0000009000208947 */ /* 0x000fea0003800000 */
[----:B0----5:R-:W-:-:S05]  /*3dfd0*/  HADD2.F32 R3, -RZ, R200.H0_H0 ;  /* 0x200000c8ff037230 */ /* 0x021fca0000004100 */
[----:B------:R-:W-:-:S04]  /*3dfe0*/  FMUL R0, R3, R16 ;  /* 0x0000001003007220 */ /* 0x000fc80000400000 */
[----:B------:R-:W-:-:S05]  /*3dff0*/  FFMA R0, R39, R2, R0 ;  /* 0x0000000227007223 */ /* 0x000fca0000000000 */
[----:B------:R-:W-:-:S05]  /*3e000*/  F2FP.F16.F32.PACK_AB R0, RZ, R0 ;  /* 0x00000000ff00723e */ /* 0x000fca00000000ff */
[----:B------:R0:W-:Y:S01]  /*3e010*/  STG.E.U16 desc[UR52][R8.64+0x1b2], R0 ;  /* 0x0001b20008007986 */ /* 0x0001e2000c101534 */
[----:B------:R-:W-:Y:S05]  /*3e020*/  BRA `(.L_x_920) ;  /* 0x0000009000087947 */ /* 0x000fea0003800000 */
.L_x_33:
[----:B------:R-:W2:Y:S01]  /*3e030*/  LDL.LU R6, [R1+0x384] ;  /* 0x0003840001067983 */ /* 0x000ea20000300800 */
[----:B------:R-:W-:-:S03]  /*3e040*/  ULDC.64 UR4, c[0x0][0x5c0] ;  /* 0x0001700000047ab9 */ /* 0x000fc60000000a00 */
        /* <DEDUP_REMOVED lines=15> */
[C---:B------:R-:W-:Y:S01]  /*3e140*/  LEA R18, P1, R4.reuse, UR4, 0x1 ;  /* 0x0000000404127c11 */ /* 0x040fe2000f8208ff */
[----:B------:R-:W-:Y:S01]  /*3e150*/  USHF.L.U32 UR11, UR8, 0x4, URZ ;  /* 0x00000004080b7899 */ /* 0x000fe2000800063f */
[----:B------:R-:W-:Y:S01]  /*3e160*/  ISETP.GT.AND P2, PT, R3, 0x1, PT ;  /* 0x000000010300780c */ /* 0x000fe20003f44270 */
[----:B------:R-:W-:Y:S01]  /*3e170*/  STL [R1+0x400], R39 ;  /* 0x0004002701007387 */ /* 0x000fe20000100800 */
[----:B------:R-:W-:Y:S01]  /*3e180*/  LEA.HI.X R19, R4, UR5, R19, 0x1, P1 ;  /* 0x0000000504137c11 */ /* 0x000fe200088f0c13 */
[----:B------:R-:W-:Y:S01]  /*3e190*/  USHF.L.U64.HI UR5, UR8, 0x4, UR9 ;  /* 0x0000000408057899 */ /* 0x000fe20008010209 */
[C---:B------:R-:W-:Y:S01]  /*3e1a0*/  ISETP.GT.AND P1, PT, R0.reuse, RZ, P2 ;  /* 0x000000ff0000720c */ /* 0x040fe20001724270 */
[----:B------:R-:W-:Y:S01]  /*3e1b0*/  STL [R1+0x3fc], R17 ;  /* 0x0003fc1101007387 */ /* 0x000fe20000100800 */
[----:B------:R-:W-:-:S02]  /*3e1c0*/  ISETP.GT.AND P2, PT, R0, 0x8, P2 ;  /* 0x000000080000780c */ /* 0x000fc40001744270 */
[----:B------:R-:W-:Y:S01]  /*3e1d0*/  ISETP.GT.AND P4, PT, R0, 0x8, P5 ;  /* 0x000000080000780c */ /* 0x000fe20002f84270 */
[----:B------:R-:W-:Y:S01]  /*3e1e0*/  STL [R1+0x3f8], R16 ;  /* 0x0003f81001007387 */ /* 0x000fe20000100800 */
[-C--:B--2---:R-:W-:Y:S01]  /*3e1f0*/  FMUL R6, R6, R2.reuse ;  /* 0x0000000206067220 */ /* 0x084fe20000400000 */
[----:B---3--:R-:W-:-:S04]  /*3e200*/  FMUL R7, R7, R2 ;  /* 0x0000000207077220 */ /* 0x008fc80000400000 */
[----:B------:R-:W-:Y:S01]  /*3e210*/  F2FP.F16.F32.PACK_AB R6, RZ, R6 ;  /* 0x00000006ff06723e */ /* 0x000fe200000000ff */
[----:B----4-:R-:W-:Y:S01]  /*3e220*/  FMUL R5, R21, R2 ;  /* 0x0000000215057220 */ /* 0x010fe20000400000 */
[----:B------:R-:W-:-:S03]  /*3e230*/  F2FP.F16.F32.PACK_AB R7, RZ, R7 ;  /* 0x00000007ff07723e */ /* 0x000fc600000000ff */
[----:B------:R1:W-:Y:S01]  /*3e240*/  @P1 STG.E.U16 desc[UR52][R18.64+0x2], R6 ;  /* 0x0000020612001986 */ /* 0x0003e2000c101534 */
[----:B------:R-:W-:Y:S01]  /*3e250*/  FMUL R4, R20, R2 ;  /* 0x0000000214047220 */ /* 0x000fe20000400000 */
[----:B------:R-:W-:Y:S02]  /*3e260*/  IADD3 R20, P3, R18, UR11, RZ ;  /* 0x0000000b12147c10 */ /* 0x000fe4000ff7e0ff */
[----:B------:R-:W-:Y:S02]  /*3e270*/  F2FP.F16.F32.PACK_AB R5, RZ, R5 ;  /* 0x00000005ff05723e */ /* 0x000fe400000000ff */
[----:B------:R-:W-:Y:S02]  /*3e280*/  F2FP.F16.F32.PACK_AB R4, RZ, R4 ;  /* 0x00000004ff04723e */ /* 0x000fe400000000ff */
[----:B------:R-:W-:-:S03]  /*3e290*/  IADD3.X R21, R19, UR5, RZ, P3, !PT ;  /* 0x0000000513157c10 */ /* 0x000fc60009ffe4ff */
[----:B------:R2:W-:Y:S01]  /*3e2a0*/  @P0 STG.E.U16 desc[UR52][R18.64], R4 ;  /* 0x0000000412000986 */ /* 0x0005e2000c101534 */
[----:B-1----:R-:W-:-:S03]  /*3e2b0*/  FMUL R6, R234, R2 ;  /* 0x00000002ea067220 */ /* 0x002fc60000400000 */
[----:B------:R1:W-:Y:S01]  /*3e2c0*/  @P2 STG.E.U16 desc[UR52][R20.64+0x2], R5 ;  /* 0x0000020514002986 */ /* 0x0003e2000c101534 */
[C---:B------:R-:W-:Y:S02]  /*3e2d0*/  ISETP.GT.AND P2, PT, R3.reuse, 0x8, PT ;  /* 0x000000080300780c */ /* 0x040fe40003f44270 */
[----:B------:R-:W-:Y:S01]  /*3e2e0*/  F2FP.F16.F32.PACK_AB R6, RZ, R6 ;  /* 0x00000006ff06723e */ /* 0x000fe200000000ff */
[----:B------:R-:W-:Y:S01]  /*3e2f0*/  @P4 STG.E.U16 desc[UR52][R20.64], R7 ;  /* 0x0000000714004986 */ /* 0x000fe2000c101534 */
[----:B------:R-:W-:Y:S02]  /*3e300*/  ISETP.GT.AND P4, PT, R3, 0x9, PT ;  /* 0x000000090300780c */ /* 0x000fe40003f84270 */
[----:B------:R-:W-:Y:S01]  /*3e310*/  ISETP.GT.AND P0, PT, R0, RZ, P2 ;  /* 0x000000ff0000720c */ /* 0x000fe20001704270 */
[-C--:B--2---:R-:W-:Y:S01]  /*3e320*/  FMUL R4, R232, R2.reuse ;  /* 0x00000002e8047220 */ /* 0x084fe20000400000 */
[C---:B------:R-:W-:Y:S02]  /*3e330*/  ISETP.GT.AND P1, PT, R0.reuse, RZ, P4 ;  /* 0x000000ff0000720c */ /* 0x040fe40002724270 */
[----:B------:R-:W-:Y:S01]  /*3e340*/  ISETP.GT.AND P3, PT, R0, 0x8, P2 ;  /* 0x000000080000780c */ /* 0x000fe20001764270 */
[----:B-1----:R-:W-:Y:S01]  /*3e350*/  FMUL R5, R233, R2 ;  /* 0x00000002e9057220 */ /* 0x002fe20000400000 */
[----:B------:R-:W-:-:S04]  /*3e360*/  F2FP.F16.F32.PACK_AB R4, RZ, R4 ;  /* 0x00000004ff04723e */ /* 0x000fc800000000ff */
[----:B------:R-:W-:-:S03]  /*3e370*/  F2FP.F16.F32.PACK_AB R5, RZ, R5 ;  /* 0x00000005ff05723e */ /* 0x000fc600000000ff */
[----:B------:R-:W-:Y:S01]  /*3e380*/  @P0 STG.E.U16 desc[UR52][R18.64+0x10], R6 ;  /* 0x0000100612000986 */ /* 0x000fe2000c101534 */
[----:B------:R-:W-:-:S03]  /*3e390*/  ISETP.GT.AND P0, PT, R3, 0x10, PT ;  /* 0x000000100300780c */ /* 0x000fc60003f04270 */
[----:B------:R1:W-:Y:S01]  /*3e3a0*/  @P1 STG.E.U16 desc[UR52][R18.64+0x12], R5 ;  /* 0x0000120512001986 */ /* 0x0003e2000c101534 */
[----:B------:R-:W-:-:S03]  /*3e3b0*/  ISETP.GT.AND P1, PT, R0, 0x8, P4 ;  /* 0x000000080000780c */ /* 0x000fc60002724270 */
[----:B------:R2:W-:Y:S01]  /*3e3c0*/  @P3 STG.E.U16 desc[UR52][R20.64+0x10], R4 ;  /* 0x0000100414003986 */ /* 0x0005e2000c101534 */
[----:B------:R-:W-:Y:S01]  /*3e3d0*/  ISETP.GT.AND P3, PT, R0, RZ, P0 ;  /* 0x000000ff0000720c */ /* 0x000fe20000764270 */
[-C--:B-1----:R-:W-:Y:S01]  /*3e3e0*/  FMUL R5, R23, R2.reuse ;  /* 0x0000000217057220 */ /* 0x082fe20000400000 */
[----:B--2---:R-:W-:-:S04]  /*3e3f0*/  FMUL R4, R22, R2 ;  /* 0x0000000216047220 */ /* 0x004fc80000400000 */
[----:B------:R-:W-:Y:S02]  /*3e400*/  F2FP.F16.F32.PACK_AB R5, RZ, R5 ;  /* 0x00000005ff05723e */ /* 0x000fe400000000ff */
[----:B------:R-:W-:-:S03]  /*3e410*/  F2FP.F16.F32.PACK_AB R4, RZ, R4 ;  /* 0x00000004ff04723e */ /* 0x000fc600000000ff */
[----:B------:R1:W-:Y:S04]  /*3e420*/  @P1 STG.E.U16 desc[UR52][R20.64+0x12], R5 ;  /* 0x0000120514001986 */ /* 0x0003e8000c101534 */
[----:B------:R2:W-:Y:S01]  /*3e430*/  @P3 STG.E.U16 desc[UR52][R18.64+0x20], R4 ;  /* 0x0000200412003986 */ /* 0x0005e2000c101534 */
[----:B------:R-:W-:-:S04]  /*3e440*/  ISETP.GT.AND P3, PT, R3, 0x11, PT ;  /* 0x000000110300780c */ /* 0x000fc80003f64270 */
[----:B------:R-:W-:Y:S01]  /*3e450*/  ISETP.GT.AND P1, PT, R0, RZ, P3 ;  /* 0x000000ff0000720c */ /* 0x000fe20001f24270 */
[-C--:B-1----:R-:W-:Y:S01]  /*3e460*/  FMUL R5, R11, R2.reuse ;  /* 0x000000020b057220 */ /* 0x082fe20000400000 */
[----:B--2---:R-:W-:-:S05]  /*3e470*/  FMUL R4, R15, R2 ;  /* 0x000000020f047220 */ /* 0x004fca0000400000 */
[----:B------:R-:W-:-:S06]  /*3e480*/  F2FP.F16.F32.PACK_AB R4, RZ, R4 ;  /* 0x00000004ff04723e */ /* 0x000fcc00000000ff */
[----:B------:R1:W-:Y:S01]  /*3e490*/  @P1 STG.E.U16 desc[UR52][R18.64+0x22], R4 ;  /* 0x0000220412001986 */ /* 0x0003e2000c101534 */
[----:B------:R-:W-:Y:S01]  /*3e4a0*/  ISETP.GT.AND P1, PT, R0, 0x8, P0 ;  /* 0x000000080000780c */ /* 0x000fe20000724270 */
[----:B-1----:R-:W-:-:S05]  /*3e4b0*/  FMUL R4, R14, R2 ;  /* 0x000000020e047220 */ /* 0x002fca0000400000 */
[----:B------:R-:W-:-:S07]  /*3e4c0*/  F2FP.F16.F32.PACK_AB R4, RZ, R4 ;  /* 0x00000004ff04723e */ /* 0x000fce00000000ff */
[----:B------:R1:W-:Y:S01]  /*3e4d0*/  @P1 STG.E.U16 desc[UR52][R20.64+0x20], R4 ;  /* 0x0000200414001986 */ /* 0x0003e2000c101534 */
[----:B------:R-:W-:Y:S01]  /*3e4e0*/  ISETP.GT.AND P1, PT, R0, 0x8, P3 ;  /* 0x000000080000780c */ /* 0x000fe20001f24270 */
[----:B-1----:R-:W-:-:S05]  /*3e4f0*/  FMUL R4, R13, R2 ;  /* 0x000000020d047220 */ /* 0x002fca0000400000 */
[----:B------:R-:W-:-:S04]  /*3e500*/  F2FP.F16.F32.PACK_AB R4, RZ, R4 ;  /* 0x00000004ff04723e */ /* 0x000fc800000000ff */
[----:B------:R-:W-:Y:S02]  /*3e510*/  PRMT R6, R4, 0x7610, R6 ;  /* 0x0000761004067816 */ /* 0x000fe40000000006 */
[----:B------:R-:W-:Y:S02]  /*3e520*/  F2FP.F16.F32.PACK_AB R4, RZ, R5 ;  /* 0x00000005ff04723e */ /* 0x000fe400000000ff */
[----:B------:R-:W2:Y:S04]  /*3e530*/  LDL.LU R5, [R1+0x340] ;  /* 0x0003400001057983 */ /* 0x000ea80000300800 */
[----:B------:R-:W-:Y:S01]  /*3e540*/  @P1 STG.E.U16 desc[UR52][R20.64+0x22], R6 ;  /* 0x0000220614001986 */ /* 0x000fe2000c101534 */
[----:B------:R-:W-:-:S03]  /*3e550*/  ISETP.GT.AND P1, PT, R3, 0x18, PT ;  /* 0x000000180300780c */ /* 0x000fc60003f24270 */
[----:B------:R-:W3:Y:S01]  /*3e560*/  LDL.LU R7, [R1+0x344] ;  /* 0x0003440001077983 */ /* 0x000ee20000300800 */
[----:B------:R-:W-:-:S13]  /*3e570*/  ISETP.GT.AND P6, PT, R0, RZ, P1 ;  /* 0x000000ff0000720c */ /* 0x000fda0000fc4270 */
[----:B------:R1:W-:Y:S01]  /*3e580*/  @P6 STG.E.U16 desc[UR52][R18.64+0x30], R4 ;  /* 0x0000300412006986 */ /* 0x0003e2000c101534 */
[----:B------:R-:W-:-:S04]  /*3e590*/  ISETP.GT.AND P6, PT, R3, 0x19, PT ;  /* 0x000000190300780c */ /* 0x000fc80003fc4270 */
[----:B------:R-:W-:Y:S01]  /*3e5a0*/  ISETP.GT.AND P6, PT, R0, RZ, P6 ;  /* 0x000000ff0000720c */ /* 0x000fe200037c4270 */
[----:B-1----:R-:W-:-:S05]  /*3e5b0*/  FMUL R4, R10, R2 ;  /* 0x000000020a047220 */ /* 0x002fca0000400000 */
[----:B------:R-:W-:-:S07]  /*3e5c0*/  F2FP.F16.F32.PACK_AB R4, RZ, R4 ;  /* 0x00000004ff04723e */ /* 0x000fce00000000ff */
[----:B------:R1:W-:Y:S01]  /*3e5d0*/  @P6 STG.E.U16 desc[UR52][R18.64+0x32], R4 ;  /* 0x0000320412006986 */ /* 0x0003e2000c101534 */
[----:B------:R-:W-:Y:S01]  /*3e5e0*/  ISETP.GT.AND P6, PT, R0, 0x8, P1 ;  /* 0x000000080000780c */ /* 0x000fe20000fc4270 */
[----:B-1----:R-:W-:-:S05]  /*3e5f0*/  FMUL R4, R9, R2 ;  /* 0x0000000209047220 */ /* 0x002fca0000400000 */
[----:B------:R-:W-:-:S07]  /*3e600*/  F2FP.F16.F32.PACK_AB R4, RZ, R4 ;  /* 0x00000004ff04723e */ /* 0x000fce00000000ff */
[----:B------:R1:W-:Y:S01]  /*3e610*/  @P6 STG.E.U16 desc[UR52][R20.64+0x30], R4 ;  /* 0x0000300414006986 */ /* 0x0003e2000c101534 */
[----:B------:R-:W-:Y:S01]  /*3e620*/  ISETP.GT.AND P6, PT, R3, 0x19, PT ;  /* 0x000000190300780c */ /* 0x000fe20003fc4270 */
[----:B-1----:R-:W-:Y:S02]  /*3e630*/  FMUL R4, R8, R2 ;  /* 0x0000000208047220 */ /* 0x002fe40000400000 */
[----:B------:R-:W4:Y:S01]  /*3e640*/  LDL.LU R8, [R1+0x348] ;  /* 0x0003480001087983 */ /* 0x000f220000300800 */
[C---:B------:R-:W-:Y:S02]  /*3e650*/  ISETP.GT.AND P6, PT, R0.reuse, 0x8, P6 ;  /* 0x000000080000780c */ /* 0x040fe400037c4270 */
[----:B------:R-:W-:Y:S01]  /*3e660*/  F2FP.F16.F32.PACK_AB R4, RZ, R4 ;  /* 0x00000004ff04723e */ /* 0x000fe200000000ff */
[----:B------:R-:W-:Y:S01]  /*3e670*/  UIMAD UR4, UR9, 0xf0, URZ ;  /* 0x000000f0090478a4 */ /* 0x000fe2000f8e023f */
[----:B------:R-:W4:Y:S04]  /*3e680*/  LDL.LU R16, [R1+0x350] ;  /* 0x0003500001107983 */ /* 0x000f280000300800 */
[----:B------:R-:W4:Y:S04]  /*3e690*/  LDL.LU R17, [R1+0x354] ;  /* 0x0003540001117983 */ /* 0x000f280000300800 */
[----:B------:R-:W4:Y:S04]  /*3e6a0*/  LDL.LU R39, [R1+0x358] ;  /* 0x0003580001277983 */ /* 0x000f280000300800 */
[----:B------:R1:W-:Y:S01]  /*3e6b0*/  @P6 STG.E.U16 desc[UR52][R20.64+0x32], R4 ;  /* 0x0000320414006986 */ /* 0x0003e2000c101534 */
[----:B------:R-:W-:-:S03]  /*3e6c0*/  ISETP.GT.AND P6, PT, R0, 0x80, P5 ;  /* 0x000000800000780c */ /* 0x000fc60002fc4270 */
[----:B------:R-:W4:Y:S04]  /*3e6d0*/  LDL.LU R234, [R1+0x35c] ;  /* 0x00035c0001ea7983 */ /* 0x000f280000300800 */
[----:B------:R-:W4:Y:S01]  /*3e6e0*/  LDL.LU R233, [R1+0x360] ;  /* 0x0003600001e97983 */ /* 0x000f220000300800 */
[----:B-1----:R-:W-:-:S03]  /*3e6f0*/  IMAD.U32 R4, RZ, RZ, UR8 ;  /* 0x00000008ff047e24 */ /* 0x002fc6000f8e00ff */
        /* <DEDUP_REMOVED lines=9> */
[----:B--2---:R-:W-:Y:S01]  /*3e790*/  FMUL R6, R5, R2 ;  /* 0x0000000205067220 */ /* 0x004fe20000400000 */
[----:B------:R-:W-:-:S04]  /*3e7a0*/  IMAD.WIDE.U32 R4, R4, 0xf0, R20 ;  /* 0x000000f004047825 */ /* 0x000fc800078e0014 */
[----:B------:R-:W-:Y:S01]  /*3e7b0*/  F2FP.F16.F32.PACK_AB R6, RZ, R6 ;  /* 0x00000006ff06723e */ /* 0x000fe200000000ff */
[----:B------:R-:W-:-:S05]  /*3e7c0*/  VIADD R5, R5, UR4 ;  /* 0x0000000405057c36 */ /* 0x000fca0008000000 */
[----:B------:R3:W-:Y:S01]  /*3e7d0*/  @P6 STG.E.U16 desc[UR52][R4.64], R6 ;  /* 0x0000000604006986 */ /* 0x0007e2000c101534 */
[----:B------:R-:W-:-:S04]  /*3e7e0*/  ISETP.GT.AND P6, PT, R3, 0x1, PT ;  /* 0x000000010300780c */ /* 0x000fc80003fc4270 */
[----:B------:R-:W-:Y:S01]  /*3e7f0*/  ISETP.GT.AND P6, PT, R0, 0x80, P6 ;  /* 0x000000800000780c */ /* 0x000fe200037c4270 */
[----:B---3--:R-:W-:-:S05]  /*3e800*/  FMUL R6, R7, R2 ;  /* 0x0000000207067220 */ /* 0x008fca0000400000 */
[----:B------:R-:W-:-:S07]  /*3e810*/  F2FP.F16.F32.PACK_AB R6, RZ, R6 ;  /* 0x00000006ff06723e */ /* 0x000fce00000000ff */
[----:B------:R1:W-:Y:S02]  /*3e820*/  @P6 STG.E.U16 desc[UR52][R4.64+0x2], R6 ;  /* 0x0000020604006986 */ /* 0x0003e4000c101534 */
[----:B-1----:R-:W-:-:S04]  /*3e830*/  IADD3 R6, P6, R4, UR11, RZ ;  /* 0x0000000b04067c10 */ /* 0x002fc8000ffde0ff */
[----:B------:R-:W-:Y:S02]  /*3e840*/  IADD3.X R7, R5, UR5, RZ, P6, !PT ;  /* 0x0000000505077c10 */ /* 0x000fe4000b7fe4ff */
[----:B------:R-:W-:Y:S01]  /*3e850*/  ISETP.GT.AND P6, PT, R0, 0x88, P5 ;  /* 0x000000880000780c */ /* 0x000fe20002fc4270 */
[----:B----4-:R-:W-:-:S05]  /*3e860*/  FMUL R8, R8, R2 ;  /* 0x0000000208087220 */ /* 0x010fca0000400000 */
[----:B------:R-:W-:-:S07]  /*3e870*/  F2FP.F16.F32.PACK_AB R8, RZ, R8 ;  /* 0x00000008ff08723e */ /* 0x000fce00000000ff */
[----:B------:R1:W-:Y:S04]  /*3e880*/  @P6 STG.E.U16 desc[UR52][R6.64], R8 ;  /* 0x0000000806006986 */ /* 0x0003e8000c101534 */
[----:B-1----:R-:W2:Y:S01]  /*3e890*/  LDL.LU R8, [R1+0x34c] ;  /* 0x00034c0001087983 */ /* 0x002ea20000300800 */
[----:B------:R-:W-:-:S04]  /*3e8a0*/  ISETP.GT.AND P6, PT, R3, 0x1, PT ;  /* 0x000000010300780c */ /* 0x000fc80003fc4270 */
[----:B------:R-:W-:Y:S01]  /*3e8b0*/  ISETP.GT.AND P6, PT, R0, 0x88, P6 ;  /* 0x000000880000780c */ /* 0x000fe200037c4270 */
[----:B------:R-:W-:Y:S02]  /*3e8c0*/  USHF.L.U32 UR13, UR8, 0x8, URZ ;  /* 0x00000008080d7899 */ /* 0x000fe4000800063f */
[----:B------:R-:W-:Y:S01]  /*3e8d0*/  USHF.L.U64.HI UR12, UR8, 0x8, UR9 ;  /* 0x00000008080c7899 */ /* 0x000fe20008010209 */
[----:B--2---:R-:W-:-:S05]  /*3e8e0*/  FMUL R8, R8, R2 ;  /* 0x0000000208087220 */ /* 0x004fca0000400000 */
[----:B------:R-:W-:-:S05]  /*3e8f0*/  F2FP.F16.F32.PACK_AB R8, RZ, R8 ;  /* 0x00000008ff08723e */ /* 0x000fca00000000ff */
[----:B------:R1:W-:Y:S01]  /*3e900*/  @P6 STG.E.U16 desc[UR52][R6.64+0x2], R8 ;  /* 0x0000020806006986 */ /* 0x0003e2000c101534 */
[----:B------:R-:W-:Y:S01]  /*3e910*/  ISETP.GT.AND P6, PT, R0, 0x80, P2 ;  /* 0x000000800000780c */ /* 0x000fe200017c4270 */
[----:B-1----:R-:W-:Y:S02]  /*3e920*/  FMUL R8, R16, R2 ;  /* 0x0000000210087220 */ /* 0x002fe40000400000 */
[----:B------:R-:W2:Y:S03]  /*3e930*/  LDL.LU R16, [R1+0x310] ;  /* 0x0003100001107983 */ /* 0x000ea60000300800 */
[----:B------:R-:W-:-:S07]  /*3e940*/  F2FP.F16.F32.PACK_AB R8, RZ, R8 ;  /* 0x00000008ff08723e */ /* 0x000fce00000000ff */
[----:B------:R1:W-:Y:S01]  /*3e950*/  @P6 STG.E.U16 desc[UR52][R4.64+0x10], R8 ;  /* 0x0000100804006986 */ /* 0x0003e2000c101534 */
[----:B------:R-:W-:Y:S01]  /*3e960*/  ISETP.GT.AND P6, PT, R0, 0x80, P4 ;  /* 0x000000800000780c */ /* 0x000fe200027c4270 */
[----:B-1----:R-:W-:Y:S02]  /*3e970*/  FMUL R8, R17, R2 ;  /* 0x0000000211087220 */ /* 0x002fe40000400000 */
[----:B------:R-:W3:Y:S03]  /*3e980*/  LDL.LU R17, [R1+0x314] ;  /* 0x0003140001117983 */ /* 0x000ee60000300800 */
[----:B------:R-:W-:-:S07]  /*3e990*/  F2FP.F16.F32.PACK_AB R8, RZ, R8 ;  /* 0x00000008ff08723e */ /* 0x000fce00000000ff */
[----:B------:R1:W-:Y:S01]  /*3e9a0*/  @P6 STG.E.U16 desc[UR52][R4.64+0x12], R8 ;  /* 0x0000120804006986 */ /* 0x0003e2000c101534 */
[----:B------:R-:W-:Y:S01]  /*3e9b0*/  ISETP.GT.AND P6, PT, R0, 0x88, P2 ;  /* 0x000000880000780c */ /* 0x000fe200017c4270 */
[----:B-1----:R-:W-:-:S05]  /*3e9c0*/  FMUL R8, R39, R2 ;  /* 0x0000000227087220 */ /* 0x002fca0000400000 */
        /* <DEDUP_REMOVED lines=26> */
[----:B------:R-:W-:-:S04]  /*3eb70*/  ISETP.GT.AND P6, PT, R3, 0x19, PT ;  /* 0x000000190300780c */ /* 0x000fc80003fc4270 */
        /* <DEDUP_REMOVED lines=10> */
[----:B-1----:R-:W-:Y:S02]  /*3ec20*/  FMUL R8, R9, R2 ;  /* 0x0000000209087220 */ /* 0x002fe40000400000 */
[----:B------:R-:W4:Y:S03]  /*3ec30*/  LDL.LU R9, [R1+0x318] ;  /* 0x0003180001097983 */ /* 0x000f260000300800 */
[----:B------:R-:W-:Y:S01]  /*3ec40*/  F2FP.F16.F32.PACK_AB R8, RZ, R8 ;  /* 0x00000008ff08723e */ /* 0x000fe200000000ff */
[----:B------:R-:W4:Y:S06]  /*3ec50*/  LDL.LU R39, [R1+0x31c] ;  /* 0x00031c0001277983 */ /* 0x000f2c0000300800 */
[----:B------:R1:W-:Y:S01]  /*3ec60*/  @P6 STG.E.U16 desc[UR52][R6.64+0x32], R8 ;  /* 0x0000320806006986 */ /* 0x0003e2000c101534 */
[----:B------:R-:W-:-:S03]  /*3ec70*/  IADD3 R4, P6, R4, UR13, RZ ;  /* 0x0000000d04047c10 */ /* 0x000fc6000ffde0ff */
[----:B------:R-:W4:Y:S01]  /*3ec80*/  LDL.LU R234, [R1+0x320] ;  /* 0x0003200001ea7983 */ /* 0x000f220000300800 */
[----:B------:R-:W-:Y:S02]  /*3ec90*/  IADD3.X R5, R5, UR12, RZ, P6, !PT ;  /* 0x0000000c05057c10 */ /* 0x000fe4000b7fe4ff */
[----:B------:R-:W-:Y:S01]  /*3eca0*/  ISETP.GT.AND P6, PT, R0, 0x100, P5 ;  /* 0x000001000000780c */ /* 0x000fe20002fc4270 */
[----:B------:R-:W4:Y:S01]  /*3ecb0*/  LDL.LU R233, [R1+0x324] ;  /* 0x0003240001e97983 */ /* 0x000f220000300800 */
[----:B-1----:R-:W-:-:S03]  /*3ecc0*/  FMUL R6, R11, R2 ;  /* 0x000000020b067220 */ /* 0x002fc60000400000 */
[----:B------:R-:W4:Y:S02]  /*3ecd0*/  LDL.LU R232, [R1+0x328] ;  /* 0x0003280001e87983 */ /* 0x000f240000300800 */
[----:B------:R-:W-:Y:S02]  /*3ece0*/  F2FP.F16.F32.PACK_AB R6, RZ, R6 ;  /* 0x00000006ff06723e */ /* 0x000fe400000000ff */
[----:B------:R-:W4:Y:S04]  /*3ecf0*/  LDL.LU R23, [R1+0x32c] ;  /* 0x00032c0001177983 */ /* 0x000f280000300800 */
[----:B------:R1:W-:Y:S01]  /*3ed00*/  @P6 STG.E.U16 desc[UR52][R4.64], R6 ;  /* 0x0000000604006986 */ /* 0x0003e2000c101534 */
[----:B------:R-:W-:-:S03]  /*3ed10*/  ISETP.GT.AND P6, PT, R3, 0x1, PT ;  /* 0x000000010300780c */ /* 0x000fc60003fc4270 */
[----:B------:R-:W4:Y:S01]  /*3ed20*/  LDL.LU R22, [R1+0x330] ;  /* 0x0003300001167983 */ /* 0x000f220000300800 */
[----:B------:R-:W-:-:S03]  /*3ed30*/  ISETP.GT.AND P6, PT, R0, 0x100, P6 ;  /* 0x000001000000780c */ /* 0x000fc600037c4270 */
[----:B------:R-:W4:Y:S01]  /*3ed40*/  LDL.LU R15, [R1+0x334] ;  /* 0x00033400010f7983 */ /* 0x000f220000300800 */
[----:B-1----:R-:W-:-:S03]  /*3ed50*/  FMUL R6, R10, R2 ;  /* 0x000000020a067220 */ /* 0x002fc60000400000 */
[----:B------:R-:W4:Y:S02]  /*3ed60*/  LDL.LU R14, [R1+0x338] ;  /* 0x00033800010e7983 */ /* 0x000f240000300800 */
[----:B------:R-:W-:Y:S02]  /*3ed70*/  F2FP.F16.F32.PACK_AB R6, RZ, R6 ;  /* 0x00000006ff06723e */ /* 0x000fe400000000ff */
[----:B------:R-:W4:Y:S04]  /*3ed80*/  LDL.LU R13, [R1+0x33c] ;  /* 0x00033c00010d7983 */ /* 0x000f280000300800 */
[----:B------:R-:W2:Y:S04]  /*3ed90*/  LDL.LU R7, [R1+0x30c] ;  /* 0x00030c0001077983 */ /* 0x000ea80000300800 */
[----:B------:R1:W-:Y:S04]  /*3eda0*/  @P6 STG.E.U16 desc[UR52][R4.64+0x2], R6 ;  /* 0x0000020604006986 */ /* 0x0003e8000c101534 */
[----:B-1----:R-:W3:Y:S01]  /*3edb0*/  LDL.LU R6, [R1+0x308] ;  /* 0x0003080001067983 */ /* 0x002ee20000300800 */
[----:B------:R-:W-:-:S04]  /*3edc0*/  IADD3 R10, P6, R4, UR11, RZ ;  /* 0x0000000b040a7c10 */ /* 0x000fc8000ffde0ff */
[----:B------:R-:W-:Y:S02]  /*3edd0*/  IADD3.X R11, R5, UR5, RZ, P6, !PT ;  /* 0x00000005050b7c10 */ /* 0x000fe4000b7fe4ff */
[----:B------:R-:W-:Y:S01]  /*3ede0*/  ISETP.GT.AND P6, PT, R0, 0x108, P5 ;  /* 0x000001080000780c */ /* 0x000fe20002fc4270 */
[----:B---3--:R-:W-:-:S05]  /*3edf0*/  FMUL R6, R6, R2 ;  /* 0x0000000206067220 */ /* 0x008fca0000400000 */
[----:B------:R-:W-:-:S07]  /*3ee00*/  F2FP.F16.F32.PACK_AB R6, RZ, R6 ;  /* 0x00000006ff06723e */ /* 0x000fce00000000ff */
[----:B------:R2:W-:Y:S01]  /*3ee10*/  @P6 STG.E.U16 desc[UR52][R10.64], R6 ;  /* 0x000000060a006986 */ /* 0x0005e2000c101534 */
[----:B------:R-:W-:-:S04]  /*3ee20*/  ISETP.GT.AND P6, PT, R3, 0x1, PT ;  /* 0x000000010300780c */ /* 0x000fc80003fc4270 */
[----:B------:R-:W-:Y:S01]  /*3ee30*/  ISETP.GT.AND P6, PT, R0, 0x108, P6 ;  /* 0x000001080000780c */ /* 0x000fe200037c4270 */
[----:B--2---:R-:W-:-:S05]  /*3ee40*/  FMUL R6, R7, R2 ;  /* 0x0000000207067220 */ /* 0x004fca0000400000 */
[----:B------:R-:W-:-:S07]  /*3ee50*/  F2FP.F16.F32.PACK_AB R6, RZ, R6 ;  /* 0x00000006ff06723e */ /* 0x000fce00000000ff */
[----:B------:R-:W-:Y:S02]  /*3ee60*/  @P6 MOV R7, R11 ;  /* 0x0000000b00076202 */ /* 0x000fe40000000f00 */
[----:B------:R-:W-:Y:S01]  /*3ee70*/  PRMT R8, R6, 0x7610, R8 ;  /* 0x0000761006087816 */ /* 0x000fe20000000008 */
[----:B------:R-:W-:-:S05]  /*3ee80*/  @P6 IMAD.MOV.U32 R6, RZ, RZ, R10 ;  /* 0x000000ffff066224 */ /* 0x000fca00078e000a */
        /* <DEDUP_REMOVED lines=9> */
[----:B----4-:R-:W-:Y:S01]  /*3ef20*/  FMUL R8, R9, R2 ;  /* 0x0000000209087220 */ /* 0x010fe20000400000 */
[----:B-1----:R-:W-:-:S04]  /*3ef30*/  IADD3 R6, P6, R4, UR13, RZ ;  /* 0x0000000d04067c10 */ /* 0x002fc8000ffde0ff */
[----:B------:R-:W-:Y:S02]  /*3ef40*/  IADD3.X R7, R5, UR12, RZ, P6, !PT ;  /* 0x0000000c05077c10 */ /* 0x000fe4000b7fe4ff */
[----:B------:R-:W-:Y:S02]  /*3ef50*/  ISETP.GT.AND P6, PT, R0, 0x108, P2 ;  /* 0x000001080000780c */ /* 0x000fe400017c4270 */
[----:B------:R-:W-:-:S04]  /*3ef60*/  F2FP.F16.F32.PACK_AB R8, RZ, R8 ;  /* 0x00000008ff08723e */ /* 0x000fc800000000ff */
[----:B------:R-:W-:-:S07]  /*3ef70*/  PRMT R12, R8, 0x7610, R12 ;  /* 0x00007610080c7816 */ /* 0x000fce000000000c */
[----:B------:R-:W-:Y:S02]  /*3ef80*/  @P6 IMAD.MOV.U32 R8, RZ, RZ, R10 ;  /* 0x000000ffff086224 */ /* 0x000fe400078e000a */
[----:B------:R-:W-:-:S05]  /*3ef90*/  @P6 IMAD.MOV.U32 R9, RZ, RZ, R11 ;  /* 0x000000ffff096224 */ /* 0x000fca00078e000b */
[----:B------:R1:W-:Y:S01]  /*3efa0*/  @P6 STG.E.U16 desc[UR52][R8.64+0x10], R12 ;  /* 0x0000100c08006986 */ /* 0x0003e2000c101534 */
[----:B------:R-:W-:Y:S01]  /*3efb0*/  ISETP.GT.AND P6, PT, R0, 0x108, P4 ;  /* 0x000001080000780c */ /* 0x000fe200027c4270 */
[----:B-1----:R-:W-:-:S05]  /*3efc0*/  FMUL R8, R39, R2 ;  /* 0x0000000227087220 */ /* 0x002fca0000400000 */
[----:B------:R-:W-:-:S07]  /*3efd0*/  F2FP.F16.F32.PACK_AB R8, RZ, R8 ;  /* 0x00000008ff08723e */ /* 0x000fce00000000ff */
[----:B------:R-:W-:Y:S01]  /*3efe0*/  @P6 IMAD.MOV.U32 R9, RZ, RZ, R11 ;  /* 0x000000ffff096224 */ /* 0x000fe200078e000b */
[----:B------:R-:W-:Y:S01]  /*3eff0*/  PRMT R12, R8, 0x7610, R12 ;  /* 0x00007610080c7816 */ /* 0x000fe2000000000c */
[----:B------:R-:W-:-:S05]  /*3f000*/  @P6 IMAD.MOV.U32 R8, RZ, RZ, R10 ;  /* 0x000000ffff086224 */ /* 0x000fca00078e000a */
[----:B------:R1:W-:Y:S02]  /*3f010*/  @P6 STG.E.U16 desc[UR52][R8.64+0x12], R12 ;  /* 0x0000120c08006986 */ /* 0x0003e4000c101534 */
[----:B-1----:R-:W-:-:S04]  /*3f020*/  IADD3 R8, P6, R6, UR11, RZ ;  /* 0x0000000b06087c10 */ /* 0x002fc8000ffde0ff */
[----:B------:R-:W-:Y:S02]  /*3f030*/  IADD3.X R9, R7, UR5, RZ, P6, !PT ;  /* 0x0000000507097c10 */ /* 0x000fe4000b7fe4ff */
[----:B------:R-:W-:Y:S01]  /*3f040*/  ISETP.GT.AND P6, PT, R0, 0x100, P0 ;  /* 0x000001000000780c */ /* 0x000fe200007c4270 */
[----:B------:R-:W-:-:S05]  /*3f050*/  FMUL R12, R234, R2 ;  /* 0x00000002ea0c7220 */ /* 0x000fca0000400000 */
        /* <DEDUP_REMOVED lines=26> */
[----:B------:R-:W-:Y:S01]  /*3f200*/  @P6 IMAD.MOV.U32 R5, RZ, RZ, R11 ;  /* 0x000000ffff056224 */ /* 0x000fe200078e000b */
[----:B------:R-:W-:Y:S02]  /*3f210*/  PRMT R12, R4, 0x7610, R12 ;  /* 0x00007610040c7816 */ /* 0x000fe4000000000c */
[----:B------:R-:W-:-:S05]  /*3f220*/  @P6 MOV R4, R10 ;  /* 0x0000000a00046202 */ /* 0x000fca0000000f00 */
[----:B------:R1:W-:Y:S01]  /*3f230*/  @P6 STG.E.U16 desc[UR52][R4.64+0x30], R12 ;  /* 0x0000300c04006986 */ /* 0x0003e2000c101534 */
[----:B------:R-:W-:-:S04]  /*3f240*/  ISETP.GT.AND P6, PT, R3, 0x19, PT ;  /* 0x000000190300780c */ /* 0x000fc80003fc4270 */
[----:B------:R-:W-:Y:S01]  /*3f250*/  ISETP.GT.AND P6, PT, R0, 0x108, P6 ;  /* 0x000001080000780c */ /* 0x000fe200037c4270 */
[----:B-1----:R-:W2:Y:S01]  /*3f260*/  LDL.LU R5, [R1+0x2c4] ;  /* 0x0002c40001057983 */ /* 0x002ea20000300800 */
[----:B------:R-:W-:-:S03]  /*3f270*/  FMUL R4, R13, R2 ;  /* 0x000000020d047220 */ /* 0x000fc60000400000 */
[----:B------:R-:W3:Y:S04]  /*3f280*/  LDL.LU R16, [R1+0x2d4] ;  /* 0x0002d40001107983 */ /* 0x000ee80000300800 */
[----:B------:R-:W4:Y:S01]  /*3f290*/  LDL.LU R17, [R1+0x2d8] ;  /* 0x0002d80001117983 */ /* 0x000f220000300800 */
[----:B------:R-:W-:-:S03]  /*3f2a0*/  F2FP.F16.F32.PACK_AB R4, RZ, R4 ;  /* 0x00000004ff04723e */ /* 0x000fc600000000ff */
[----:B------:R-:W4:Y:S04]  /*3f2b0*/  LDL.LU R39, [R1+0x2dc] ;  /* 0x0002dc0001277983 */ /* 0x000f280000300800 */
        /* <DEDUP_REMOVED lines=8> */
[----:B------:R1:W-:Y:S04]  /*3f340*/  @P6 STG.E.U16 desc[UR52][R10.64+0x32], R4 ;  /* 0x000032040a006986 */ /* 0x0003e8000c101534 */
[----:B-1----:R-:W2:Y:S01]  /*3f350*/  LDL.LU R4, [R1+0x2c0] ;  /* 0x0002c00001047983 */ /* 0x002ea20000300800 */
[----:B------:R-:W-:Y:S01]  /*3f360*/  ISETP.GT.AND P6, PT, R0, 0x180, P5 ;  /* 0x000001800000780c */ /* 0x000fe20002fc4270 */
[----:B--2---:R-:W-:-:S05]  /*3f370*/  FMUL R4, R4, R2 ;  /* 0x0000000204047220 */ /* 0x004fca0000400000 */
[----:B------:R-:W-:-:S07]  /*3f380*/  F2FP.F16.F32.PACK_AB R4, RZ, R4 ;  /* 0x00000004ff04723e */ /* 0x000fce00000000ff */
[----:B------:R1:W-:Y:S01]  /*3f390*/  @P6 STG.E.U16 desc[UR52][R6.64], R4 ;  /* 0x0000000406006986 */ /* 0x0003e2000c101534 */
[----:B------:R-:W-:-:S04]  /*3f3a0*/  ISETP.GT.AND P6, PT, R3, 0x1, PT ;  /* 0x000000010300780c */ /* 0x000fc80003fc4270 */
[----:B------:R-:W-:Y:S01]  /*3f3b0*/  ISETP.GT.AND P6, PT, R0, 0x180, P6 ;  /* 0x000001800000780c */ /* 0x000fe200037c4270 */
[----:B-1----:R-:W-:-:S05]  /*3f3c0*/  FMUL R4, R5, R2 ;  /* 0x0000000205047220 */ /* 0x002fca0000400000 */
[----:B------:R-:W-:-:S07]  /*3f3d0*/  F2FP.F16.F32.PACK_AB R4, RZ, R4 ;  /* 0x00000004ff04723e */ /* 0x000fce00000000ff */
[----:B------:R-:W-:Y:S01]  /*3f3e0*/  @P6 IMAD.MOV.U32 R5, RZ, RZ, R7 ;  /* 0x000000ffff056224 */ /* 0x000fe200078e0007 */
[----:B------:R-:W-:Y:S01]  /*3f3f0*/  PRMT R10, R4, 0x7610, R10 ;  /* 0x00007610040a7816 */ /* 0x000fe2000000000a */
[----:B------:R-:W-:-:S05]  /*3f400*/  @P6 IMAD.MOV.U32 R4, RZ, RZ, R6 ;  /* 0x000000ffff046224 */ /* 0x000fca00078e0006 */
[----:B------:R1:W-:Y:S04]  /*3f410*/  @P6 STG.E.U16 desc[UR52][R4.64+0x2], R10 ;  /* 0x0000020a04006986 */ /* 0x0003e8000c101534 */
[----:B-1----:R-:W2:Y:S04]  /*3f420*/  LDL.LU R4, [R1+0x2c8] ;  /* 0x0002c80001047983 */ /* 0x002ea80000300800 */
[----:B------:R-:W2:Y:S04]  /*3f430*/  LDL.LU R10, [R1+0x2cc] ;  /* 0x0002cc00010a7983 */ /* 0x000ea80000300800 */
[----:B------:R-:W2:Y:S01]  /*3f440*/  LDL.LU R5, [R1+0x2d0] ;  /* 0x0002d00001057983 */ /* 0x000ea20000300800 */
[----:B------:R-:W-:-:S02]  /*3f450*/  ISETP.GT.AND P5, PT, R0, 0x188, P5 ;  /* 0x000001880000780c */ /* 0x000fc40002fa4270 */
[----:B------:R-:W-:Y:S01]  /*3f460*/  ISETP.GT.AND P6, PT, R3, 0x1, PT ;  /* 0x000000010300780c */ /* 0x000fe20003fc4270 */
[-C--:B---3--:R-:W-:Y:S01]  /*3f470*/  FMUL R14, R14, R2.reuse ;  /* 0x000000020e0e7220 */ /* 0x088fe20000400000 */
[-C--:B----4-:R-:W-:Y:S01]  /*3f480*/  FMUL R13, R13, R2.reuse ;  /* 0x000000020d0d7220 */ /* 0x090fe20000400000 */
[-C--:B------:R-:W-:Y:S01]  /*3f490*/  FMUL R15, R15, R2.reuse ;  /* 0x000000020f0f7220 */ /* 0x080fe20000400000 */
[-C--:B------:R-:W-:Y:S01]  /*3f4a0*/  FMUL R232, R232, R2.reuse ;  /* 0x00000002e8e87220 */ /* 0x080fe20000400000 */
[-C--:B------:R-:W-:Y:S01]  /*3f4b0*/  FMUL R22, R22, R2.reuse ;  /* 0x0000000216167220 */ /* 0x080fe20000400000 */
[-C--:B------:R-:W-:Y:S01]  /*3f4c0*/  FMUL R23, R23, R2.reuse ;  /* 0x0000000217177220 */ /* 0x080fe20000400000 */
[----:B--2---:R-:W-:-:S05]  /*3f4d0*/  FMUL R4, R4, R2 ;  /* 0x0000000204047220 */ /* 0x004fca0000400000 */
[----:B------:R-:W-:-:S05]  /*3f4e0*/  F2FP.F16.F32.PACK_AB R4, RZ, R4 ;  /* 0x00000004ff04723e */ /* 0x000fca00000000ff */
[----:B------:R1:W-:Y:S01]  /*3f4f0*/  @P5 STG.E.U16 desc[UR52][R8.64], R4 ;  /* 0x0000000408005986 */ /* 0x0003e2000c101534 */
[----:B------:R-:W-:Y:S01]  /*3f500*/  ISETP.GT.AND P5, PT, R0, 0x188, P6 ;  /* 0x000001880000780c */ /* 0x000fe200037a4270 */
[-C--:B-1----:R-:W-:Y:S01]  /*3f510*/  FMUL R4, R10, R2.reuse ;  /* 0x000000020a047220 */ /* 0x082fe20000400000 */
[----:B------:R-:W-:-:S04]  /*3f520*/  FMUL R10, R5, R2 ;  /* 0x00000002050a7220 */ /* 0x000fc80000400000 */
[----:B------:R-:W-:-:S07]  /*3f530*/  F2FP.F16.F32.PACK_AB R4, RZ, R4 ;  /* 0x00000004ff04723e */ /* 0x000fce00000000ff */
[----:B------:R-:W-:Y:S02]  /*3f540*/  @P5 MOV R5, R9 ;  /* 0x0000000900055202 */ /* 0x000fe40000000f00 */
[----:B------:R-:W-:Y:S01]  /*3f550*/  PRMT R11, R4, 0x7610, R11 ;  /* 0x00007610040b7816 */ /* 0x000fe2000000000b */
[----:B------:R-:W-:-:S05]  /*3f560*/  @P5 IMAD.MOV.U32 R4, RZ, RZ, R8 ;  /* 0x000000ffff045224 */ /* 0x000fca00078e0008 */
[----:B------:R1:W-:Y:S01]  /*3f570*/  @P5 STG.E.U16 desc[UR52][R4.64+0x2], R11 ;  /* 0x0000020b04005986 */ /* 0x0003e2000c101534 */
[----:B------:R-:W-:Y:S02]  /*3f580*/  ISETP.GT.AND P5, PT, R0, 0x180, P2 ;  /* 0x000001800000780c */ /* 0x000fe400017a4270 */
[----:B-1----:R-:W-:-:S11]  /*3f590*/  F2FP.F16.F32.PACK_AB R4, RZ, R10 ;  /* 0x0000000aff04723e */ /* 0x002fd600000000ff */
[----:B------:R-:W-:Y:S01]  /*3f5a0*/  @P5 IMAD.MOV.U32 R5, RZ, RZ, R7 ;  /* 0x000000ffff055224 */ /* 0x000fe200078e0007 */
[----:B------:R-:W-:Y:S01]  /*3f5b0*/  PRMT R12, R4, 0x7610, R12 ;  /* 0x00007610040c7816 */ /* 0x000fe2000000000c */
[----:B------:R-:W-:-:S05]  /*3f5c0*/  @P5 IMAD.MOV.U32 R4, RZ, RZ, R6 ;  /* 0x000000ffff045224 */ /* 0x000fca00078e0006 */
[----:B------:R1:W-:Y:S01]  /*3f5d0*/  @P5 STG.E.U16 desc[UR52][R4.64+0x10], R12 ;  /* 0x0000100c04005986 */ /* 0x0003e2000c101534 */
[C---:B------:R-:W-:Y:S02]  /*3f5e0*/  ISETP.GT.AND P5, PT, R0.reuse, 0x180, P4 ;  /* 0x000001800000780c */ /* 0x040fe400027a4270 */
[----:B------:R-:W-:Y:S01]  /*3f5f0*/  ISETP.GT.AND P2, PT, R0, 0x188, P2 ;  /* 0x000001880000780c */ /* 0x000fe20001744270 */
[-C--:B------:R-:W-:Y:S01]  /*3f600*/  FMUL R11, R16, R2.reuse ;  /* 0x00000002100b7220 */ /* 0x080fe20000400000 */
[----:B------:R-:W-:Y:S01]  /*3f610*/  FMUL R10, R17, R2 ;  /* 0x00000002110a7220 */ /* 0x000fe20000400000 */
[----:B------:R-:W-:Y:S01]  /*3f620*/  ISETP.GT.AND P4, PT, R0, 0x188, P4 ;  /* 0x000001880000780c */ /* 0x000fe20002784270 */
[----:B------:R-:W2:Y:S02]  /*3f630*/  LDL.LU R16, [R1+0x2b4] ;  /* 0x0002b40001107983 */ /* 0x000ea40000300800 */
[----:B------:R-:W-:Y:S02]  /*3f640*/  F2FP.F16.F32.PACK_AB R11, RZ, R11 ;  /* 0x0000000bff0b723e */ /* 0x000fe400000000ff */
[----:B------:R-:W-:Y:S01]  /*3f650*/  F2FP.F16.F32.PACK_AB R10, RZ, R10 ;  /* 0x0000000aff0a723e */ /* 0x000fe200000000ff */
[----:B-1----:R-:W-:Y:S01]  /*3f660*/  FMUL R12, R39, R2 ;  /* 0x00000002270c7220 */ /* 0x002fe20000400000 */
[----:B------:R-:W3:Y:S01]  /*3f670*/  LDL.LU R17, [R1+0x2b8] ;  /* 0x0002b80001117983 */ /* 0x000ee20000300800 */
[----:B------:R-:W-:-:S02]  /*3f680*/  @P5 IMAD.MOV.U32 R4, RZ, RZ, R6 ;  /* 0x000000ffff045224 */ /* 0x000fc400078e0006 */
[----:B------:R-:W-:Y:S01]  /*3f690*/  @P5 IMAD.MOV.U32 R5, RZ, RZ, R7 ;  /* 0x000000ffff055224 */ /* 0x000fe200078e0007 */
[----:B------:R-:W-:Y:S01]  /*3f6a0*/  PRMT R235, R10, 0x7610, R235 ;  /* 0x000076100aeb7816 */ /* 0x000fe200000000eb */
[----:B------:R-:W4:Y:S04]  /*3f6b0*/  LDL.LU R39, [R1+0x2bc] ;  /* 0x0002bc0001277983 */ /* 0x000f280000300800 */
[----:B------:R1:W-:Y:S01]  /*3f6c0*/  @P5 STG.E.U16 desc[UR52][R4.64+0x12], R11 ;  /* 0x0000120b04005986 */ /* 0x0003e2000c101534 */
[----:B------:R-:W-:Y:S02]  /*3f6d0*/  ISETP.GT.AND P5, PT, R0, 0x180, P0 ;  /* 0x000001800000780c */ /* 0x000fe400007a4270 */
[----:B-1----:R-:W-:Y:S01]  /*3f6e0*/  @P2 MOV R4, R8 ;  /* 0x0000000800042202 */ /* 0x002fe20000000f00 */
[----:B------:R-:W-:Y:S01]  /*3f6f0*/  @P2 IMAD.MOV.U32 R5, RZ, RZ, R9 ;  /* 0x000000ffff052224 */ /* 0x000fe200078e0009 */
[----:B------:R-:W-:-:S04]  /*3f700*/  F2FP.F16.F32.PACK_AB R11, RZ, R13 ;  /* 0x0000000dff0b723e */ /* 0x000fc800000000ff */
[----:B------:R1:W-:Y:S01]  /*3f710*/  @P2 STG.E.U16 desc[UR52][R4.64+0x10], R235 ;  /* 0x000010eb04002986 */ /* 0x0003e2000c101534 */
[C---:B------:R-:W-:Y:S02]  /*3f720*/  ISETP.GT.AND P2, PT, R0.reuse, 0x180, P3 ;  /* 0x000001800000780c */ /* 0x040fe40001f44270 */
[----:B------:R-:W-:Y:S02]  /*3f730*/  F2FP.F16.F32.PACK_AB R10, RZ, R12 ;  /* 0x0000000cff0a723e */ /* 0x000fe400000000ff */
[----:B-1----:R-:W-:Y:S01]  /*3f740*/  F2FP.F16.F32.PACK_AB R4, RZ, R14 ;  /* 0x0000000eff04723e */ /* 0x002fe200000000ff */
[----:B------:R-:W-:Y:S01]  /*3f750*/  @P4 IMAD.MOV.U32 R5, RZ, RZ, R9 ;  /* 0x000000ffff054224 */ /* 0x000fe200078e0009 */
[----:B------:R-:W-:Y:S01]  /*3f760*/  ISETP.GT.AND P0, PT, R0, 0x188, P0 ;  /* 0x000001880000780c */ /* 0x000fe20000704270 */
[----:B------:R-:W2:Y:S01]  /*3f770*/  LDL.LU R235, [R1+0x2b0] ;  /* 0x0002b00001eb7983 */ /* 0x000ea20000300800 */
[----:B------:R-:W-:Y:S01]  /*3f780*/  PRMT R13, R4, 0x7610, R13 ;  /* 0x00007610040d7816 */ /* 0x000fe2000000000d */
[----:B------:R-:W-:Y:S01]  /*3f790*/  @P4 IMAD.MOV.U32 R4, RZ, RZ, R8 ;  /* 0x000000ffff044224 */ /* 0x000fe200078e0008 */
[----:B------:R-:W-:Y:S01]  /*3f7a0*/  PRMT R12, R11, 0x7610, R12 ;  /* 0x000076100b0c7816 */ /* 0x000fe2000000000c */
[----:B------:R-:W3:Y:S04]  /*3f7b0*/  LDL.LU R14, [R1+0x294] ;  /* 0x00029400010e7983 */ /* 0x000ee80000300800 */
[----:B------:R1:W-:Y:S01]  /*3f7c0*/  @P4 STG.E.U16 desc[UR52][R4.64+0x12], R10 ;  /* 0x0000120a04004986 */ /* 0x0003e2000c101534 */
[----:B------:R-:W-:Y:S01]  /*3f7d0*/  ISETP.GT.AND P3, PT, R0, 0x188, P3 ;  /* 0x000001880000780c */ /* 0x000fe20001f64270 */
[----:B-1----:R-:W-:Y:S01]  /*3f7e0*/  @P5 IMAD.MOV.U32 R4, RZ, RZ, R6 ;  /* 0x000000ffff045224 */ /* 0x002fe200078e0006 */
[----:B------:R-:W-:-:S02]  /*3f7f0*/  @P5 MOV R5, R7 ;  /* 0x0000000700055202 */ /* 0x000fc40000000f00 */
[----:B------:R-:W-:Y:S02]  /*3f800*/  F2FP.F16.F32.PACK_AB R10, RZ, R15 ;  /* 0x0000000fff0a723e */ /* 0x000fe400000000ff */
[----:B------:R-:W4:Y:S04]  /*3f810*/  LDL.LU R15, [R1+0x290] ;  /* 0x00029000010f7983 */ /* 0x000f280000300800 */
[----:B------:R1:W-:Y:S01]  /*3f820*/  @P5 STG.E.U16 desc[UR52][R4.64+0x20], R13 ;  /* 0x0000200d04005986 */ /* 0x0003e2000c101534 */
[----:B------:R-:W-:Y:S01]  /*3f830*/  PRMT R11, R10, 0x7610, R11 ;  /* 0x000076100a0b7816 */ /* 0x000fe2000000000b */
[----:B-1----:R-:W-:Y:S02]  /*3f840*/  @P2 IMAD.MOV.U32 R4, RZ, RZ, R6 ;  /* 0x000000ffff042224 */ /* 0x002fe400078e0006 */
[----:B------:R-:W2:Y:S01]  /*3f850*/  LDL.LU R13, [R1+0x2ac] ;  /* 0x0002ac00010d7983 */ /* 0x000ea20000300800 */
[----:B------:R-:W-:-:S05]  /*3f860*/  @P2 IMAD.MOV.U32 R5, RZ, RZ, R7 ;  /* 0x000000ffff052224 */ /* 0x000fca00078e0007 */
[----:B------:R1:W-:Y:S01]  /*3f870*/  @P2 STG.E.U16 desc[UR52][R4.64+0x22], R12 ;  /* 0x0000220c04002986 */ /* 0x0003e2000c101534 */
[----:B------:R-:W-:Y:S01]  /*3f880*/  ISETP.GT.AND P2, PT, R0, 0x180, P1 ;  /* 0x000001800000780c */ /* 0x000fe20000f44270 */
[----:B-1----:R-:W-:Y:S02]  /*3f890*/  @P0 IMAD.MOV.U32 R4, RZ, RZ, R8 ;  /* 0x000000ffff040224 */ /* 0x002fe400078e0008 */
[----:B------:R-:W-:-:S05]  /*3f8a0*/  @P0 IMAD.MOV.U32 R5, RZ, RZ, R9 ;  /* 0x000000ffff050224 */ /* 0x000fca00078e0009 */
[----:B------:R1:W-:Y:S01]  /*3f8b0*/  @P0 STG.E.U16 desc[UR52][R4.64+0x20], R11 ;  /* 0x0000200b04000986 */ /* 0x0003e2000c101534 */
[----:B------:R-:W-:-:S03]  /*3f8c0*/  F2FP.F16.F32.PACK_AB R10, RZ, R22 ;  /* 0x00000016ff0a723e */ /* 0x000fc600000000ff */
[----:B------:R-:W2:Y:S01]  /*3f8d0*/  LDL.LU R22, [R1+0x298] ;  /* 0x0002980001167983 */ /* 0x000ea20000300800 */
[----:B-1----:R-:W-:Y:S01]  /*3f8e0*/  F2FP.F16.F32.PACK_AB R4, RZ, R232 ;  /* 0x000000e8ff04723e */ /* 0x002fe200000000ff */
[----:B------:R-:W-:Y:S02]  /*3f8f0*/  @P3 IMAD.MOV.U32 R5, RZ, RZ, R9 ;  /* 0x000000ffff053224 */ /* 0x000fe400078e0009 */
[----:B------:R-:W2:Y:S01]  /*3f900*/  LDL.LU R232, [R1+0x2a8] ;  /* 0x0002a80001e87983 */ /* 0x000ea20000300800 */
[----:B------:R-:W-:Y:S02]  /*3f910*/  PRMT R12, R4, 0x7610, R12 ;  /* 0x00007610040c7816 */ /* 0x000fe4000000000c */
[----:B------:R-:W-:-:S05]  /*3f920*/  @P3 MOV R4, R8 ;  /* 0x0000000800043202 */ /* 0x000fca0000000f00 */
[----:B------:R1:W-:Y:S01]  /*3f930*/  @P3 STG.E.U16 desc[UR52][R4.64+0x22], R10 ;  /* 0x0000220a04003986 */ /* 0x0003e2000c101534 */
[----:B------:R-:W-:-:S03]  /*3f940*/  F2FP.F16.F32.PACK_AB R11, RZ, R23 ;  /* 0x00000017ff0b723e */ /* 0x000fc600000000ff */
[----:B------:R-:W3:Y:S01]  /*3f950*/  LDL.LU R23, [R1+0x28c] ;  /* 0x00028c0001177983 */ /* 0x000ee20000300800 */
[----:B-1----:R-:W-:Y:S02]  /*3f960*/  @P2 IMAD.MOV.U32 R4, RZ, RZ, R6 ;  /* 0x000000ffff042224 */ /* 0x002fe400078e0006 */
[----:B------:R-:W-:-:S05]  /*3f970*/  @P2 IMAD.MOV.U32 R5, RZ, RZ, R7 ;  /* 0x000000ffff052224 */ /* 0x000fca00078e0007 */
[----:B------:R1:W-:Y:S04]  /*3f980*/  @P2 STG.E.U16 desc[UR52][R4.64+0x30], R12 ;  /* 0x0000300c04002986 */ /* 0x0003e8000c101534 */
[----:B-1----:R-:W4:Y:S01]  /*3f990*/  LDL.LU R5, [R1+0x280] ;  /* 0x0002800001057983 */ /* 0x002f220000300800 */
[----:B------:R-:W-:Y:S02]  /*3f9a0*/  ISETP.GT.AND P4, PT, R3, 0x19, PT ;  /* 0x000000190300780c */ /* 0x000fe40003f84270 */
[C---:B------:R-:W-:Y:S01]  /*3f9b0*/  ISETP.GT.AND P1, PT, R0.reuse, 0x188, P1 ;  /* 0x000001880000780c */ /* 0x040fe20000f24270 */
[-C--:B------:R-:W-:Y:S01]  /*3f9c0*/  FMUL R233, R233, R2.reuse ;  /* 0x00000002e9e97220 */ /* 0x080fe20000400000 */
[----:B------:R-:W-:Y:S01]  /*3f9d0*/  ISETP.GT.AND P0, PT, R0, 0x180, P4 ;  /* 0x000001800000780c */ /* 0x000fe20002704270 */
[----:B------:R-:W-:Y:S01]  /*3f9e0*/  FMUL R234, R234, R2 ;  /* 0x00000002eaea7220 */ /* 0x000fe20000400000 */
[----:B------:R-:W2:Y:S02]  /*3f9f0*/  LDL.LU R12, [R1+0x2a4] ;  /* 0x0002a400010c7983 */ /* 0x000ea40000300800 */
[----:B------:R-:W-:-:S07]  /*3fa00*/  F2FP.F16.F32.PACK_AB R10, RZ, R233 ;  /* 0x000000e9ff0a723e */ /* 0x000fce00000000ff */
[----:B------:R-:W-:Y:S02]  /*3fa10*/  @P1 IMAD.MOV.U32 R4, RZ, RZ, R8 ;  /* 0x000000ffff041224 */ /* 0x000fe400078e0008 */
[----:B------:R1:W-:Y:S02]  /*3fa20*/  @P0 STG.E.U16 desc[UR52][R6.64+0x32], R11 ;  /* 0x0000320b06000986 */ /* 0x0003e4000c101534 */
[----:B-1----:R-:W-:Y:S02]  /*3fa30*/  F2FP.F16.F32.PACK_AB R6, RZ, R234 ;  /* 0x000000eaff06723e */ /* 0x002fe400000000ff */
[----:B------:R-:W-:Y:S02]  /*3fa40*/  ISETP.GT.AND P0, PT, R0, 0x188, P4 ;  /* 0x000001880000780c */ /* 0x000fe40002704270 */
[----:B------:R-:W-:Y:S01]  /*3fa50*/  PRMT R11, R6, 0x7610, R11 ;  /* 0x00007610060b7816 */ /* 0x000fe2000000000b */
[----:B----4-:R-:W-:Y:S01]  /*3fa60*/  FMUL R7, R5, R2 ;  /* 0x0000000205077220 */ /* 0x010fe20000400000 */
[----:B------:R-:W-:-:S05]  /*3fa70*/  @P1 MOV R5, R9 ;  /* 0x0000000900051202 */ /* 0x000fca0000000f00 */
[----:B------:R1:W-:Y:S04]  /*3fa80*/  @P1 STG.E.U16 desc[UR52][R4.64+0x30], R10 ;  /* 0x0000300a04001986 */ /* 0x0003e8000c101534 */
[----:B-1----:R-:W4:Y:S01]  /*3fa90*/  LDL.LU R4, [R1+0x284] ;  /* 0x0002840001047983 */ /* 0x002f220000300800 */
[----:B------:R-:W-:-:S03]  /*3faa0*/  F2FP.F16.F32.PACK_AB R5, RZ, R7 ;  /* 0x00000007ff05723e */ /* 0x000fc600000000ff */
[----:B------:R-:W2:Y:S04]  /*3fab0*/  LDL.LU R234, [R1+0x2a0] ;  /* 0x0002a00001ea7983 */ /* 0x000ea80000300800 */
[----:B------:R-:W3:Y:S04]  /*3fac0*/  LDL.LU R7, [R1+0x288] ;  /* 0x0002880001077983 */ /* 0x000ee80000300800 */
[----:B------:R1:W-:Y:S04]  /*3fad0*/  @P0 STG.E.U16 desc[UR52][R8.64+0x32], R11 ;  /* 0x0000320b08000986 */ /* 0x0003e8000c101534 */
[----:B-1----:R-:W2:Y:S01]  /*3fae0*/  LDL.LU R9, [R1+0x29c] ;  /* 0x00029c0001097983 */ /* 0x002ea20000300800 */
[----:B------:R-:W-:-:S02]  /*3faf0*/  ISETP.GT.AND P6, PT, R3, 0x20, PT ;  /* 0x000000200300780c */ /* 0x000fc40003fc4270 */
[----:B------:R-:W-:Y:S02]  /*3fb00*/  ISETP.GT.AND P5, PT, R3, 0x21, PT ;  /* 0x000000210300780c */ /* 0x000fe40003fa4270 */
[C---:B------:R-:W-:Y:S02]  /*3fb10*/  ISETP.GT.AND P1, PT, R0.reuse, RZ, P6 ;  /* 0x000000ff0000720c */ /* 0x040fe40003724270 */
[C---:B------:R-:W-:Y:S02]  /*3fb20*/  ISETP.GT.AND P2, PT, R0.reuse, RZ, P5 ;  /* 0x000000ff0000720c */ /* 0x040fe40002f44270 */
[----:B------:R-:W-:Y:S02]  /*3fb30*/  ISETP.GT.AND P3, PT, R0, 0x8, P6 ;  /* 0x000000080000780c */ /* 0x000fe40003764270 */
[----:B------:R-:W-:Y:S02]  /*3fb40*/  PRMT R10, R5, 0x7610, R10 ;  /* 0x00007610050a7816 */ /* 0x000fe4000000000a */
[----:B------:R-:W-:-:S05]  /*3fb50*/  ISETP.GT.AND P4, PT, R3, 0x28, PT ;  /* 0x000000280300780c */ /* 0x000fca0003f84270 */
[----:B------:R-:W-:Y:S01]  /*3fb60*/  @P1 STG.E.U16 desc[UR52][R18.64+0x40], R10 ;  /* 0x0000400a12001986 */ /* 0x000fe2000c101534 */
[C---:B------:R-:W-:Y:S02]  /*3fb70*/  ISETP.GT.AND P0, PT, R0.reuse, 0x8, P5 ;  /* 0x000000080000780c */ /* 0x040fe40002f04270 */
[----:B------:R-:W-:Y:S01]  /*3fb80*/  ISETP.GT.AND P1, PT, R0, RZ, P4 ;  /* 0x000000ff0000720c */ /* 0x000fe20002724270 */
[----:B------:R-:W-:Y:S02]  /*3fb90*/  IMAD.U32 R8, RZ, RZ, UR5 ;  /* 0x00000005ff087e24 */ /* 0x000fe4000f8e00ff */
[-C--:B----4-:R-:W-:Y:S01]  /*3fba0*/  FMUL R4, R4, R2.reuse ;  /* 0x0000000204047220 */ /* 0x090fe20000400000 */
[----:B---3--:R-:W-:-:S04]  /*3fbb0*/  FMUL R7, R7, R2 ;  /* 0x0000000207077220 */ /* 0x008fc80000400000 */
[----:B------:R-:W-:Y:S02]  /*3fbc0*/  F2FP.F16.F32.PACK_AB R4, RZ, R4 ;  /* 0x00000004ff04723e */ /* 0x000fe400000000ff */
[----:B------:R-:W-:Y:S02]  /*3fbd0*/  F2FP.F16.F32.PACK_AB R5, RZ, R7 ;  /* 0x00000007ff05723e */ /* 0x000fe400000000ff */
[----:B------:R-:W-:Y:S02]  /*3fbe0*/  PRMT R6, R4, 0x7610, R6 ;  /* 0x0000761004067816 */ /* 0x000fe40000000006 */
[----:B------:R-:W-:-:S03]  /*3fbf0*/  PRMT R4, R5, 0x7610, R4 ;  /* 0x0000761005047816 */ /* 0x000fc60000000004 */
[----:B------:R1:W-:Y:S04]  /*3fc00*/  @P2 STG.E.U16 desc[UR52][R18.64+0x42], R6 ;  /* 0x0000420612002986 */ /* 0x0003e8000c101534 */
[----:B------:R3:W-:Y:S01]  /*3fc10*/  @P3 STG.E.U16 desc[UR52][R20.64+0x40], R4 ;  /* 0x0000400414003986 */ /* 0x0007e2000c101534 */
[----:B------:R-:W-:-:S04]  /*3fc20*/  ISETP.GT.AND P3, PT, R3, 0x29, PT ;  /* 0x000000290300780c */ /* 0x000fc80003f64270 */
[----:B------:R-:W-:Y:S01]  /*3fc30*/  ISETP.GT.AND P2, PT, R0, RZ, P3 ;  /* 0x000000ff0000720c */ /* 0x000fe20001f44270 */
[-C--:B------:R-:W-:Y:S01]  /*3fc40*/  FMUL R5, R15, R2.reuse ;  /* 0x000000020f057220 */ /* 0x080fe20000400000 */
[-C--:B-1----:R-:W-:Y:S01]  /*3fc50*/  FMUL R6, R23, R2.reuse ;  /* 0x0000000217067220 */ /* 0x082fe20000400000 */
[----:B---3--:R-:W-:Y:S01]  /*3fc60*/  FMUL R4, R14, R2 ;  /* 0x000000020e047220 */ /* 0x008fe20000400000 */
[----:B------:R-:W-:-:S03]  /*3fc70*/  IMAD.U32 R14, RZ, RZ, UR8 ;  /* 0x00000008ff0e7e24 */ /* 0x000fc6000f8e00ff */
[----:B------:R-:W-:Y:S02]  /*3fc80*/  F2FP.F16.F32.PACK_AB R6, RZ, R6 ;  /* 0x00000006ff06723e */ /* 0x000fe400000000ff */
[----:B------:R-:W-:Y:S02]  /*3fc90*/  F2FP.F16.F32.PACK_AB R5, RZ, R5 ;  /* 0x00000005ff05723e */ /* 0x000fe400000000ff */
[----:B------:R-:W-:Y:S01]  /*3fca0*/  F2FP.F16.F32.PACK_AB R4, RZ, R4 ;  /* 0x00000004ff04723e */ /* 0x000fe200000000ff */
[----:B------:R-:W-:Y:S01]  /*3fcb0*/  IMAD.WIDE.U32 R14, R14, 0xf0, R20 ;  /* 0x000000f00e0e7825 */ /* 0x000fe200078e0014 */
[----:B------:R1:W-:Y:S03]  /*3fcc0*/  @P0 STG.E.U16 desc[UR52][R20.64+0x42], R6 ;  /* 0x0000420614000986 */ /* 0x0003e6000c101534 */
[----:B------:R-:W-:Y:S01]  /*3fcd0*/  VIADD R11, R15, UR4 ;  /* 0x000000040f0b7c36 */ /* 0x000fe20008000000 */
[----:B------:R2:W-:Y:S04]  /*3fce0*/  @P2 STG.E.U16 desc[UR52][R18.64+0x52], R4 ;  /* 0x0000520412002986 */ /* 0x0005e8000c101534 */
[----:B------:R3:W-:Y:S01]  /*3fcf0*/  @P1 STG.E.U16 desc[UR52][R18.64+0x50], R5 ;  /* 0x0000500512001986 */ /* 0x0007e2000c101534 */
[----:B------:R-:W-:-:S02]  /*3fd00*/  ISETP.GT.AND P1, PT, R0, 0x8, P4 ;  /* 0x000000080000780c */ /* 0x000fc40002724270 */
[----:B-1----:R-:W-:Y:S01]  /*3fd10*/  IADD3 R6, P0, R14, UR13, RZ ;  /* 0x0000000d0e067c10 */ /* 0x002fe2000ff1e0ff */
[----:B--2---:R-:W-:Y:S01]  /*3fd20*/  FMUL R4, R22, R2 ;  /* 0x0000000216047220 */ /* 0x004fe20000400000 */
[----:B------:R-:W-:Y:S02]  /*3fd30*/  IMAD.U32 R22, RZ, RZ, UR11 ;  /* 0x0000000bff167e24 */ /* 0x000fe4000f8e00ff */
[----:B------:R-:W-:-:S03]  /*3fd40*/  IADD3.X R7, R11, UR12, RZ, P0, !PT ;  /* 0x0000000c0b077c10 */ /* 0x000fc600087fe4ff */
[----:B------:R-:W-:Y:S02]  /*3fd50*/  IADD3 R22, P0, P2, R22, UR13, R6 ;  /* 0x0000000d16167c10 */ /* 0x000fe4000fa1e006 */
[----:B------:R-:W-:Y:S02]  /*3fd60*/  F2FP.F16.F32.PACK_AB R4, RZ, R4 ;  /* 0x00000004ff04723e */ /* 0x000fe400000000ff */
[----:B------:R-:W-:Y:S02]  /*3fd70*/  IADD3.X R23, R8, UR12, R7, P0, P2 ;  /* 0x0000000c08177c10 */ /* 0x000fe400087e4407 */
[----:B------:R-:W-:Y:S02]  /*3fd80*/  ISETP.GT.AND P2, PT, R3, 0x30, PT ;  /* 0x000000300300780c */ /* 0x000fe40003f44270 */
[C---:B------:R-:W-:Y:S01]  /*3fd90*/  ISETP.GT.AND P0, PT, R0.reuse, 0x8, P3 ;  /* 0x000000080000780c */ /* 0x040fe20001f04270 */
[----:B---3--:R-:W-:Y:S01]  /*3fda0*/  FMUL R5, R9, R2 ;  /* 0x0000000209057220 */ /* 0x008fe20000400000 */
[----:B------:R1:W-:Y:S01]  /*3fdb0*/  @P1 STG.E.U16 desc[UR52][R20.64+0x50], R4 ;  /* 0x0000500414001986 */ /* 0x0003e2000c101534 */
[----:B------:R-:W-:-:S03]  /*3fdc0*/  ISETP.GT.AND P1, PT, R0, RZ, P2 ;  /* 0x000000ff0000720c */ /* 0x000fc60001724270 */
[----:B------:R-:W-:Y:S01]  /*3fdd0*/  F2FP.F16.F32.PACK_AB R5, RZ, R5 ;  /* 0x00000005ff05723e */ /* 0x000fe200000000ff */
[----:B-1----:R-:W-:-:S06]  /*3fde0*/  FMUL R4, R234, R2 ;  /* 0x00000002ea047220 */ /* 0x002fcc0000400000 */
[----:B------:R-:W-:Y:S01]  /*3fdf0*/  @P0 STG.E.U16 desc[UR52][R20.64+0x52], R5 ;  /* 0x0000520514000986 */ /* 0x000fe2000c101534 */
[----:B------:R-:W-:Y:S02]  /*3fe00*/  ISETP.GT.AND P0, PT, R3, 0x31, PT ;  /* 0x000000310300780c */ /* 0x000fe40003f04270 */
[----:B------:R-:W-:-:S05]  /*3fe10*/  F2FP.F16.F32.PACK_AB R4, RZ, R4 ;  /* 0x00000004ff04723e */ /* 0x000fca00000000ff */
[----:B------:R1:W-:Y:S01]  /*3fe20*/  @P1 STG.E.U16 desc[UR52][R18.64+0x60], R4 ;  /* 0x0000600412001986 */ /* 0x0003e2000c101534 */
[----:B------:R-:W-:Y:S01]  /*3fe30*/  ISETP.GT.AND P1, PT, R0, RZ, P0 ;  /* 0x000000ff0000720c */ /* 0x000fe20000724270 */
[----:B-1----:R-:W-:-:S05]  /*3fe40*/  FMUL R4, R12, R2 ;  /* 0x000000020c047220 */ /* 0x002fca0000400000 */
[----:B------:R-:W-:-:S07]  /*3fe50*/  F2FP.F16.F32.PACK_AB R4, RZ, R4 ;  /* 0x00000004ff04723e */ /* 0x000fce00000000ff */
[----:B------:R1:W-:Y:S01]  /*3fe60*/  @P1 STG.E.U16 desc[UR52][R18.64+0x62], R4 ;  /* 0x0000620412001986 */ /* 0x0003e2000c101534 */
[----:B------:R-:W-:Y:S01]  /*3fe70*/  ISETP.GT.AND P1, PT, R0, 0x8, P2 ;  /* 0x000000080000780c */ /* 0x000fe20001724270 */
[----:B-1----:R-:W-:-:S05]  /*3fe80*/  FMUL R4, R232, R2 ;  /* 0x00000002e8047220 */ /* 0x002fca0000400000 */
[----:B------:R-:W-:-:S04]  /*3fe90*/  F2FP.F16.F32.PACK_AB R4, RZ, R4 ;  /* 0x00000004ff04723e */ /* 0x000fc800000000ff */
[----:B------:R-:W-:Y:S01]  /*3fea0*/  PRMT R5, R4, 0x7610, R5 ;  /* 0x0000761004057816 */ /* 0x000fe20000000005 */
[----:B------:R-:W-:-:S04]  /*3feb0*/  FMUL R4, R13, R2 ;  /* 0x000000020d047220 */ /* 0x000fc80000400000 */
[----:B------:R1:W-:Y:S01]  /*3fec0*/  @P1 STG.E.U16 desc[UR52][R20.64+0x60], R5 ;  /* 0x0000600514001986 */ /* 0x0003e2000c101534 */
[----:B------:R-:W-:Y:S02]  /*3fed0*/  ISETP.GT.AND P1, PT, R0, 0x8, P0 ;  /* 0x000000080000780c */ /* 0x000fe40000724270 */
[----:B------:R-:W-:-:S04]  /*3fee0*/  F2FP.F16.F32.PACK_AB R4, RZ, R4 ;  /* 0x00000004ff04723e */ /* 0x000fc800000000ff */
[----:B-1----:R-:W-:-:S07]  /*3fef0*/  PRMT R5, R4, 0x7610, R5 ;  /* 0x0000761004057816 */ /* 0x002fce0000000005 */
[----:B------:R1:W-:Y:S01]  /*3ff00*/  @P1 STG.E.U16 desc[UR52][R20.64+0x62], R5 ;  /* 0x0000620514001986 */ /* 0x0003e2000c101534 */
[----:B------:R-:W-:Y:S01]  /*3ff10*/  ISETP.GT.AND P1, PT, R3, 0x38, PT ;  /* 0x000000380300780c */ /* 0x000fe20003f24270 */
[----:B------:R-:W-:-:S03]  /*3ff20*/  FMUL R4, R235, R2 ;  /* 0x00000002eb047220 */ /* 0x000fc60000400000 */
[----:B------:R-:W-:Y:S02]  /*3ff30*/  ISETP.GT.AND P6, PT, R0, RZ, P1 ;  /* 0x000000ff0000720c */ /* 0x000fe40000fc4270 */
[----:B------:R-:W-:Y:S01]  /*3ff40*/  F2FP.F16.F32.PACK_AB R4, RZ, R4 ;  /* 0x00000004ff04723e */ /* 0x000fe200000000ff */
[----:B-1----:R-:W2:Y:S04]  /*3ff50*/  LDL.LU R5, [R1+0x260] ;  /* 0x0002600001057983 */ /* 0x002ea80000300800 */
[----:B------:R-:W3:Y:S06]  /*3ff60*/  LDL.LU R9, [R1+0x264] ;  /* 0x0002640001097983 */ /* 0x000eec0000300800 */
[----:B------:R1:W-:Y:S01]  /*3ff70*/  @P6 STG.E.U16 desc[UR52][R18.64+0x70], R4 ;  /* 0x0000700412006986 */ /* 0x0003e2000c101534 */
[----:B------:R-:W-:-:S03]  /*3ff80*/  ISETP.GT.AND P6, PT, R3, 0x39, PT ;  /* 0x000000390300780c */ /* 0x000fc60003fc4270 */
[----:B------:R-:W4:Y:S01]  /*3ff90*/  LDL.LU R234, [R1+0x268] ;  /* 0x0002680001ea7983 */ /* 0x000f220000300800 */
[----:B------:R-:W-:-:S03]  /*3ffa0*/  ISETP.GT.AND P6, PT, R0, RZ, P6 ;  /* 0x000000ff0000720c */ /* 0x000fc600037c4270 */
[----:B------:R-:W4:Y:S01]  /*3ffb0*/  LDL.LU R232, [R1+0x26c] ;  /* 0x00026c0001e87983 */ /* 0x000f220000300800 */
[----:B-1----:R-:W-:-:S03]  /*3ffc0*/  FMUL R4, R16, R2 ;  /* 0x0000000210047220 */ /* 0x002fc60000400000 */
[----:B------:R-:W4:Y:S02]  /*3ffd0*/  LDL.LU R235, [R1+0x270] ;  /* 0x0002700001eb7983 */ /* 0x000f240000300800 */
[----:B------:R-:W-:Y:S02]  /*3ffe0*/  F2FP.F16.F32.PACK_AB R4, RZ, R4 ;  /* 0x00000004ff04723e */ /* 0x000fe400000000ff */
[----:B------:R-:W4:Y:S04]  /*3fff0*/  LDL.LU R16, [R1+0x274] ;  /* 0x0002740001107983 */ /* 0x000f280000300800 */
[----:B------:R1:W-:Y:S01]  /*40000*/  @P6 STG.E.U16 desc[UR52][R18.64+0x72], R4 ;  /* 0x0000720412006986 */ /* 0x0003e2000c101534 */
[----:B------:R-:W-:Y:S01]  /*40010*/  ISETP.GT.AND P6, PT, R0, 0x8, P1 ;  /* 0x000000080000780c */ /* 0x000fe20000fc4270 */
[----:B-1----:R-:W-:-:S02]  /*40020*/  FMUL R4, R17, R2 ;  /* 0x0000000211047220 */ /* 0x002fc40000400000 */
[----:B------:R-:W4:Y:S03]  /*40030*/  LDL.LU R17, [R1+0x278] ;  /* 0x0002780001117983 */ /* 0x000f260000300800 */
[----:B------:R-:W-:-:S07]  /*40040*/  F2FP.F16.F32.PACK_AB R4, RZ, R4 ;  /* 0x00000004ff04723e */ /* 0x000fce00000000ff */
[----:B------:R1:W-:Y:S01]  /*40050*/  @P6 STG.E.U16 desc[UR52][R20.64+0x70], R4 ;  /* 0x0000700414006986 */ /* 0x0003e2000c101534 */
[----:B------:R-:W-:-:S04]  /*40060*/  ISETP.GT.AND P6, PT, R3, 0x39, PT ;  /* 0x000000390300780c */ /* 0x000fc80003fc4270 */
[----:B------:R-:W-:Y:S01]  /*40070*/  ISETP.GT.AND P6, PT, R0, 0x8, P6 ;  /* 0x000000080000780c */ /* 0x000fe200037c4270 */
[----:B-1----:R-:W-:Y:S02]  /*40080*/  FMUL R4, R39, R2 ;  /* 0x0000000227047220 */ /* 0x002fe40000400000 */
[----:B------:R-:W4:Y:S03]  /*40090*/  LDL.LU R39, [R1+0x27c] ;  /* 0x00027c0001277983 */ /* 0x000f260000300800 */
[----:B------:R-:W-:Y:S01]  /*400a0*/  F2FP.F16.F32.PACK_AB R4, RZ, R4 ;  /* 0x00000004ff04723e */ /* 0x000fe200000000ff */
[----:B------:R-:W4:Y:S04]  /*400b0*/  LDL.LU R12, [R1+0x200] ;  /* 0x00020000010c7983 */ /* 0x000f280000300800 */
[----:B------:R-:W4:Y:S04]  /*400c0*/  LDL.LU R13, [R1+0x204] ;  /* 0x00020400010d7983 */ /* 0x000f280000300800 */
[----:B------:R-:W2:Y:S04]  /*400d0*/  LDL.LU R8, [R1+0x208] ;  /* 0x0002080001087983 */ /* 0x000ea80000300800 */
[----:B------:R1:W-:Y:S04]  /*400e0*/  @P6 STG.E.U16 desc[UR52][R20.64+0x72], R4 ;  /* 0x0000720414006986 */ /* 0x0003e8000c101534 */
[----:B-1----:R-:W3:Y:S01]  /*400f0*/  LDL.LU R4, [R1+0x240] ;  /* 0x0002400001047983 */ /* 0x002ee20000300800 */
[----:B------:R-:W-:-:S04]  /*40100*/  ISETP.GT.AND P6, PT, R3, 0x20, PT ;  /* 0x000000200300780c */ /* 0x000fc80003fc4270 */
[----:B------:R-:W-:Y:S02]  /*40110*/  ISETP.GT.AND P6, PT, R0, 0x80, P6 ;  /* 0x000000800000780c */ /* 0x000fe400037c4270 */
[----:B------:R-:W-:Y:S01]  /*40120*/  MOV R10, R14 ;  /* 0x0000000e000a7202 */ /* 0x000fe20000000f00 */
[----:B---3--:R-:W-:-:S05]  /*40130*/  FMUL R4, R4, R2 ;  /* 0x0000000204047220 */ /* 0x008fca0000400000 */
[----:B------:R-:W-:-:S05]  /*40140*/  F2FP.F16.F32.PACK_AB R4, RZ, R4 ;  /* 0x00000004ff04723e */ /* 0x000fca00000000ff */
[----:B------:R1:W-:Y:S04]  /*40150*/  @P6 STG.E.U16 desc[UR52][R10.64+0x40], R4 ;  /* 0x000040040a006986 */ /* 0x0003e8000c101534 */
[----:B-1----:R-:W3:Y:S01]  /*40160*/  LDL.LU R4, [R1+0x244] ;  /* 0x0002440001047983 */ /* 0x002ee20000300800 */
[----:B------:R-:W-:Y:S01]  /*40170*/  ISETP.GT.AND P6, PT, R0, 0x80, P5 ;  /* 0x000000800000780c */ /* 0x000fe20002fc4270 */
[----:B---3--:R-:W-:-:S05]  /*40180*/  FMUL R4, R4, R2 ;  /* 0x0000000204047220 */ /* 0x008fca0000400000 */
[----:B------:R-:W-:-:S07]  /*40190*/  F2FP.F16.F32.PACK_AB R4, RZ, R4 ;  /* 0x00000004ff04723e */ /* 0x000fce00000000ff */
[----:B------:R1:W-:Y:S04]  /*401a0*/  @P6 STG.E.U16 desc[UR52][R10.64+0x42], R4 ;  /* 0x000042040a006986 */ /* 0x0003e8000c101534 */
[----:B-1----:R-:W3:Y:S01]  /*401b0*/  LDL.LU R4, [R1+0x248] ;  /* 0x0002480001047983 */ /* 0x002ee20000300800 */
[----:B------:R-:W-:-:S04]  /*401c0*/  IADD3 R14, P6, R14, UR11, RZ ;  /* 0x0000000b0e0e7c10 */ /* 0x000fc8000ffde0ff */
[----:B------:R-:W-:Y:S02]  /*401d0*/  IADD3.X R15, R11, UR5, RZ, P6, !PT ;  /* 0x000000050b0f7c10 */ /* 0x000fe4000b7fe4ff */
[----:B------:R-:W-:-:S04]  /*401e0*/  ISETP.GT.AND P6, PT, R3, 0x20, PT ;  /* 0x000000200300780c */ /* 0x000fc80003fc4270 */
[----:B------:R-:W-:Y:S01]  /*401f0*/  ISETP.GT.AND P6, PT, R0, 0x88, P6 ;  /* 0x000000880000780c */ /* 0x000fe200037c4270 */
[----:B---3--:R-:W-:-:S05]  /*40200*/  FMUL R4, R4, R2 ;  /* 0x0000000204047220 */ /* 0x008fca0000400000 */
[----:B------:R-:W-:-:S07]  /*40210*/  F2FP.F16.F32.PACK_AB R4, RZ, R4 ;  /* 0x00000004ff04723e */ /* 0x000fce00000000ff */
[----:B------:R1:W-:Y:S04]  /*40220*/  @P6 STG.E.U16 desc[UR52][R14.64+0x40], R4 ;  /* 0x000040040e006986 */ /* 0x0003e8000c101534 */
[----:B-1----:R-:W3:Y:S01]  /*40230*/  LDL.LU R4, [R1+0x24c] ;  /* 0x00024c0001047983 */ /* 0x002ee20000300800 */
        /* <DEDUP_REMOVED lines=21> */
[----:B--2---:R-:W-:-:S05]  /*40390*/  FMUL R8, R8, R2 ;  /* 0x0000000208087220 */ /* 0x004fca0000400000 */
[----:B------:R-:W-:Y:S01]  /*403a0*/  F2FP.F16.F32.PACK_AB R8, RZ, R8 ;  /* 0x00000008ff08723e */ /* 0x000fe200000000ff */
[----:B---3--:R-:W-:-:S05]  /*403b0*/  FMUL R4, R4, R2 ;  /* 0x0000000204047220 */ /* 0x008fca0000400000 */
[----:B------:R-:W-:-:S05]  /*403c0*/  F2FP.F16.F32.PACK_AB R4, RZ, R4 ;  /* 0x00000004ff04723e */ /* 0x000fca00000000ff */
        /* <DEDUP_REMOVED lines=10> */
[----:B----4-:R-:W-:Y:S02]  /*40470*/  FMUL R4, R234, R2 ;  /* 0x00000002ea047220 */ /* 0x010fe40000400000 */
[----:B------:R-:W2:Y:S03]  /*40480*/  LDL.LU R234, [R1+0x22c] ;  /* 0x00022c0001ea7983 */ /* 0x000ea60000300800 */
[----:B------:R-:W-:-:S07]  /*40490*/  F2FP.F16.F32.PACK_AB R4, RZ, R4 ;  /* 0x00000004ff04723e */ /* 0x000fce00000000ff */
[----:B------:R1:W-:Y:S01]  /*404a0*/  @P6 STG.E.U16 desc[UR52][R14.64+0x60], R4 ;  /* 0x000060040e006986 */ /* 0x0003e2000c101534 */
[----:B------:R-:W-:Y:S01]  /*404b0*/  ISETP.GT.AND P6, PT, R0, 0x88, P0 ;  /* 0x000000880000780c */ /* 0x000fe200007c4270 */
[----:B-1----:R-:W-:-:S05]  /*404c0*/  FMUL R4, R232, R2 ;  /* 0x00000002e8047220 */ /* 0x002fca0000400000 */
[----:B------:R-:W-:-:S07]  /*404d0*/  F2FP.F16.F32.PACK_AB R4, RZ, R4 ;  /* 0x00000004ff04723e */ /* 0x000fce00000000ff */
[----:B------:R1:W-:Y:S01]  /*404e0*/  @P6 STG.E.U16 desc[UR52][R14.64+0x62], R4 ;  /* 0x000062040e006986 */ /* 0x0003e2000c101534 */
[----:B------:R-:W-:Y:S01]  /*404f0*/  ISETP.GT.AND P6, PT, R0, 0x80, P1 ;  /* 0x000000800000780c */ /* 0x000fe20000fc4270 */
[----:B-1----:R-:W-:Y:S02]  /*40500*/  FMUL R4, R235, R2 ;  /* 0x00000002eb047220 */ /* 0x002fe40000400000 */
[----:B------:R-:W3:Y:S03]  /*40510*/  LDL.LU R235, [R1+0x230] ;  /* 0x0002300001eb7983 */ /* 0x000ee60000300800 */
[----:B------:R-:W-:-:S07]  /*40520*/  F2FP.F16.F32.PACK_AB R4, RZ, R4 ;  /* 0x00000004ff04723e */ /* 0x000fce00000000ff */
[----:B------:R1:W-:Y:S01]  /*40530*/  @P6 STG.E.U16 desc[UR52][R10.64+0x70], R4 ;  /* 0x000070040a006986 */ /* 0x0003e2000c101534 */
[----:B------:R-:W-:-:S04]  /*40540*/  ISETP.GT.AND P6, PT, R3, 0x39, PT ;  /* 0x000000390300780c */ /* 0x000fc80003fc4270 */
[----:B------:R-:W-:Y:S01]  /*40550*/  ISETP.GT.AND P6, PT, R0, 0x80, P6 ;  /* 0x000000800000780c */ /* 0x000fe200037c4270 */
[----:B-1----:R-:W-:Y:S02]  /*40560*/  FMUL R4, R16, R2 ;  /* 0x0000000210047220 */ /* 0x002fe40000400000 */
[----:B------:R-:W4:Y:S03]  /*40570*/  LDL.LU R16, [R1+0x234] ;  /* 0x0002340001107983 */ /* 0x000f260000300800 */
[----:B------:R-:W-:-:S07]  /*40580*/  F2FP.F16.F32.PACK_AB R4, RZ, R4 ;  /* 0x00000004ff04723e */ /* 0x000fce00000000ff */
[----:B------:R1:W-:Y:S01]  /*40590*/  @P6 STG.E.U16 desc[UR52][R10.64+0x72], R4 ;  /* 0x000072040a006986 */ /* 0x0003e2000c101534 */
[----:B------:R-:W-:Y:S01]  /*405a0*/  ISETP.GT.AND P6, PT, R0, 0x88, P1 ;  /* 0x000000880000780c */ /* 0x000fe20000fc4270 */
[----:B-1----:R-:W-:Y:S02]  /*405b0*/  FMUL R4, R17, R2 ;  /* 0x0000000211047220 */ /* 0x002fe40000400000 */
        /* <DEDUP_REMOVED lines=10> */
[----:B------:R-:W-:-:S03]  /*40660*/  ISETP.GT.AND P6, PT, R3, 0x20, PT ;  /* 0x000000200300780c */ /* 0x000fc60003fc4270 */
[----:B------:R-:W2:Y:S01]  /*40670*/  LDL.LU R232, [R1+0x1c8] ;  /* 0x0001c80001e87983 */ /* 0x000ea20000300800 */
        /* <DEDUP_REMOVED lines=8> */
[----:B------:R-:W-:-:S04]  /*40700*/  IADD3 R12, P6, R6, UR11, RZ ;  /* 0x0000000b060c7c10 */ /* 0x000fc8000ffde0ff */
[----:B------:R-:W-:Y:S02]  /*40710*/  IADD3.X R13, R7, UR5, RZ, P6, !PT ;  /* 0x00000005070d7c10 */ /* 0x000fe4000b7fe4ff */
[----:B-1----:R-:W-:-:S04]  /*40720*/  IADD3 R4, P6, R6, UR11, RZ ;  /* 0x0000000b06047c10 */ /* 0x002fc8000ffde0ff */
[----:B------:R-:W-:Y:S02]  /*40730*/  IADD3.X R5, R7, UR5, RZ, P6, !PT ;  /* 0x0000000507057c10 */ /* 0x000fe4000b7fe4ff */
[----:B------:R-:W-:-:S04]  /*40740*/  ISETP.GT.AND P6, PT, R3, 0x20, PT ;  /* 0x000000200300780c */ /* 0x000fc80003fc4270 */
[----:B------:R-:W-:-:S13]  /*40750*/  ISETP.GT.AND P6, PT, R0, 0x108, P6 ;  /* 0x000001080000780c */ /* 0x000fda00037c4270 */
[----:B------:R1:W-:Y:S04]  /*40760*/  @P6 STG.E.U16 desc[UR52][R12.64+0x40], R8 ;  /* 0x000040080c006986 */ /* 0x0003e8000c101534 */
[----:B-1----:R-:W3:Y:S01]  /*40770*/  LDL.LU R8, [R1+0x20c] ;  /* 0x00020c0001087983 */ /* 0x002ee20000300800 */
[----:B------:R-:W-:Y:S01]  /*40780*/  ISETP.GT.AND P6, PT, R0, 0x108, P5 ;  /* 0x000001080000780c */ /* 0x000fe20002fc4270 */
[----:B---3--:R-:W-:-:S05]  /*40790*/  FMUL R8, R8, R2 ;  /* 0x0000000208087220 */ /* 0x008fca0000400000 */
[----:B------:R-:W-:-:S07]  /*407a0*/  F2FP.F16.F32.PACK_AB R8, RZ, R8 ;  /* 0x00000008ff08723e */ /* 0x000fce00000000ff */
[----:B------:R1:W-:Y:S04]  /*407b0*/  @P6 STG.E.U16 desc[UR52][R4.64+0x42], R8 ;  /* 0x0000420804006986 */ /* 0x0003e8000c101534 */
[----:B-1----:R-:W3:Y:S01]  /*407c0*/  LDL.LU R4, [R1+0x210] ;  /* 0x0002100001047983 */ /* 0x002ee20000300800 */
[----:B------:R-:W-:-:S03]  /*407d0*/  ISETP.GT.AND P6, PT, R0, 0x100, P4 ;  /* 0x000001000000780c */ /* 0x000fc600027c4270 */
[----:B------:R-:W4:Y:S04]  /*407e0*/  LDL.LU R5, [R1+0x228] ;  /* 0x0002280001057983 */ /* 0x000f280000300800 */
[----:B------:R-:W2:Y:S01]  /*407f0*/  LDL.LU R8, [R1+0x1c0] ;  /* 0x0001c00001087983 */ /* 0x000ea20000300800 */
        /* <DEDUP_REMOVED lines=27> */
[----:B------:R-:W-:-:S05]  /*409b0*/  FMUL R232, R232, R2 ;  /* 0x00000002e8e87220 */ /* 0x000fca0000400000 */
[----:B------:R-:W-:Y:S01]  /*409c0*/  F2FP.F16.F32.PACK_AB R232, RZ, R232 ;  /* 0x000000e8ffe8723e */ /* 0x000fe200000000ff */
[----:B---3--:R-:W-:-:S05]  /*409d0*/  FMUL R4, R4, R2 ;  /* 0x0000000204047220 */ /* 0x008fca0000400000 */
[----:B------:R-:W-:-:S05]  /*409e0*/  F2FP.F16.F32.PACK_AB R4, RZ, R4 ;  /* 0x00000004ff04723e */ /* 0x000fca00000000ff */
[----:B------:R4:W-:Y:S01]  /*409f0*/  @P6 STG.E.U16 desc[UR52][R6.64+0x62], R4 ;  /* 0x0000620406006986 */ /* 0x0009e2000c101534 */
[----:B------:R-:W-:Y:S01]  /*40a00*/  ISETP.GT.AND P6, PT, R0, 0x108, P2 ;  /* 0x000001080000780c */ /* 0x000fe200017c4270 */
[----:B----4-:R-:W-:-:S05]  /*40a10*/  FMUL R4, R5, R2 ;  /* 0x0000000205047220 */ /* 0x010fca0000400000 */
        /* <DEDUP_REMOVED lines=13> */
[----:B------:R-:W2:Y:S03]  /*40af0*/  LDL.LU R16, [R1+0x1e8] ;  /* 0x0001e80001107983 */ /* 0x000ea60000300800 */
[----:B------:R-:W-:Y:S01]  /*40b00*/  F2FP.F16.F32.PACK_AB R4, RZ, R4 ;  /* 0x00000004ff04723e */ /* 0x000fe200000000ff */
[----:B------:R-:W3:Y:S06]  /*40b10*/  LDL.LU R234, [R1+0x1f0] ;  /* 0x0001f00001ea7983 */ /* 0x000eec0000300800 */
[----:B------:R1:W-:Y:S01]  /*40b20*/  @P6 STG.E.U16 desc[UR52][R6.64+0x72], R4 ;  /* 0x0000720406006986 */ /* 0x0003e2000c101534 */
[----:B------:R-:W-:-:S03]  /*40b30*/  ISETP.GT.AND P6, PT, R0, 0x108, P1 ;  /* 0x000001080000780c */ /* 0x000fc60000fc4270 */
[----:B------:R-:W4:Y:S01]  /*40b40*/  LDL.LU R235, [R1+0x1f4] ;  /* 0x0001f40001eb7983 */ /* 0x000f220000300800 */
[----:B-1----:R-:W-:-:S03]  /*40b50*/  FMUL R4, R17, R2 ;  /* 0x0000000211047220 */ /* 0x002fc60000400000 */
[----:B------:R-:W3:Y:S02]  /*40b60*/  LDL.LU R17, [R1+0x1f8] ;  /* 0x0001f80001117983 */ /* 0x000ee40000300800 */
[----:B------:R-:W-:-:S05]  /*40b70*/  F2FP.F16.F32.PACK_AB R4, RZ, R4 ;  /* 0x00000004ff04723e */ /* 0x000fca00000000ff */
[----:B------:R1:W-:Y:S01]  /*40b80*/  @P6 STG.E.U16 desc[UR52][R12.64+0x70], R4 ;  /* 0x000070040c006986 */ /* 0x0003e2000c101534 */
[----:B------:R-:W-:-:S04]  /*40b90*/  ISETP.GT.AND P6, PT, R3, 0x39, PT ;  /* 0x000000390300780c */ /* 0x000fc80003fc4270 */
[----:B------:R-:W-:Y:S01]  /*40ba0*/  ISETP.GT.AND P6, PT, R0, 0x108, P6 ;  /* 0x000001080000780c */ /* 0x000fe200037c4270 */
[----:B-1----:R-:W-:Y:S02]  /*40bb0*/  FMUL R4, R39, R2 ;  /* 0x0000000227047220 */ /* 0x002fe40000400000 */
[----:B------:R-:W3:Y:S03]  /*40bc0*/  LDL.LU R39, [R1+0x1fc] ;  /* 0x0001fc0001277983 */ /* 0x000ee60000300800 */
[----:B------:R-:W-:-:S07]  /*40bd0*/  F2FP.F16.F32.PACK_AB R4, RZ, R4 ;  /* 0x00000004ff04723e */ /* 0x000fce00000000ff */
[----:B------:R1:W-:Y:S02]  /*40be0*/  @P6 STG.E.U16 desc[UR52][R12.64+0x72], R4 ;  /* 0x000072040c006986 */ /* 0x0003e4000c101534 */
[----:B-1----:R-:W-:-:S04]  /*40bf0*/  IADD3 R4, P6, R6, UR13, RZ ;  /* 0x0000000d06047c10 */ /* 0x002fc8000ffde0ff */
[----:B------:R-:W-:Y:S02]  /*40c00*/  IADD3.X R5, R7, UR12, RZ, P6, !PT ;  /* 0x0000000c07057c10 */ /* 0x000fe4000b7fe4ff */
[----:B------:R-:W-:-:S04]  /*40c10*/  ISETP.GT.AND P6, PT, R3, 0x20, PT ;  /* 0x000000200300780c */ /* 0x000fc80003fc4270 */
[----:B------:R-:W-:-:S13]  /*40c20*/  ISETP.GT.AND P6, PT, R0, 0x180, P6 ;  /* 0x000001800000780c */ /* 0x000fda00037c4270 */
[----:B------:R1:W-:Y:S01]  /*40c30*/  @P6 STG.E.U16 desc[UR52][R4.64+0x40], R8 ;  /* 0x0000400804006986 */ /* 0x0003e2000c101534 */
[----:B------:R-:W-:Y:S01]  /*40c40*/  ISETP.GT.AND P6, PT, R0, 0x180, P5 ;  /* 0x000001800000780c */ /* 0x000fe20002fc4270 */
[----:B-1----:R-:W-:-:S05]  /*40c50*/  FMUL R8, R9, R2 ;  /* 0x0000000209087220 */ /* 0x002fca0000400000 */
[----:B------:R-:W-:-:S07]  /*40c60*/  F2FP.F16.F32.PACK_AB R8, RZ, R8 ;  /* 0x00000008ff08723e */ /* 0x000fce00000000ff */
[----:B------:R1:W-:Y:S02]  /*40c70*/  @P6 STG.E.U16 desc[UR52][R4.64+0x42], R8 ;  /* 0x0000420804006986 */ /* 0x0003e4000c101534 */
[----:B-1----:R-:W-:-:S04]  /*40c80*/  IADD3 R8, P6, R4, UR11, RZ ;  /* 0x0000000b04087c10 */ /* 0x002fc8000ffde0ff */
[----:B------:R-:W-:Y:S02]  /*40c90*/  IADD3.X R9, R5, UR5, RZ, P6, !PT ;  /* 0x0000000505097c10 */ /* 0x000fe4000b7fe4ff */
[----:B------:R-:W-:-:S04]  /*40ca0*/  ISETP.GT.AND P6, PT, R3, 0x20, PT ;  /* 0x000000200300780c */ /* 0x000fc80003fc4270 */
[----:B------:R-:W-:-:S13]  /*40cb0*/  ISETP.GT.AND P6, PT, R0, 0x188, P6 ;  /* 0x000001880000780c */ /* 0x000fda00037c4270 */
[----:B------:R1:W-:Y:S04]  /*40cc0*/  @P6 STG.E.U16 desc[UR52][R8.64+0x40], R232 ;  /* 0x000040e808006986 */ /* 0x0003e8000c101534 */
[----:B-1----:R-:W2:Y:S01]  /*40cd0*/  LDL.LU R232, [R1+0x1cc] ;  /* 0x0001cc0001e87983 */ /* 0x002ea20000300800 */
[----:B------:R-:W-:Y:S01]  /*40ce0*/  ISETP.GT.AND P5, PT, R0, 0x188, P5 ;  /* 0x000001880000780c */ /* 0x000fe20002fa4270 */
[----:B--2---:R-:W-:-:S05]  /*40cf0*/  FMUL R232, R232, R2 ;  /* 0x00000002e8e87220 */ /* 0x004fca0000400000 */
[----:B------:R-:W-:-:S04]  /*40d00*/  F2FP.F16.F32.PACK_AB R232, RZ, R232 ;  /* 0x000000e8ffe8723e */ /* 0x000fc800000000ff */
[----:B------:R-:W-:Y:S02]  /*40d10*/  PRMT R233, R232, 0x7610, R233 ;  /* 0x00007610e8e97816 */ /* 0x000fe400000000e9 */
[----:B------:R-:W2:Y:S04]  /*40d20*/  LDL.LU R232, [R1+0x1d0] ;  /* 0x0001d00001e87983 */ /* 0x000ea80000300800 */
[----:B------:R1:W-:Y:S01]  /*40d30*/  @P5 STG.E.U16 desc[UR52][R22.64+0x42], R233 ;  /* 0x000042e916005986 */ /* 0x0003e2000c101534 */
[----:B------:R-:W-:-:S03]  /*40d40*/  ISETP.GT.AND P5, PT, R0, 0x180, P4 ;  /* 0x000001800000780c */ /* 0x000fc600027a4270 */
[----:B-1----:R-:W4:Y:S01]  /*40d50*/  LDL.LU R23, [R1+0x1d4] ;  /* 0x0001d40001177983 */ /* 0x002f220000300800 */
[----:B--2---:R-:W-:-:S05]  /*40d60*/  FMUL R232, R232, R2 ;  /* 0x00000002e8e87220 */ /* 0x004fca0000400000 */
[----:B------:R-:W-:Y:S02]  /*40d70*/  F2FP.F16.F32.PACK_AB R22, RZ, R232 ;  /* 0x000000e8ff16723e */ /* 0x000fe400000000ff */
[----:B------:R-:W2:Y:S04]  /*40d80*/  LDL.LU R232, [R1+0x1dc] ;  /* 0x0001dc0001e87983 */ /* 0x000ea80000300800 */
[----:B------:R1:W-:Y:S04]  /*40d90*/  @P5 STG.E.U16 desc[UR52][R4.64+0x50], R22 ;  /* 0x0000501604005986 */ /* 0x0003e8000c101534 */
[----:B-1----:R-:W3:Y:S01]  /*40da0*/  LDL.LU R22, [R1+0x1d8] ;  /* 0x0001d80001167983 */ /* 0x002ee20000300800 */
[----:B----4-:R-:W-:Y:S01]  /*40db0*/  FMUL R23, R23, R2 ;  /* 0x0000000217177220 */ /* 0x010fe20000400000 */
[----:B------:R-:W-:-:S02]  /*40dc0*/  ISETP.GT.AND P5, PT, R0, 0x180, P3 ;  /* 0x000001800000780c */ /* 0x000fc40001fa4270 */
[----:B------:R-:W-:Y:S02]  /*40dd0*/  ISETP.GT.AND P4, PT, R0, 0x188, P4 ;  /* 0x000001880000780c */ /* 0x000fe40002784270 */
[----:B------:R-:W-:-:S04]  /*40de0*/  F2FP.F16.F32.PACK_AB R23, RZ, R23 ;  /* 0x00000017ff17723e */ /* 0x000fc800000000ff */
[----:B------:R-:W-:Y:S02]  /*40df0*/  PRMT R233, R23, 0x7610, R233 ;  /* 0x0000761017e97816 */ /* 0x000fe400000000e9 */
[----:B------:R-:W4:Y:S04]  /*40e00*/  LDL.LU R23, [R1+0x1e0] ;  /* 0x0001e00001177983 */ /* 0x000f280000300800 */
[----:B------:R1:W-:Y:S04]  /*40e10*/  @P5 STG.E.U16 desc[UR52][R4.64+0x52], R233 ;  /* 0x000052e904005986 */ /* 0x0003e8000c101534 */
[----:B-1----:R-:W4:Y:S01]  /*40e20*/  LDL.LU R233, [R1+0x1ec] ;  /* 0x0001ec0001e97983 */ /* 0x002f220000300800 */
[----:B---3--:R-:W-:-:S05]  /*40e30*/  FMUL R22, R22, R2 ;  /* 0x0000000216167220 */ /* 0x008fca0000400000 */
[----:B------:R-:W-:-:S05]  /*40e40*/  F2FP.F16.F32.PACK_AB R22, RZ, R22 ;  /* 0x00000016ff16723e */ /* 0x000fca00000000ff */
[----:B------:R1:W-:Y:S04]  /*40e50*/  @P4 STG.E.U16 desc[UR52][R8.64+0x50], R22 ;  /* 0x0000501608004986 */ /* 0x0003e8000c101534 */
[----:B-1----:R-:W3:Y:S01]  /*40e60*/  LDL.LU R22, [R1+0x1e4] ;  /* 0x0001e40001167983 */ /* 0x002ee20000300800 */
[C---:B------:R-:W-:Y:S02]  /*40e70*/  ISETP.GT.AND P3, PT, R0.reuse, 0x188, P3 ;  /* 0x000001880000780c */ /* 0x040fe40001f64270 */
[----:B------:R-:W-:Y:S01]  /*40e80*/  ISETP.GT.AND P4, PT, R0, 0x180, P2 ;  /* 0x000001800000780c */ /* 0x000fe20001784270 */
[-C--:B--2---:R-:W-:Y:S01]  /*40e90*/  FMUL R232, R232, R2.reuse ;  /* 0x00000002e8e87220 */ /* 0x084fe20000400000 */
[----:B----4-:R-:W-:Y:S01]  /*40ea0*/  FMUL R23, R23, R2 ;  /* 0x0000000217177220 */ /* 0x010fe20000400000 */
[----:B------:R-:W-:-:S03]  /*40eb0*/  ISETP.GT.AND P5, PT, R0, 0x180, P0 ;  /* 0x000001800000780c */ /* 0x000fc600007a4270 */
[----:B------:R-:W-:Y:S02]  /*40ec0*/  F2FP.F16.F32.PACK_AB R232, RZ, R232 ;  /* 0x000000e8ffe8723e */ /* 0x000fe400000000ff */
[----:B------:R-:W-:Y:S01]  /*40ed0*/  F2FP.F16.F32.PACK_AB R23, RZ, R23 ;  /* 0x00000017ff17723e */ /* 0x000fe200000000ff */
[-C--:B------:R-:W-:Y:S01]  /*40ee0*/  FMUL R16, R16, R2.reuse ;  /* 0x0000000210107220 */ /* 0x080fe20000400000 */
[----:B------:R-:W-:Y:S01]  /*40ef0*/  ISETP.GT.AND P6, PT, R3, 0x39, PT ;  /* 0x000000390300780c */ /* 0x000fe20003fc4270 */
[-C--:B------:R-:W-:Y:S01]  /*40f00*/  FMUL R237, R233, R2.reuse ;  /* 0x00000002e9ed7220 */ /* 0x080fe20000400000 */
[----:B------:R1:W-:Y:S01]  /*40f10*/  @P3 STG.E.U16 desc[UR52][R8.64+0x52], R232 ;  /* 0x000052e808003986 */ /* 0x0003e2000c101534 */
[C---:B------:R-:W-:Y:S01]  /*40f20*/  ISETP.GT.AND P2, PT, R0.reuse, 0x188, P2 ;  /* 0x000001880000780c */ /* 0x040fe20001744270 */
[----:B------:R-:W-:Y:S01]  /*40f30*/  FMUL R236, R235, R2 ;  /* 0x00000002ebec7220 */ /* 0x000fe20000400000 */
[C---:B------:R-:W-:Y:S01]  /*40f40*/  ISETP.GT.AND P0, PT, R0.reuse, 0x188, P0 ;  /* 0x000001880000780c */ /* 0x040fe20000704270 */
[----:B------:R2:W-:Y:S01]  /*40f50*/  @P4 STG.E.U16 desc[UR52][R4.64+0x60], R23 ;  /* 0x0000601704004986 */ /* 0x0005e2000c101534 */
[----:B------:R-:W-:-:S02]  /*40f60*/  ISETP.GT.AND P3, PT, R0, 0x180, P1 ;  /* 0x000001800000780c */ /* 0x000fc40000f64270 */
[----:B------:R-:W-:Y:S01]  /*40f70*/  ISETP.GT.AND P4, PT, R0, 0x180, P6 ;  /* 0x000001800000780c */ /* 0x000fe20003784270 */
[-C--:B------:R-:W-:Y:S01]  /*40f80*/  FMUL R233, R234, R2.reuse ;  /* 0x00000002eae97220 */ /* 0x080fe20000400000 */
[----:B------:R-:W-:Y:S01]  /*40f90*/  ISETP.GT.AND P1, PT, R0, 0x188, P1 ;  /* 0x000001880000780c */ /* 0x000fe20000f24270 */
[----:B------:R-:W-:Y:S01]  /*40fa0*/  FMUL R235, R17, R2 ;  /* 0x0000000211eb7220 */ /* 0x000fe20000400000 */
[----:B-1----:R-:W-:Y:S02]  /*40fb0*/  F2FP.F16.F32.PACK_AB R232, RZ, R236 ;  /* 0x000000ecffe8723e */ /* 0x002fe400000000ff */
[----:B--2---:R-:W-:Y:S01]  /*40fc0*/  F2FP.F16.F32.PACK_AB R23, RZ, R16 ;  /* 0x00000010ff17723e */ /* 0x004fe200000000ff */
[----:B------:R-:W-:Y:S01]  /*40fd0*/  FMUL R234, R39, R2 ;  /* 0x0000000227ea7220 */ /* 0x000fe20000400000 */
[----:B------:R-:W-:Y:S01]  /*40fe0*/  F2FP.F16.F32.PACK_AB R233, RZ, R233 ;  /* 0x000000e9ffe9723e */ /* 0x000fe200000000ff */
[----:B------:R-:W2:Y:S01]  /*40ff0*/  LDL.LU R16, [R1+0x1b4] ;  /* 0x0001b40001107983 */ /* 0x000ea20000300800 */
[----:B------:R-:W-:-:S03]  /*41000*/  PRMT R236, R23, 0x7610, R236 ;  /* 0x0000761017ec7816 */ /* 0x000fc600000000ec */
[----:B------:R-:W4:Y:S04]  /*41010*/  LDL.LU R17, [R1+0x1b8] ;  /* 0x0001b80001117983 */ /* 0x000f280000300800 */
[----:B------:R-:W4:Y:S01]  /*41020*/  LDL.LU R39, [R1+0x1bc] ;  /* 0x0001bc0001277983 */ /* 0x000f220000300800 */
[----:B---3--:R-:W-:-:S05]  /*41030*/  FMUL R22, R22, R2 ;  /* 0x0000000216167220 */ /* 0x008fca0000400000 */
[----:B------:R-:W-:-:S05]  /*41040*/  F2FP.F16.F32.PACK_AB R22, RZ, R22 ;  /* 0x00000016ff16723e */ /* 0x000fca00000000ff */
[----:B------:R1:W-:Y:S02]  /*41050*/  @P5 STG.E.U16 desc[UR52][R4.64+0x62], R22 ;  /* 0x0000621604005986 */ /* 0x0003e4000c101534 */
[----:B-1----:R-:W-:-:S04]  /*41060*/  F2FP.F16.F32.PACK_AB R22, RZ, R237 ;  /* 0x000000edff16723e */ /* 0x002fc800000000ff */
[----:B------:R-:W-:Y:S02]  /*41070*/  PRMT R23, R22, 0x7610, R23 ;  /* 0x0000761016177816 */ /* 0x000fe40000000017 */
[----:B------:R-:W-:Y:S01]  /*41080*/  F2FP.F16.F32.PACK_AB R22, RZ, R235 ;  /* 0x000000ebff16723e */ /* 0x000fe200000000ff */
[----:B------:R-:W-:Y:S04]  /*41090*/  @P2 STG.E.U16 desc[UR52][R8.64+0x60], R236 ;  /* 0x000060ec08002986 */ /* 0x000fe8000c101534 */
[----:B------:R1:W-:Y:S04]  /*410a0*/  @P0 STG.E.U16 desc[UR52][R8.64+0x62], R23 ;  /* 0x0000621708000986 */ /* 0x0003e8000c101534 */
[----:B------:R3:W-:Y:S04]  /*410b0*/  @P3 STG.E.U16 desc[UR52][R4.64+0x70], R233 ;  /* 0x000070e904003986 */ /* 0x0007e8000c101534 */
[----:B------:R0:W-:Y:S04]  /*410c0*/  @P4 STG.E.U16 desc[UR52][R4.64+0x72], R232 ;  /* 0x000072e804004986 */ /* 0x0001e8000c101534 */
[----:B-1----:R-:W2:Y:S01]  /*410d0*/  LDL.LU R23, [R1+0x184] ;  /* 0x0001840001177983 */ /* 0x002ea20000300800 */
[----:B---3--:R-:W-:-:S03]  /*410e0*/  F2FP.F16.F32.PACK_AB R233, RZ, R234 ;  /* 0x000000eaffe9723e */ /* 0x008fc600000000ff */
[----:B------:R1:W-:Y:S04]  /*410f0*/  @P1 STG.E.U16 desc[UR52][R8.64+0x70], R22 ;  /* 0x0000701608001986 */ /* 0x0003e8000c101534 */
[----:B0-----:R-:W3:Y:S04]  /*41100*/  LDL.LU R232, [R1+0x180] ;  /* 0x0001800001e87983 */ /* 0x001ee80000300800 */
[----:B------:R-:W4:Y:S04]  /*41110*/  LDL.LU R234, [R1+0x18c] ;  /* 0x00018c0001ea7983 */ /* 0x000f280000300800 */
[----:B-1----:R-:W4:Y:S01]  /*41120*/  LDL.LU R22, [R1+0x188] ;  /* 0x0001880001167983 */ /* 0x002f220000300800 */
[----:B------:R-:W-:-:S02]  /*41130*/  ISETP.GT.AND P2, PT, R3, 0x39, PT ;  /* 0x000000390300780c */ /* 0x000fc40003f44270 */
[C---:B------:R-:W-:Y:S02]  /*41140*/  ISETP.GT.AND P6, PT, R3.reuse, 0x40, PT ;  /* 0x000000400300780c */ /* 0x040fe40003fc4270 */
[----:B------:R-:W-:Y:S02]  /*41150*/  ISETP.GT.AND P5, PT, R3, 0x41, PT ;  /* 0x000000410300780c */ /* 0x000fe40003fa4270 */
[C---:B------:R-:W-:Y:S02]  /*41160*/  ISETP.GT.AND P0, PT, R0.reuse, 0x188, P2 ;  /* 0x000001880000780c */ /* 0x040fe40001704270 */
[C---:B------:R-:W-:Y:S02]  /*41170*/  ISETP.GT.AND P2, PT, R0.reuse, RZ, P6 ;  /* 0x000000ff0000720c */ /* 0x040fe40003744270 */
[C---:B------:R-:W-:Y:S02]  /*41180*/  ISETP.GT.AND P3, PT, R0.reuse, RZ, P5 ;  /* 0x000000ff0000720c */ /* 0x040fe40002f64270 */
[----:B------:R-:W-:-:S02]  /*41190*/  ISETP.GT.AND P4, PT, R0, 0x8, P6 ;  /* 0x000000080000780c */ /* 0x000fc40003784270 */
[----:B------:R-:W-:Y:S02]  /*411a0*/  PRMT R235, R233, 0x7610, R235 ;  /* 0x00007610e9eb7816 */ /* 0x000fe400000000eb */
[----:B------:R-:W-:-:S03]  /*411b0*/  ISETP.GT.AND P1, PT, R0, 0x8, P5 ;  /* 0x000000080000780c */ /* 0x000fc60002f24270 */
[----:B------:R0:W-:Y:S04]  /*411c0*/  @P0 STG.E.U16 desc[UR52][R8.64+0x72], R235 ;  /* 0x000072eb08000986 */ /* 0x0001e8000c101534 */
[----:B0-----:R-:W4:Y:S01]  /*411d0*/  LDL.LU R235, [R1+0x1b0] ;  /* 0x0001b00001eb7983 */ /* 0x001f220000300800 */
[-C--:B--2---:R-:W-:Y:S01]  /*411e0*/  FMUL R23, R23, R2.reuse ;  /* 0x0000000217177220 */ /* 0x084fe20000400000 */
[----:B---3--:R-:W-:-:S04]  /*411f0*/  FMUL R232, R232, R2 ;  /* 0x00000002e8e87220 */ /* 0x008fc80000400000 */
[----:B------:R-:W-:Y:S02]  /*41200*/  F2FP.F16.F32.PACK_AB R23, RZ, R23 ;  /* 0x00000017ff17723e */ /* 0x000fe400000000ff */
[----:B------:R-:W-:Y:S01]  /*41210*/  F2FP.F16.F32.PACK_AB R232, RZ, R232 ;  /* 0x000000e8ffe8723e */ /* 0x000fe200000000ff */
[-C--:B----4-:R-:W-:Y:S01]  /*41220*/  FMUL R22, R22, R2.reuse ;  /* 0x0000000216167220 */ /* 0x090fe20000400000 */
[----:B------:R-:W-:Y:S02]  /*41230*/  FMUL R234, R234, R2 ;  /* 0x00000002eaea7220 */ /* 0x000fe40000400000 */
[----:B------:R-:W-:Y:S02]  /*41240*/  PRMT R233, R232, 0x7610, R233 ;  /* 0x00007610e8e97816 */ /* 0x000fe400000000e9 */
[----:B------:R-:W-:Y:S02]  /*41250*/  F2FP.F16.F32.PACK_AB R22, RZ, R22 ;  /* 0x00000016ff16723e */ /* 0x000fe400000000ff */
[----:B------:R-:W-:-:S02]  /*41260*/  PRMT R232, R23, 0x7610, R232 ;  /* 0x0000761017e87816 */ /* 0x000fc400000000e8 */
[----:B------:R-:W-:Y:S02]  /*41270*/  PRMT R23, R22, 0x7610, R23 ;  /* 0x0000761016177816 */ /* 0x000fe40000000017 */
[----:B------:R-:W-:Y:S01]  /*41280*/  F2FP.F16.F32.PACK_AB R22, RZ, R234 ;  /* 0x000000eaff16723e */ /* 0x000fe200000000ff */
[----:B------:R-:W-:Y:S04]  /*41290*/  @P2 STG.E.U16 desc[UR52][R18.64+0x80], R233 ;  /* 0x000080e912002986 */ /* 0x000fe8000c101534 */
[----:B------:R0:W-:Y:S04]  /*412a0*/  @P3 STG.E.U16 desc[UR52][R18.64+0x82], R232 ;  /* 0x000082e812003986 */ /* 0x0001e8000c101534 */
[----:B------:R-:W2:Y:S04]  /*412b0*/  LDL.LU R234, [R1+0x1ac] ;  /* 0x0001ac0001ea7983 */ /* 0x000ea80000300800 */
[----:B------:R1:W-:Y:S01]  /*412c0*/  @P4 STG.E.U16 desc[UR52][R20.64+0x80], R23 ;  /* 0x0000801714004986 */ /* 0x0003e2000c101534 */
[----:B0-----:R-:W-:-:S03]  /*412d0*/  PRMT R232, R22, 0x7610, R232 ;  /* 0x0000761016e87816 */ /* 0x001fc600000000e8 */
[----:B-1----:R-:W3:Y:S04]  /*412e0*/  LDL.LU R23, [R1+0x194] ;  /* 0x0001940001177983 */ /* 0x002ee80000300800 */
[----:B------:R-:W4:Y:S04]  /*412f0*/  LDL.LU R22, [R1+0x190] ;  /* 0x0001900001167983 */ /* 0x000f280000300800 */
[----:B------:R0:W-:Y:S04]  /*41300*/  @P1 STG.E.U16 desc[UR52][R20.64+0x82], R232 ;  /* 0x000082e814001986 */ /* 0x0001e8000c101534 */
[----:B0-----:R-:W2:Y:S01]  /*41310*/  LDL.LU R232, [R1+0x198] ;  /* 0x0001980001e87983 */ /* 0x001ea20000300800 */
[----:B------:R-:W-:-:S02]  /*41320*/  ISETP.GT.AND P4, PT, R3, 0x48, PT ;  /* 0x000000480300780c */ /* 0x000fc40003f84270 */
[----:B------:R-:W-:Y:S02]  /*41330*/  ISETP.GT.AND P3, PT, R3, 0x49, PT ;  /* 0x000000490300780c */ /* 0x000fe40003f64270 */
[C---:B------:R-:W-:Y:S02]  /*41340*/  ISETP.GT.AND P0, PT, R0.reuse, RZ, P4 ;  /* 0x000000ff0000720c */ /* 0x040fe40002704270 */
[C---:B------:R-:W-:Y:S02]  /*41350*/  ISETP.GT.AND P2, PT, R0.reuse, RZ, P3 ;  /* 0x000000ff0000720c */ /* 0x040fe40001f44270 */
[----:B------:R-:W-:Y:S01]  /*41360*/  ISETP.GT.AND P1, PT, R0, 0x8, P4 ;  /* 0x000000080000780c */ /* 0x000fe20002724270 */
[-C--:B---3--:R-:W-:Y:S01]  /*41370*/  FMUL R23, R23, R2.reuse ;  /* 0x0000000217177220 */ /* 0x088fe20000400000 */
[----:B----4-:R-:W-:-:S04]  /*41380*/  FMUL R22, R22, R2 ;  /* 0x0000000216167220 */ /* 0x010fc80000400000 */
[----:B------:R-:W-:Y:S02]  /*41390*/  F2FP.F16.F32.PACK_AB R23, RZ, R23 ;  /* 0x00000017ff17723e */ /* 0x000fe400000000ff */
[----:B------:R-:W-:-:S04]  /*413a0*/  F2FP.F16.F32.PACK_AB R22, RZ, R22 ;  /* 0x00000016ff16723e */ /* 0x000fc800000000ff */
[----:B------:R-:W-:Y:S01]  /*413b0*/  PRMT R233, R22, 0x7610, R233 ;  /* 0x0000761016e97816 */ /* 0x000fe200000000e9 */
[----:B--2---:R-:W-:-:S04]  /*413c0*/  FMUL R232, R232, R2 ;  /* 0x00000002e8e87220 */ /* 0x004fc80000400000 */
[----:B------:R-:W-:Y:S01]  /*413d0*/  @P0 STG.E.U16 desc[UR52][R18.64+0x90], R233 ;  /* 0x000090e912000986 */ /* 0x000fe2000c101534 */
[----:B------:R-:W-:-:S03]  /*413e0*/  F2FP.F16.F32.PACK_AB R22, RZ, R232 ;  /* 0x000000e8ff16723e */ /* 0x000fc600000000ff */
[----:B------:R0:W-:Y:S04]  /*413f0*/  @P2 STG.E.U16 desc[UR52][R18.64+0x92], R23 ;  /* 0x0000921712002986 */ /* 0x0001e8000c101534 */
[----:B------:R1:W-:Y:S04]  /*41400*/  @P1 STG.E.U16 desc[UR52][R20.64+0x90], R22 ;  /* 0x0000901614001986 */ /* 0x0003e8000c101534 */
[----:B0-----:R-:W2:Y:S04]  /*41410*/  LDL.LU R23, [R1+0x19c] ;  /* 0x00019c0001177983 */ /* 0x001ea80000300800 */
[----:B-1----:R-:W3:Y:S01]  /*41420*/  LDL.LU R22, [R1+0x1a0] ;  /* 0x0001a00001167983 */ /* 0x002ee20000300800 */
[-C--:B--2---:R-:W-:Y:S01]  /*41430*/  FMUL R23, R23, R2.reuse ;  /* 0x0000000217177220 */ /* 0x084fe20000400000 */
[----:B---3--:R-:W-:-:S04]  /*41440*/  FMUL R22, R22, R2 ;  /* 0x0000000216167220 */ /* 0x008fc80000400000 */
[----:B------:R-:W-:Y:S02]  /*41450*/  F2FP.F16.F32.PACK_AB R23, RZ, R23 ;  /* 0x00000017ff17723e */ /* 0x000fe400000000ff */
[----:B------:R-:W-:Y:S02]  /*41460*/  F2FP.F16.F32.PACK_AB R22, RZ, R22 ;  /* 0x00000016ff16723e */ /* 0x000fe400000000ff */
[----:B------:R-:W-:Y:S02]  /*41470*/  PRMT R232, R23, 0x7610, R232 ;  /* 0x0000761017e87816 */ /* 0x000fe400000000e8 */
[----:B------:R-:W-:Y:S02]  /*41480*/  PRMT R23, R22, 0x7610, R23 ;  /* 0x0000761016177816 */ /* 0x000fe40000000017 */
[----:B------:R-:W2:Y:S01]  /*41490*/  LDL.LU R22, [R1+0x1a4] ;  /* 0x0001a40001167983 */ /* 0x000ea20000300800 */
[----:B------:R-:W-:Y:S02]  /*414a0*/  ISETP.GT.AND P2, PT, R3, 0x50, PT ;  /* 0x000000500300780c */ /* 0x000fe40003f44270 */
[----:B------:R-:W-:-:S02]  /*414b0*/  ISETP.GT.AND P0, PT, R0, 0x8, P3 ;  /* 0x000000080000780c */ /* 0x000fc40001f04270 */
[----:B------:R-:W-:-:S11]  /*414c0*/  ISETP.GT.AND P1, PT, R0, RZ, P2 ;  /* 0x000000ff0000720c */ /* 0x000fd60001724270 */
[----:B------:R-:W-:Y:S04]  /*414d0*/  @P0 STG.E.U16 desc[UR52][R20.64+0x92], R232 ;  /* 0x000092e814000986 */ /* 0x000fe8000c101534 */
[----:B------:R0:W-:Y:S01]  /*414e0*/  @P1 STG.E.U16 desc[UR52][R18.64+0xa0], R23 ;  /* 0x0000a01712001986 */ /* 0x0001e2000c101534 */
[----:B--2---:R-:W-:-:S05]  /*414f0*/  FMUL R22, R22, R2 ;  /* 0x0000000216167220 */ /* 0x004fca0000400000 */
[----:B------:R-:W-:-:S04]  /*41500*/  F2FP.F16.F32.PACK_AB R22, RZ, R22 ;  /* 0x00000016ff16723e */ /* 0x000fc800000000ff */
[----:B0-----:R-:W-:Y:S02]  /*41510*/  PRMT R23, R22, 0x7610, R23 ;  /* 0x0000761016177816 */ /* 0x001fe40000000017 */
[----:B------:R-:W2:Y:S01]  /*41520*/  LDL.LU R22, [R1+0x1a8] ;  /* 0x0001a80001167983 */ /* 0x000ea20000300800 */
[----:B------:R-:W-:-:S04]  /*41530*/  ISETP.GT.AND P0, PT, R3, 0x51, PT ;  /* 0x000000510300780c */ /* 0x000fc80003f04270 */
[----:B------:R-:W-:-:S13]  /*41540*/  ISETP.GT.AND P1, PT, R0, RZ, P0 ;  /* 0x000000ff0000720c */ /* 0x000fda0000724270 */
[----:B------:R0:W-:Y:S01]  /*41550*/  @P1 STG.E.U16 desc[UR52][R18.64+0xa2], R23 ;  /* 0x0000a21712001986 */ /* 0x0001e2000c101534 */
[----:B------:R-:W-:Y:S01]  /*41560*/  ISETP.GT.AND P1, PT, R0, 0x8, P2 ;  /* 0x000000080000780c */ /* 0x000fe20001724270 */
[----:B--2---:R-:W-:-:S05]  /*41570*/  FMUL R22, R22, R2 ;  /* 0x0000000216167220 */ /* 0x004fca0000400000 */
[----:B------:R-:W-:-:S04]  /*41580*/  F2FP.F16.F32.PACK_AB R22, RZ, R22 ;  /* 0x00000016ff16723e */ /* 0x000fc800000000ff */
[----:B0-----:R-:W-:Y:S01]  /*41590*/  PRMT R23, R22, 0x7610, R23 ;  /* 0x0000761016177816 */ /* 0x001fe20000000017 */
[----:B------:R-:W-:-:S04]  /*415a0*/  FMUL R22, R234, R2 ;  /* 0x00000002ea167220 */ /* 0x000fc80000400000 */
[----:B------:R0:W-:Y:S01]  /*415b0*/  @P1 STG.E.U16 desc[UR52][R20.64+0xa0], R23 ;  /* 0x0000a01714001986 */ /* 0x0001e2000c101534 */
[----:B------:R-:W-:Y:S02]  /*415c0*/  ISETP.GT.AND P1, PT, R0, 0x8, P0 ;  /* 0x000000080000780c */ /* 0x000fe40000724270 */
[----:B------:R-:W-:-:S04]  /*415d0*/  F2FP.F16.F32.PACK_AB R22, RZ, R22 ;  /* 0x00000016ff16723e */ /* 0x000fc800000000ff */
[----:B------:R-:W-:-:S07]  /*415e0*/  PRMT R232, R22, 0x7610, R232 ;  /* 0x0000761016e87816 */ /* 0x000fce00000000e8 */
[----:B------:R1:W-:Y:S01]  /*415f0*/  @P1 STG.E.U16 desc[UR52][R20.64+0xa2], R232 ;  /* 0x0000a2e814001986 */ /* 0x0003e2000c101534 */
[----:B------:R-:W-:Y:S01]  /*41600*/  ISETP.GT.AND P1, PT, R3, 0x58, PT ;  /* 0x000000580300780c */ /* 0x000fe20003f24270 */
[----:B0-----:R-:W-:-:S03]  /*41610*/  FMUL R23, R235, R2 ;  /* 0x00000002eb177220 */ /* 0x001fc60000400000 */
[----:B------:R-:W-:Y:S02]  /*41620*/  ISETP.GT.AND P6, PT, R0, RZ, P1 ;  /* 0x000000ff0000720c */ /* 0x000fe40000fc4270 */
[----:B------:R-:W-:Y:S01]  /*41630*/  F2FP.F16.F32.PACK_AB R22, RZ, R23 ;  /* 0x00000017ff16723e */ /* 0x000fe200000000ff */
[----:B-1----:R-:W2:Y:S04]  /*41640*/  LDL.LU R232, [R1+0x168] ;  /* 0x0001680001e87983 */ /* 0x002ea80000300800 */
[----:B------:R-:W3:Y:S06]  /*41650*/  LDL.LU R234, [R1+0x16c] ;  /* 0x00016c0001ea7983 */ /* 0x000eec0000300800 */
[----:B------:R0:W-:Y:S01]  /*41660*/  @P6 STG.E.U16 desc[UR52][R18.64+0xb0], R22 ;  /* 0x0000b01612006986 */ /* 0x0001e2000c101534 */
[----:B------:R-:W-:-:S03]  /*41670*/  ISETP.GT.AND P6, PT, R3, 0x59, PT ;  /* 0x000000590300780c */ /* 0x000fc60003fc4270 */
[----:B------:R-:W4:Y:S01]  /*41680*/  LDL.LU R235, [R1+0x170] ;  /* 0x0001700001eb7983 */ /* 0x000f220000300800 */
[----:B------:R-:W-:Y:S01]  /*41690*/  ISETP.GT.AND P6, PT, R0, RZ, P6 ;  /* 0x000000ff0000720c */ /* 0x000fe200037c4270 */
[----:B0-----:R-:W-:Y:S02]  /*416a0*/  FMUL R22, R16, R2 ;  /* 0x0000000210167220 */ /* 0x001fe40000400000 */
[----:B------:R-:W4:Y:S03]  /*416b0*/  LDL.LU R16, [R1+0x174] ;  /* 0x0001740001107983 */ /* 0x000f260000300800 */
[----:B------:R-:W-:-:S07]  /*416c0*/  F2FP.F16.F32.PACK_AB R22, RZ, R22 ;  /* 0x00000016ff16723e */ /* 0x000fce00000000ff */
[----:B------:R0:W-:Y:S01]  /*416d0*/  @P6 STG.E.U16 desc[UR52][R18.64+0xb2], R22 ;  /* 0x0000b21612006986 */ /* 0x0001e2000c101534 */
[----:B------:R-:W-:Y:S01]  /*416e0*/  ISETP.GT.AND P6, PT, R0, 0x8, P1 ;  /* 0x000000080000780c */ /* 0x000fe20000fc4270 */
[----:B0-----:R-:W-:Y:S02]  /*416f0*/  FMUL R22, R17, R2 ;  /* 0x0000000211167220 */ /* 0x001fe40000400000 */
[----:B------:R-:W4:Y:S03]  /*41700*/  LDL.LU R17, [R1+0x178] ;  /* 0x0001780001117983 */ /* 0x000f260000300800 */
[----:B------:R-:W-:-:S07]  /*41710*/  F2FP.F16.F32.PACK_AB R22, RZ, R22 ;  /* 0x00000016ff16723e */ /* 0x000fce00000000ff */
[----:B------:R0:W-:Y:S01]  /*41720*/  @P6 STG.E.U16 desc[UR52][R20.64+0xb0], R22 ;  /* 0x0000b01614006986 */ /* 0x0001e2000c101534 */
[----:B------:R-:W-:-:S04]  /*41730*/  ISETP.GT.AND P6, PT, R3, 0x59, PT ;  /* 0x000000590300780c */ /* 0x000fc80003fc4270 */
[----:B------:R-:W-:Y:S01]  /*41740*/  ISETP.GT.AND P6, PT, R0, 0x8, P6 ;  /* 0x000000080000780c */ /* 0x000fe200037c4270 */
[----:B0-----:R-:W-:Y:S02]  /*41750*/  FMUL R22, R39, R2 ;  /* 0x0000000227167220 */ /* 0x001fe40000400000 */
[----:B------:R-:W4:Y:S03]  /*41760*/  LDL.LU R39, [R1+0x17c] ;  /* 0x00017c0001277983 */ /* 0x000f260000300800 */
[----:B------:R-:W-:-:S07]  /*41770*/  F2FP.F16.F32.PACK_AB R22, RZ, R22 ;  /* 0x00000016ff16723e */ /* 0x000fce00000000ff */
[----:B------:R0:W-:Y:S04]  /*41780*/  @P6 STG.E.U16 desc[UR52][R20.64+0xb2], R22 ;  /* 0x0000b21614006986 */ /* 0x0001e8000c101534 */
[----:B0-----:R-:W2:Y:S01]  /*41790*/  LDL.LU R22, [R1+0x140] ;  /* 0x0001400001167983 */ /* 0x001ea20000300800 */
[----:B------:R-:W-:-:S04]  /*417a0*/  ISETP.GT.AND P6, PT, R3, 0x40, PT ;  /* 0x000000400300780c */ /* 0x000fc80003fc4270 */
[----:B------:R-:W-:Y:S01]  /*417b0*/  ISETP.GT.AND P6, PT, R0, 0x80, P6 ;  /* 0x000000800000780c */ /* 0x000fe200037c4270 */
[----:B--2---:R-:W-:-:S05]  /*417c0*/  FMUL R22, R22, R2 ;  /* 0x0000000216167220 */ /* 0x004fca0000400000 */
[----:B------:R-:W-:-:S07]  /*417d0*/  F2FP.F16.F32.PACK_AB R22, RZ, R22 ;  /* 0x00000016ff16723e */ /* 0x000fce00000000ff */
[----:B------:R0:W-:Y:S04]  /*417e0*/  @P6 STG.E.U16 desc[UR52][R10.64+0x80], R22 ;  /* 0x000080160a006986 */ /* 0x0001e8000c101534 */
[----:B0-----:R-:W2:Y:S01]  /*417f0*/  LDL.LU R22, [R1+0x144] ;  /* 0x0001440001167983 */ /* 0x001ea20000300800 */
[----:B------:R-:W-:Y:S01]  /*41800*/  ISETP.GT.AND P6, PT, R0, 0x80, P5 ;  /* 0x000000800000780c */ /* 0x000fe20002fc4270 */
[----:B--2---:R-:W-:-:S05]  /*41810*/  FMUL R22, R22, R2 ;  /* 0x0000000216167220 */ /* 0x004fca0000400000 */
        /* <DEDUP_REMOVED lines=42> */
[----:B------:R0:W-:Y:S01]  /*41ac0*/  @P6 STG.E.U16 desc[UR52][R10.64+0xa2], R22 ;  /* 0x0000a2160a006986 */ /* 0x0001e2000c101534 */
[----:B------:R-:W-:Y:S01]  /*41ad0*/  ISETP.GT.AND P6, PT, R0, 0x88, P2 ;  /* 0x000000880000780c */ /* 0x000fe200017c4270 */
[----:B0-----:R-:W-:Y:S02]  /*41ae0*/  FMUL R22, R232, R2 ;  /* 0x00000002e8167220 */ /* 0x001fe40000400000 */
[----:B------:R-:W2:Y:S03]  /*41af0*/  LDL.LU R232, [R1+0x128] ;  /* 0x0001280001e87983 */ /* 0x000ea60000300800 */
[----:B------:R-:W-:-:S07]  /*41b00*/  F2FP.F16.F32.PACK_AB R22, RZ, R22 ;  /* 0x00000016ff16723e */ /* 0x000fce00000000ff */
[----:B------:R3:W-:Y:S01]  /*41b10*/  @P6 STG.E.U16 desc[UR52][R14.64+0xa0], R22 ;  /* 0x0000a0160e006986 */ /* 0x0007e2000c101534 */
[----:B------:R-:W-:Y:S01]  /*41b20*/  ISETP.GT.AND P6, PT, R0, 0x88, P0 ;  /* 0x000000880000780c */ /* 0x000fe200007c4270 */
[----:B---3--:R-:W-:Y:S02]  /*41b30*/  FMUL R22, R234, R2 ;  /* 0x00000002ea167220 */ /* 0x008fe40000400000 */
[----:B------:R-:W3:Y:S03]  /*41b40*/  LDL.LU R234, [R1+0x12c] ;  /* 0x00012c0001ea7983 */ /* 0x000ee60000300800 */
[----:B------:R-:W-:-:S07]  /*41b50*/  F2FP.F16.F32.PACK_AB R22, RZ, R22 ;  /* 0x00000016ff16723e */ /* 0x000fce00000000ff */
[----:B------:R4:W-:Y:S01]  /*41b60*/  @P6 STG.E.U16 desc[UR52][R14.64+0xa2], R22 ;  /* 0x0000a2160e006986 */ /* 0x0009e2000c101534 */
[----:B------:R-:W-:Y:S01]  /*41b70*/  ISETP.GT.AND P6, PT, R0, 0x80, P1 ;  /* 0x000000800000780c */ /* 0x000fe20000fc4270 */
[----:B----4-:R-:W-:Y:S02]  /*41b80*/  FMUL R22, R235, R2 ;  /* 0x00000002eb167220 */ /* 0x010fe40000400000 */
        /* <DEDUP_REMOVED lines=78> */
[----:B---3--:R-:W-:-:S05]  /*42070*/  FMUL R22, R234, R2 ;  /* 0x00000002ea167220 */ /* 0x008fca0000400000 */
[----:B------:R-:W-:-:S07]  /*42080*/  F2FP.F16.F32.PACK_AB R22, RZ, R22 ;  /* 0x00000016ff16723e */ /* 0x000fce00000000ff */
[----:B------:R4:W-:Y:S01]  /*42090*/  @P6 STG.E.U16 desc[UR52][R12.64+0xa2], R22 ;  /* 0x0000a2160c006986 */ /* 0x0009e2000c101534 */
[----:B------:R-:W-:Y:S01]  /*420a0*/  ISETP.GT.AND P6, PT, R0, 0x100, P1 ;  /* 0x000001000000780c */ /* 0x000fe20000fc4270 */
[----:B----4-:R-:W-:-:S05]  /*420b0*/  FMUL R22, R235, R2 ;  /* 0x00000002eb167220 */ /* 0x010fca0000400000 */
[----:B------:R-:W-:-:S07]  /*420c0*/  F2FP.F16.F32.PACK_AB R22, RZ, R22 ;  /* 0x00000016ff16723e */ /* 0x000fce00000000ff */
[----:B------:R0:W-:Y:S01]  /*420d0*/  @P6 STG.E.U16 desc[UR52][R6.64+0xb0], R22 ;  /* 0x0000b01606006986 */ /* 0x0001e2000c101534 */
[----:B------:R-:W-:-:S04]  /*420e0*/  ISETP.GT.AND P6, PT, R3, 0x59, PT ;  /* 0x000000590300780c */ /* 0x000fc80003fc4270 */
[----:B------:R-:W-:Y:S01]  /*420f0*/  ISETP.GT.AND P6, PT, R0, 0x100, P6 ;  /* 0x000001000000780c */ /* 0x000fe200037c4270 */
[----:B0-----:R-:W-:Y:S02]  /*42100*/  FMUL R22, R16, R2 ;  /* 0x0000000210167220 */ /* 0x001fe40000400000 */
[----:B------:R-:W3:Y:S03]  /*42110*/  LDL.LU R16, [R1+0xe8] ;  /* 0x0000e80001107983 */ /* 0x000ee60000300800 */
[----:B------:R-:W-:-:S07]  /*42120*/  F2FP.F16.F32.PACK_AB R22, RZ, R22 ;  /* 0x00000016ff16723e */ /* 0x000fce00000000ff */
[----:B------:R0:W-:Y:S01]  /*42130*/  @P6 STG.E.U16 desc[UR52][R6.64+0xb2], R22 ;  /* 0x0000b21606006986 */ /* 0x0001e2000c101534 */
[----:B------:R-:W-:Y:S01]  /*42140*/  ISETP.GT.AND P6, PT, R0, 0x108, P1 ;  /* 0x000001080000780c */ /* 0x000fe20000fc4270 */
[----:B0-----:R-:W-:-:S05]  /*42150*/  FMUL R22, R17, R2 ;  /* 0x0000000211167220 */ /* 0x001fca0000400000 */
[----:B------:R-:W-:-:S07]  /*42160*/  F2FP.F16.F32.PACK_AB R22, RZ, R22 ;  /* 0x00000016ff16723e */ /* 0x000fce00000000ff */
[----:B------:R0:W-:Y:S01]  /*42170*/  @P6 STG.E.U16 desc[UR52][R12.64+0xb0], R22 ;  /* 0x0000b0160c006986 */ /* 0x0001e2000c101534 */
[----:B------:R-:W-:-:S04]  /*42180*/  ISETP.GT.AND P6, PT, R3, 0x59, PT ;  /* 0x000000590300780c */ /* 0x000fc80003fc4270 */
[----:B------:R-:W-:Y:S01]  /*42190*/  ISETP.GT.AND P6, PT, R0, 0x108, P6 ;  /* 0x000001080000780c */ /* 0x000fe200037c4270 */
[----:B0-----:R-:W-:Y:S02]  /*421a0*/  FMUL R22, R39, R2 ;  /* 0x0000000227167220 */ /* 0x001fe40000400000 */
[----:B------:R-:W4:Y:S03]  /*421b0*/  LDL.LU R39, [R1+0xec] ;  /* 0x0000ec0001277983 */ /* 0x000f260000300800 */
[----:B------:R-:W-:Y:S01]  /*421c0*/  F2FP.F16.F32.PACK_AB R22, RZ, R22 ;  /* 0x00000016ff16723e */ /* 0x000fe200000000ff */
[----:B------:R-:W4:Y:S04]  /*421d0*/  LDL.LU R17, [R1+0xf4] ;  /* 0x0000f40001117983 */ /* 0x000f280000300800 */
[----:B------:R-:W4:Y:S04]  /*421e0*/  LDL.LU R235, [R1+0xf8] ;  /* 0x0000f80001eb7983 */ /* 0x000f280000300800 */
[----:B------:R-:W4:Y:S04]  /*421f0*/  LDL.LU R234, [R1+0xfc] ;  /* 0x0000fc0001ea7983 */ /* 0x000f280000300800 */
        /* <DEDUP_REMOVED lines=21> */
[----:B------:R-:W-:-:S04]  /*42350*/  F2FP.F16.F32.PACK_AB R22, RZ, R22 ;  /* 0x00000016ff16723e */ /* 0x000fc800000000ff */
[----:B------:R-:W-:Y:S02]  /*42360*/  PRMT R23, R22, 0x7610, R23 ;  /* 0x0000761016177816 */ /* 0x000fe40000000017 */
[----:B------:R-:W2:Y:S04]  /*42370*/  LDL.LU R22, [R1+0xd0] ;  /* 0x0000d00001167983 */ /* 0x000ea80000300800 */
[----:B------:R0:W-:Y:S01]  /*42380*/  @P5 STG.E.U16 desc[UR52][R8.64+0x82], R23 ;  /* 0x0000821708005986 */ /* 0x0001e2000c101534 */
[----:B------:R-:W-:-:S03]  /*42390*/  ISETP.GT.AND P5, PT, R0, 0x180, P4 ;  /* 0x000001800000780c */ /* 0x000fc600027a4270 */
[----:B0-----:R-:W3:Y:S01]  /*423a0*/  LDL.LU R23, [R1+0xd4] ;  /* 0x0000d40001177983 */ /* 0x001ee20000300800 */
[----:B--2---:R-:W-:-:S05]  /*423b0*/  FMUL R22, R22, R2 ;  /* 0x0000000216167220 */ /* 0x004fca0000400000 */
[----:B------:R-:W-:-:S05]  /*423c0*/  F2FP.F16.F32.PACK_AB R22, RZ, R22 ;  /* 0x00000016ff16723e */ /* 0x000fca00000000ff */
[----:B------:R0:W-:Y:S04]  /*423d0*/  @P5 STG.E.U16 desc[UR52][R4.64+0x90], R22 ;  /* 0x0000901604005986 */ /* 0x0001e8000c101534 */
[----:B0-----:R-:W2:Y:S01]  /*423e0*/  LDL.LU R22, [R1+0xd8] ;  /* 0x0000d80001167983 */ /* 0x001ea20000300800 */
[----:B---3--:R-:W-:Y:S01]  /*423f0*/  FMUL R23, R23, R2 ;  /* 0x0000000217177220 */ /* 0x008fe20000400000 */
[C---:B------:R-:W-:Y:S02]  /*42400*/  ISETP.GT.AND P5, PT, R0.reuse, 0x180, P3 ;  /* 0x000001800000780c */ /* 0x040fe40001fa4270 */
[----:B------:R-:W-:Y:S02]  /*42410*/  ISETP.GT.AND P4, PT, R0, 0x188, P4 ;  /* 0x000001880000780c */ /* 0x000fe40002784270 */
[----:B------:R-:W-:-:S04]  /*42420*/  F2FP.F16.F32.PACK_AB R23, RZ, R23 ;  /* 0x00000017ff17723e */ /* 0x000fc800000000ff */
[----:B------:R-:W-:Y:S02]  /*42430*/  PRMT R233, R23, 0x7610, R233 ;  /* 0x0000761017e97816 */ /* 0x000fe400000000e9 */
[----:B------:R-:W3:Y:S04]  /*42440*/  LDL.LU R23, [R1+0xe0] ;  /* 0x0000e00001177983 */ /* 0x000ee80000300800 */
[----:B------:R0:W-:Y:S04]  /*42450*/  @P5 STG.E.U16 desc[UR52][R4.64+0x92], R233 ;  /* 0x000092e904005986 */ /* 0x0001e8000c101534 */
[----:B0-----:R-:W4:Y:S01]  /*42460*/  LDL.LU R233, [R1+0xf0] ;  /* 0x0000f00001e97983 */ /* 0x001f220000300800 */
[----:B--2---:R-:W-:-:S05]  /*42470*/  FMUL R22, R22, R2 ;  /* 0x0000000216167220 */ /* 0x004fca0000400000 */
[----:B------:R-:W-:-:S05]  /*42480*/  F2FP.F16.F32.PACK_AB R22, RZ, R22 ;  /* 0x00000016ff16723e */ /* 0x000fca00000000ff */
[----:B------:R0:W-:Y:S04]  /*42490*/  @P4 STG.E.U16 desc[UR52][R8.64+0x90], R22 ;  /* 0x0000901608004986 */ /* 0x0001e8000c101534 */
[----:B0-----:R-:W2:Y:S01]  /*424a0*/  LDL.LU R22, [R1+0xe4] ;  /* 0x0000e40001167983 */ /* 0x001ea20000300800 */
[C---:B------:R-:W-:Y:S02]  /*424b0*/  ISETP.GT.AND P3, PT, R0.reuse, 0x188, P3 ;  /* 0x000001880000780c */ /* 0x040fe40001f64270 */
[----:B------:R-:W-:Y:S01]  /*424c0*/  ISETP.GT.AND P4, PT, R0, 0x180, P2 ;  /* 0x000001800000780c */ /* 0x000fe20001784270 */
[-C--:B------:R-:W-:Y:S01]  /*424d0*/  FMUL R232, R232, R2.reuse ;  /* 0x00000002e8e87220 */ /* 0x080fe20000400000 */
[----:B---3--:R-:W-:Y:S01]  /*424e0*/  FMUL R23, R23, R2 ;  /* 0x0000000217177220 */ /* 0x008fe20000400000 */
[----:B------:R-:W-:-:S03]  /*424f0*/  ISETP.GT.AND P5, PT, R0, 0x180, P0 ;  /* 0x000001800000780c */ /* 0x000fc600007a4270 */
[----:B------:R-:W-:Y:S02]  /*42500*/  F2FP.F16.F32.PACK_AB R232, RZ, R232 ;  /* 0x000000e8ffe8723e */ /* 0x000fe400000000ff */
[----:B------:R-:W-:Y:S01]  /*42510*/  F2FP.F16.F32.PACK_AB R23, RZ, R23 ;  /* 0x00000017ff17723e */ /* 0x000fe200000000ff */
[-C--:B------:R-:W-:Y:S01]  /*42520*/  FMUL R16, R16, R2.reuse ;  /* 0x0000000210107220 */ /* 0x080fe20000400000 */
[----:B------:R-:W-:Y:S01]  /*42530*/  ISETP.GT.AND P6, PT, R3, 0x59, PT ;  /* 0x000000590300780c */ /* 0x000fe20003fc4270 */
[-C--:B----4-:R-:W-:Y:S01]  /*42540*/  FMUL R237, R39, R2.reuse ;  /* 0x0000000227ed7220 */ /* 0x090fe20000400000 */
[----:B------:R0:W-:Y:S01]  /*42550*/  @P3 STG.E.U16 desc[UR52][R8.64+0x92], R232 ;  /* 0x000092e808003986 */ /* 0x0001e2000c101534 */
[C---:B------:R-:W-:Y:S01]  /*42560*/  ISETP.GT.AND P2, PT, R0.reuse, 0x188, P2 ;  /* 0x000001880000780c */ /* 0x040fe20001744270 */
[----:B------:R-:W-:Y:S01]  /*42570*/  FMUL R236, R17, R2 ;  /* 0x0000000211ec7220 */ /* 0x000fe20000400000 */
[C---:B------:R-:W-:Y:S01]  /*42580*/  ISETP.GT.AND P0, PT, R0.reuse, 0x188, P0 ;  /* 0x000001880000780c */ /* 0x040fe20000704270 */
[----:B------:R1:W-:Y:S01]  /*42590*/  @P4 STG.E.U16 desc[UR52][R4.64+0xa0], R23 ;  /* 0x0000a01704004986 */ /* 0x0003e2000c101534 */
[----:B------:R-:W-:-:S02]  /*425a0*/  ISETP.GT.AND P3, PT, R0, 0x180, P1 ;  /* 0x000001800000780c */ /* 0x000fc40000f64270 */
[C---:B------:R-:W-:Y:S01]  /*425b0*/  ISETP.GT.AND P4, PT, R0.reuse, 0x180, P6 ;  /* 0x000001800000780c */ /* 0x040fe20003784270 */
[-C--:B------:R-:W-:Y:S01]  /*425c0*/  FMUL R233, R233, R2.reuse ;  /* 0x00000002e9e97220 */ /* 0x080fe20000400000 */
[----:B------:R-:W-:Y:S01]  /*425d0*/  ISETP.GT.AND P1, PT, R0, 0x188, P1 ;  /* 0x000001880000780c */ /* 0x000fe20000f24270 */
[-C--:B------:R-:W-:Y:S01]  /*425e0*/  FMUL R235, R235, R2.reuse ;  /* 0x00000002ebeb7220 */ /* 0x080fe20000400000 */
[----:B------:R-:W-:Y:S01]  /*425f0*/  FMUL R234, R234, R2 ;  /* 0x00000002eaea7220 */ /* 0x000fe20000400000 */
[----:B0-----:R-:W-:Y:S01]  /*42600*/  F2FP.F16.F32.PACK_AB R232, RZ, R236 ;  /* 0x000000ecffe8723e */ /* 0x001fe200000000ff */
[----:B------:R-:W3:Y:S01]  /*42610*/  LDL.LU R39, [R1+0x400] ;  /* 0x0004000001277983 */ /* 0x000ee20000300800 */
[----:B-1----:R-:W-:-:S03]  /*42620*/  F2FP.F16.F32.PACK_AB R23, RZ, R16 ;  /* 0x00000010ff17723e */ /* 0x002fc600000000ff */
[----:B------:R0:W5:Y:S01]  /*42630*/  LDL.LU R17, [R1+0x3fc] ;  /* 0x0003fc0001117983 */ /* 0x0001620000300800 */
[----:B------:R-:W-:Y:S02]  /*42640*/  F2FP.F16.F32.PACK_AB R233, RZ, R233 ;  /* 0x000000e9ffe9723e */ /* 0x000fe400000000ff */
[----:B------:R-:W-:Y:S01]  /*42650*/  PRMT R236, R23, 0x7610, R236 ;  /* 0x0000761017ec7816 */ /* 0x000fe200000000ec */
[----:B------:R0:W5:Y:S01]  /*42660*/  LDL.LU R16, [R1+0x3f8] ;  /* 0x0003f80001107983 */ /* 0x0001620000300800 */
[----:B--2---:R-:W-:-:S05]  /*42670*/  FMUL R22, R22, R2 ;  /* 0x0000000216167220 */ /* 0x004fca0000400000 */
        /* <DEDUP_REMOVED lines=9> */
[----:B-1----:R-:W3:Y:S01]  /*42710*/  LDL.LU R23, [R1+0x84] ;  /* 0x0000840001177983 */ /* 0x002ee20000300800 */
[----:B--2---:R-:W-:-:S03]  /*42720*/  F2FP.F16.F32.PACK_AB R233, RZ, R234 ;  /* 0x000000eaffe9723e */ /* 0x004fc600000000ff */
[----:B------:R1:W-:Y:S04]  /*42730*/  @P1 STG.E.U16 desc[UR52][R8.64+0xb0], R22 ;  /* 0x0000b01608001986 */ /* 0x0003e8000c101534 */
[----:B----4-:R-:W2:Y:S04]  /*42740*/  LDL.LU R232, [R1+0x80] ;  /* 0x0000800001e87983 */ /* 0x010ea80000300800 */
        /* <DEDUP_REMOVED lines=12> */
[----:B-1----:R-:W4:Y:S01]  /*42810*/  LDL.LU R235, [R1+0xbc] ;  /* 0x0000bc0001eb7983 */ /* 0x002f220000300800 */
[-C--:B---3--:R-:W-:Y:S01]  /*42820*/  FMUL R23, R23, R2.reuse ;  /* 0x0000000217177220 */ /* 0x088fe20000400000 */
[----:B--2---:R-:W-:-:S04]  /*42830*/  FMUL R232, R232, R2 ;  /* 0x00000002e8e87220 */ /* 0x004fc80000400000 */
        /* <DEDUP_REMOVED lines=13> */
[----:B-1----:R-:W-:-:S03]  /*42910*/  PRMT R232, R22, 0x7610, R232 ;  /* 0x0000761016e87816 */ /* 0x002fc600000000e8 */
[----:B---3--:R-:W3:Y:S04]  /*42920*/  LDL.LU R23, [R1+0x94] ;  /* 0x0000940001177983 */ /* 0x008ee80000300800 */
[----:B------:R-:W4:Y:S04]  /*42930*/  LDL.LU R22, [R1+0x90] ;  /* 0x0000900001167983 */ /* 0x000f280000300800 */
[----:B------:R1:W-:Y:S04]  /*42940*/  @P1 STG.E.U16 desc[UR52][R20.64+0xc2], R232 ;  /* 0x0000c2e814001986 */ /* 0x0003e8000c101534 */
[----:B-1----:R-:W2:Y:S01]  /*42950*/  LDL.LU R232, [R1+0x98] ;  /* 0x0000980001e87983 */ /* 0x002ea20000300800 */
[----:B------:R-:W-:-:S02]  /*42960*/  ISETP.GT.AND P4, PT, R3, 0x68, PT ;  /* 0x000000680300780c */ /* 0x000fc40003f84270 */
[----:B------:R-:W-:Y:S02]  /*42970*/  ISETP.GT.AND P3, PT, R3, 0x69, PT ;  /* 0x000000690300780c */ /* 0x000fe40003f64270 */
[C---:B------:R-:W-:Y:S02]  /*42980*/  ISETP.GT.AND P0, PT, R0.reuse, RZ, P4 ;  /* 0x000000ff0000720c */ /* 0x040fe40002704270 */
[C---:B------:R-:W-:Y:S02]  /*42990*/  ISETP.GT.AND P2, PT, R0.reuse, RZ, P3 ;  /* 0x000000ff0000720c */ /* 0x040fe40001f44270 */
[----:B------:R-:W-:Y:S01]  /*429a0*/  ISETP.GT.AND P1, PT, R0, 0x8, P4 ;  /* 0x000000080000780c */ /* 0x000fe20002724270 */
[-C--:B----4-:R-:W-:Y:S01]  /*429b0*/  FMUL R22, R22, R2.reuse ;  /* 0x0000000216167220 */ /* 0x090fe20000400000 */
[----:B---3--:R-:W-:-:S04]  /*429c0*/  FMUL R23, R23, R2 ;  /* 0x0000000217177220 */ /* 0x008fc80000400000 */
[----:B------:R-:W-:Y:S02]  /*429d0*/  F2FP.F16.F32.PACK_AB R22, RZ, R22 ;  /* 0x00000016ff16723e */ /* 0x000fe400000000ff */
[----:B------:R-:W-:Y:S02]  /*429e0*/  F2FP.F16.F32.PACK_AB R23, RZ, R23 ;  /* 0x00000017ff17723e */ /* 0x000fe400000000ff */
[----:B------:R-:W-:Y:S01]  /*429f0*/  PRMT R233, R22, 0x7610, R233 ;  /* 0x0000761016e97816 */ /* 0x000fe200000000e9 */
[----:B--2---:R-:W-:-:S04]  /*42a00*/  FMUL R232, R232, R2 ;  /* 0x00000002e8e87220 */ /* 0x004fc80000400000 */
[----:B------:R1:W-:Y:S01]  /*42a10*/  @P0 STG.E.U16 desc[UR52][R18.64+0xd0], R233 ;  /* 0x0000d0e912000986 */ /* 0x0003e2000c101534 */
[----:B------:R-:W-:-:S03]  /*42a20*/  F2FP.F16.F32.PACK_AB R22, RZ, R232 ;  /* 0x000000e8ff16723e */ /* 0x000fc600000000ff */
[----:B------:R2:W-:Y:S04]  /*42a30*/  @P2 STG.E.U16 desc[UR52][R18.64+0xd2], R23 ;  /* 0x0000d21712002986 */ /* 0x0005e8000c101534 */
[----:B------:R3:W-:Y:S04]  /*42a40*/  @P1 STG.E.U16 desc[UR52][R20.64+0xd0], R22 ;  /* 0x0000d01614001986 */ /* 0x0007e8000c101534 */
[----:B-1----:R-:W4:Y:S04]  /*42a50*/  LDL.LU R233, [R1+0xb4] ;  /* 0x0000b40001e97983 */ /* 0x002f280000300800 */
[----:B--2---:R-:W2:Y:S04]  /*42a60*/  LDL.LU R23, [R1+0x9c] ;  /* 0x00009c0001177983 */ /* 0x004ea80000300800 */
[----:B---3--:R-:W3:Y:S01]  /*42a70*/  LDL.LU R22, [R1+0xa0] ;  /* 0x0000a00001167983 */ /* 0x008ee20000300800 */
        /* <DEDUP_REMOVED lines=14> */
[----:B-1----:R-:W-:Y:S02]  /*42b60*/  PRMT R23, R22, 0x7610, R23 ;  /* 0x0000761016177816 */ /* 0x002fe40000000017 */
[----:B------:R-:W2:Y:S01]  /*42b70*/  LDL.LU R22, [R1+0xa8] ;  /* 0x0000a80001167983 */ /* 0x000ea20000300800 */
[----:B------:R-:W-:-:S04]  /*42b80*/  ISETP.GT.AND P0, PT, R3, 0x71, PT ;  /* 0x000000710300780c */ /* 0x000fc80003f04270 */
[----:B------:R-:W-:-:S13]  /*42b90*/  ISETP.GT.AND P1, PT, R0, RZ, P0 ;  /* 0x000000ff0000720c */ /* 0x000fda0000724270 */
[----:B------:R1:W-:Y:S01]  /*42ba0*/  @P1 STG.E.U16 desc[UR52][R18.64+0xe2], R23 ;  /* 0x0000e21712001986 */ /* 0x0003e2000c101534 */
[----:B------:R-:W-:Y:S01]  /*42bb0*/  ISETP.GT.AND P1, PT, R0, 0x8, P2 ;  /* 0x000000080000780c */ /* 0x000fe20001724270 */
[----:B--2---:R-:W-:-:S05]  /*42bc0*/  FMUL R22, R22, R2 ;  /* 0x0000000216167220 */ /* 0x004fca0000400000 */
[----:B------:R-:W-:-:S04]  /*42bd0*/  F2FP.F16.F32.PACK_AB R22, RZ, R22 ;  /* 0x00000016ff16723e */ /* 0x000fc800000000ff */
[----:B-1----:R-:W-:Y:S02]  /*42be0*/  PRMT R23, R22, 0x7610, R23 ;  /* 0x0000761016177816 */ /* 0x002fe40000000017 */
[----:B------:R-:W2:Y:S04]  /*42bf0*/  LDL.LU R22, [R1+0xac] ;  /* 0x0000ac0001167983 */ /* 0x000ea80000300800 */
[----:B------:R1:W-:Y:S04]  /*42c00*/  @P1 STG.E.U16 desc[UR52][R20.64+0xe0], R23 ;  /* 0x0000e01714001986 */ /* 0x0003e8000c101534 */
[----:B-1----:R-:W3:Y:S01]  /*42c10*/  LDL.LU R23, [R1+0xb0] ;  /* 0x0000b00001177983 */ /* 0x002ee20000300800 */
[----:B------:R-:W-:Y:S01]  /*42c20*/  ISETP.GT.AND P1, PT, R0, 0x8, P0 ;  /* 0x000000080000780c */ /* 0x000fe20000724270 */
[----:B--2---:R-:W-:-:S05]  /*42c30*/  FMUL R22, R22, R2 ;  /* 0x0000000216167220 */ /* 0x004fca0000400000 */
[----:B------:R-:W-:-:S04]  /*42c40*/  F2FP.F16.F32.PACK_AB R22, RZ, R22 ;  /* 0x00000016ff16723e */ /* 0x000fc800000000ff */
[----:B------:R-:W-:-:S05]  /*42c50*/  PRMT R232, R22, 0x7610, R232 ;  /* 0x0000761016e87816 */ /* 0x000fca00000000e8 */
[----:B------:R-:W-:Y:S01]  /*42c60*/  @P1 STG.E.U16 desc[UR52][R20.64+0xe2], R232 ;  /* 0x0000e2e814001986 */ /* 0x000fe2000c101534 */
[----:B------:R-:W-:Y:S01]  /*42c70*/  ISETP.GT.AND P1, PT, R3, 0x78, PT ;  /* 0x000000780300780c */ /* 0x000fe20003f24270 */
[----:B---3--:R-:W-:-:S03]  /*42c80*/  FMUL R23, R23, R2 ;  /* 0x0000000217177220 */ /* 0x008fc60000400000 */
[----:B------:R-:W-:Y:S02]  /*42c90*/  ISETP.GT.AND P6, PT, R0, RZ, P1 ;  /* 0x000000ff0000720c */ /* 0x000fe40000fc4270 */
[----:B------:R-:W-:Y:S02]  /*42ca0*/  F2FP.F16.F32.PACK_AB R22, RZ, R23 ;  /* 0x00000017ff16723e */ /* 0x000fe400000000ff */
[----:B------:R-:W2:Y:S09]  /*42cb0*/  LDL.LU R23, [R1+0x70] ;  /* 0x0000700001177983 */ /* 0x000eb20000300800 */
[----:B------:R4:W-:Y:S01]  /*42cc0*/  @P6 STG.E.U16 desc[UR52][R18.64+0xf0], R22 ;  /* 0x0000f01612006986 */ /* 0x0009e2000c101534 */
[----:B------:R-:W-:-:S04]  /*42cd0*/  ISETP.GT.AND P6, PT, R3, 0x79, PT ;  /* 0x000000790300780c */ /* 0x000fc80003fc4270 */
[----:B------:R-:W-:Y:S01]  /*42ce0*/  ISETP.GT.AND P6, PT, R0, RZ, P6 ;  /* 0x000000ff0000720c */ /* 0x000fe200037c4270 */
[----:B----4-:R-:W-:Y:S02]  /*42cf0*/  FMUL R22, R233, R2 ;  /* 0x00000002e9167220 */ /* 0x010fe40000400000 */
[----:B------:R-:W3:Y:S03]  /*42d00*/  LDL.LU R233, [R1+0x74] ;  /* 0x0000740001e97983 */ /* 0x000ee60000300800 */
        /* <DEDUP_REMOVED lines=11> */
[----:B------:R-:W-:-:S07]  /*42dc0*/  F2FP.F16.F32.PACK_AB R22, RZ, R22 ;  /* 0x00000016ff16723e */ /* 0x000fce00000000ff */
[----:B------:R1:W-:Y:S04]  /*42dd0*/  @P6 STG.E.U16 desc[UR52][R20.64+0xf2], R22 ;  /* 0x0000f21614006986 */ /* 0x0003e8000c101534 */
[----:B-1----:R-:W2:Y:S01]  /*42de0*/  LDL.LU R22, [R1+0x40] ;  /* 0x0000400001167983 */ /* 0x002ea20000300800 */
[----:B------:R-:W-:-:S04]  /*42df0*/  ISETP.GT.AND P6, PT, R3, 0x60, PT ;  /* 0x000000600300780c */ /* 0x000fc80003fc4270 */
[----:B------:R-:W-:Y:S01]  /*42e00*/  ISETP.GT.AND P6, PT, R0, 0x80, P6 ;  /* 0x000000800000780c */ /* 0x000fe200037c4270 */
[----:B--2---:R-:W-:-:S05]  /*42e10*/  FMUL R22, R22, R2 ;  /* 0x0000000216167220 */ /* 0x004fca0000400000 */
[----:B------:R-:W-:-:S07]  /*42e20*/  F2FP.F16.F32.PACK_AB R22, RZ, R22 ;  /* 0x00000016ff16723e */ /* 0x000fce00000000ff */
[----:B------:R1:W-:Y:S04]  /*42e30*/  @P6 STG.E.U16 desc[UR52][R10.64+0xc0], R22 ;  /* 0x0000c0160a006986 */ /* 0x0003e8000c101534 */
[----:B-1----:R-:W2:Y:S01]  /*42e40*/  LDL.LU R22, [R1+0x44] ;  /* 0x0000440001167983 */ /* 0x002ea20000300800 */
[----:B------:R-:W-:Y:S01]  /*42e50*/  ISETP.GT.AND P6, PT, R0, 0x80, P5 ;  /* 0x000000800000780c */ /* 0x000fe20002fc4270 */
[----:B--2---:R-:W-:-:S05]  /*42e60*/  FMUL R22, R22, R2 ;  /* 0x0000000216167220 */ /* 0x004fca0000400000 */
        /* <DEDUP_REMOVED lines=52> */
[----:B------:R1:W-:Y:S01]  /*431b0*/  @P6 STG.E.U16 desc[UR52][R14.64+0xe2], R22 ;  /* 0x0000e2160e006986 */ /* 0x0003e2000c101534 */
[----:B------:R-:W-:Y:S01]  /*431c0*/  ISETP.GT.AND P6, PT, R0, 0x80, P1 ;  /* 0x000000800000780c */ /* 0x000fe20000fc4270 */
[----:B-1----:R-:W-:Y:S02]  /*431d0*/  FMUL R22, R23, R2 ;  /* 0x0000000217167220 */ /* 0x002fe40000400000 */
[----:B------:R-:W2:Y:S03]  /*431e0*/  LDL.LU R23, [R1+0x30] ;  /* 0x0000300001177983 */ /* 0x000ea60000300800 */
[----:B------:R-:W-:-:S07]  /*431f0*/  F2FP.F16.F32.PACK_AB R22, RZ, R22 ;  /* 0x00000016ff16723e */ /* 0x000fce00000000ff */
[----:B------:R3:W-:Y:S01]  /*43200*/  @P6 STG.E.U16 desc[UR52][R10.64+0xf0], R22 ;  /* 0x0000f0160a006986 */ /* 0x0007e2000c101534 */
[----:B------:R-:W-:-:S04]  /*43210*/  ISETP.GT.AND P6, PT, R3, 0x79, PT ;  /* 0x000000790300780c */ /* 0x000fc80003fc4270 */
        /* <DEDUP_REMOVED lines=16> */
[----:B-1----:R-:W2:Y:S01]  /*43320*/  LDL.LU R22, [R1] ;  /* 0x0000000001167983 */ /* 0x002ea20000300800 */
        /* <DEDUP_REMOVED lines=58> */
[----:B------:R-:W-:-:S05]  /*436d0*/  FMUL R216, R216, R2 ;  /* 0x00000002d8d87220 */ /* 0x000fca0000400000 */
[----:B------:R-:W-:Y:S01]  /*436e0*/  F2FP.F16.F32.PACK_AB R216, RZ, R216 ;  /* 0x000000d8ffd8723e */ /* 0x000fe200000000ff */
[-C--:B------:R-:W-:Y:S01]  /*436f0*/  FMUL R217, R217, R2.reuse ;  /* 0x00000002d9d97220 */ /* 0x080fe20000400000 */
[----:B------:R-:W-:-:S04]  /*43700*/  FMUL R219, R219, R2 ;  /* 0x00000002dbdb7220 */ /* 0x000fc80000400000 */
[----:B------:R-:W-:Y:S02]  /*43710*/  F2FP.F16.F32.PACK_AB R217, RZ, R217 ;  /* 0x000000d9ffd9723e */ /* 0x000fe400000000ff */
        /* <DEDUP_REMOVED lines=10> */
[-C--:B------:R-:W-:Y:S01]  /*437c0*/  FMUL R224, R224, R2.reuse ;  /* 0x00000002e0e07220 */ /* 0x080fe20000400000 */
[----:B------:R-:W-:-:S03]  /*437d0*/  FMUL R225, R225, R2 ;  /* 0x00000002e1e17220 */ /* 0x000fc60000400000 */
[----:B------:R-:W-:Y:S02]  /*437e0*/  F2FP.F16.F32.PACK_AB R223, RZ, R223 ;  /* 0x000000dfffdf723e */ /* 0x000fe400000000ff */
[----:B------:R-:W-:Y:S01]  /*437f0*/  F2FP.F16.F32.PACK_AB R224, RZ, R224 ;  /* 0x000000e0ffe0723e */ /* 0x000fe200000000ff */
[-C--:B------:R-:W-:Y:S01]  /*43800*/  FMUL R226, R226, R2.reuse ;  /* 0x00000002e2e27220 */ /* 0x080fe20000400000 */
[----:B------:R-:W-:Y:S01]  /*43810*/  F2FP.F16.F32.PACK_AB R225, RZ, R225 ;  /* 0x000000e1ffe1723e */ /* 0x000fe200000000ff */
[-C--:B------:R-:W-:Y:S01]  /*43820*/  FMUL R227, R227, R2.reuse ;  /* 0x00000002e3e37220 */ /* 0x080fe20000400000 */
[-C--:B------:R-:W-:Y:S01]  /*43830*/  FMUL R228, R228, R2.reuse ;  /* 0x00000002e4e47220 */ /* 0x080fe20000400000 */
[----:B------:R-:W-:Y:S01]  /*43840*/  FMUL R229, R229, R2 ;  /* 0x00000002e5e57220 */ /* 0x000fe20000400000 */
[----:B------:R-:W-:Y:S02]  /*43850*/  F2FP.F16.F32.PACK_AB R226, RZ, R226 ;  /* 0x000000e2ffe2723e */ /* 0x000fe400000000ff */
[----:B------:R-:W-:-:S02]  /*43860*/  F2FP.F16.F32.PACK_AB R227, RZ, R227 ;  /* 0x000000e3ffe3723e */ /* 0x000fc400000000ff */
[----:B------:R-:W-:Y:S02]  /*43870*/  F2FP.F16.F32.PACK_AB R228, RZ, R228 ;  /* 0x000000e4ffe4723e */ /* 0x000fe400000000ff */
[----:B------:R-:W-:Y:S01]  /*43880*/  F2FP.F16.F32.PACK_AB R229, RZ, R229 ;  /* 0x000000e5ffe5723e */ /* 0x000fe200000000ff */
[-C--:B------:R-:W-:Y:S01]  /*43890*/  FMUL R230, R230, R2.reuse ;  /* 0x00000002e6e67220 */ /* 0x080fe20000400000 */
[-C--:B------:R-:W-:Y:S01]  /*438a0*/  FMUL R231, R231, R2.reuse ;  /* 0x00000002e7e77220 */ /* 0x080fe20000400000 */
[-C--:B------:R-:W-:Y:S01]  /*438b0*/  FMUL R200, R200, R2.reuse ;  /* 0x00000002c8c87220 */ /* 0x080fe20000400000 */
[-C--:B------:R-:W-:Y:S01]  /*438c0*/  FMUL R201, R201, R2.reuse ;  /* 0x00000002c9c97220 */ /* 0x080fe20000400000 */
[----:B------:R-:W-:Y:S01]  /*438d0*/  FMUL R202, R202, R2 ;  /* 0x00000002caca7220 */ /* 0x000fe20000400000 */
[----:B------:R-:W-:Y:S02]  /*438e0*/  F2FP.F16.F32.PACK_AB R230, RZ, R230 ;  /* 0x000000e6ffe6723e */ /* 0x000fe400000000ff */
[----:B------:R-:W-:-:S02]  /*438f0*/  F2FP.F16.F32.PACK_AB R231, RZ, R231 ;  /* 0x000000e7ffe7723e */ /* 0x000fc400000000ff */
[----:B------:R-:W-:Y:S02]  /*43900*/  F2FP.F16.F32.PACK_AB R200, RZ, R200 ;  /* 0x000000c8ffc8723e */ /* 0x000fe400000000ff */
[----:B------:R-:W-:Y:S02]  /*43910*/  F2FP.F16.F32.PACK_AB R201, RZ, R201 ;  /* 0x000000c9ffc9723e */ /* 0x000fe400000000ff */
[----:B------:R-:W-:Y:S01]  /*43920*/  F2FP.F16.F32.PACK_AB R202, RZ, R202 ;  /* 0x000000caffca723e */ /* 0x000fe200000000ff */
[----:B------:R-:W-:-:S05]  /*43930*/  FMUL R203, R203, R2 ;  /* 0x00000002cbcb7220 */ /* 0x000fca0000400000 */
[----:B------:R-:W-:Y:S01]  /*43940*/  F2FP.F16.F32.PACK_AB R203, RZ, R203 ;  /* 0x000000cbffcb723e */ /* 0x000fe200000000ff */
[-C--:B------:R-:W-:Y:S01]  /*43950*/  FMUL R204, R204, R2.reuse ;  /* 0x00000002cccc7220 */ /* 0x080fe20000400000 */
[-C--:B------:R-:W-:Y:S01]  /*43960*/  FMUL R205, R205, R2.reuse ;  /* 0x00000002cdcd7220 */ /* 0x080fe20000400000 */
[----:B------:R-:W-:-:S03]  /*43970*/  FMUL R206, R206, R2 ;  /* 0x00000002cece7220 */ /* 0x000fc60000400000 */
[----:B------:R-:W-:Y:S02]  /*43980*/  F2FP.F16.F32.PACK_AB R204, RZ, R204 ;  /* 0x000000ccffcc723e */ /* 0x000fe400000000ff */
[----:B------:R-:W-:Y:S02]  /*43990*/  F2FP.F16.F32.PACK_AB R205, RZ, R205 ;  /* 0x000000cdffcd723e */ /* 0x000fe400000000ff */
[----:B------:R-:W-:Y:S01]  /*439a0*/  F2FP.F16.F32.PACK_AB R206, RZ, R206 ;  /* 0x000000ceffce723e */ /* 0x000fe200000000ff */
[-C--:B------:R-:W-:Y:S01]  /*439b0*/  FMUL R207, R207, R2.reuse ;  /* 0x00000002cfcf7220 */ /* 0x080fe20000400000 */
[----:B------:R-:W-:-:S04]  /*439c0*/  FMUL R208, R208, R2 ;  /* 0x00000002d0d07220 */ /* 0x000fc80000400000 */
[----:B------:R-:W-:Y:S01]  /*439d0*/  F2FP.F16.F32.PACK_AB R207, RZ, R207 ;  /* 0x000000cfffcf723e */ /* 0x000fe200000000ff */
[----:B--2---:R-:W-:-:S05]  /*439e0*/  FMUL R22, R22, R2 ;  /* 0x0000000216167220 */ /* 0x004fca0000400000 */
[----:B------:R-:W-:-:S05]  /*439f0*/  F2FP.F16.F32.PACK_AB R22, RZ, R22 ;  /* 0x00000016ff16723e */ /* 0x000fca00000000ff */
[----:B------:R1:W-:Y:S01]  /*43a00*/  @P6 STG.E.U16 desc[UR52][R12.64+0xe2], R22 ;  /* 0x0000e2160c006986 */ /* 0x0003e2000c101534 */
[----:B------:R-:W-:Y:S01]  /*43a10*/  ISETP.GT.AND P6, PT, R0, 0x100, P1 ;  /* 0x000001000000780c */ /* 0x000fe20000fc4270 */
[----:B-1----:R-:W-:-:S05]  /*43a20*/  FMUL R22, R23, R2 ;  /* 0x0000000217167220 */ /* 0x002fca0000400000 */
[----:B------:R-:W-:Y:S01]  /*43a30*/  F2FP.F16.F32.PACK_AB R22, RZ, R22 ;  /* 0x00000016ff16723e */ /* 0x000fe200000000ff */
[----:B---3--:R-:W-:-:S06]  /*43a40*/  FMUL R23, R233, R2 ;  /* 0x00000002e9177220 */ /* 0x008fcc0000400000 */
[----:B------:R1:W-:Y:S01]  /*43a50*/  @P6 STG.E.U16 desc[UR52][R6.64+0xf0], R22 ;  /* 0x0000f01606006986 */ /* 0x0003e2000c101534 */
[----:B------:R-:W-:-:S04]  /*43a60*/  ISETP.GT.AND P6, PT, R3, 0x79, PT ;  /* 0x000000790300780c */ /* 0x000fc80003fc4270 */
[----:B------:R-:W-:Y:S02]  /*43a70*/  ISETP.GT.AND P6, PT, R0, 0x100, P6 ;  /* 0x000001000000780c */ /* 0x000fe400037c4270 */
[----:B------:R-:W-:-:S04]  /*43a80*/  F2FP.F16.F32.PACK_AB R23, RZ, R23 ;  /* 0x00000017ff17723e */ /* 0x000fc800000000ff */
[----:B------:R-:W-:Y:S01]  /*43a90*/  PRMT R232, R23, 0x7610, R232 ;  /* 0x0000761017e87816 */ /* 0x000fe200000000e8 */
[----:B----4-:R-:W-:-:S06]  /*43aa0*/  FMUL R23, R234, R2 ;  /* 0x00000002ea177220 */ /* 0x010fcc0000400000 */
[----:B------:R0:W-:Y:S01]  /*43ab0*/  @P6 STG.E.U16 desc[UR52][R6.64+0xf2], R232 ;  /* 0x0000f2e806006986 */ /* 0x0001e2000c101534 */
[----:B------:R-:W-:Y:S02]  /*43ac0*/  ISETP.GT.AND P6, PT, R0, 0x108, P1 ;  /* 0x000001080000780c */ /* 0x000fe40000fc4270 */
[----:B------:R-:W-:Y:S01]  /*43ad0*/  F2FP.F16.F32.PACK_AB R23, RZ, R23 ;  /* 0x00000017ff17723e */ /* 0x000fe200000000ff */
[----:B-1----:R-:W-:-:S10]  /*43ae0*/  FMUL R22, R235, R2 ;  /* 0x00000002eb167220 */ /* 0x002fd40000400000 */
[----:B------:R0:W-:Y:S01]  /*43af0*/  @P6 STG.E.U16 desc[UR52][R12.64+0xf0], R23 ;  /* 0x0000f0170c006986 */ /* 0x0001e2000c101534 */
[----:B------:R-:W-:-:S04]  /*43b00*/  ISETP.GT.AND P6, PT, R3, 0x79, PT ;  /* 0x000000790300780c */ /* 0x000fc80003fc4270 */
[----:B------:R-:W-:Y:S02]  /*43b10*/  ISETP.GT.AND P6, PT, R0, 0x108, P6 ;  /* 0x000001080000780c */ /* 0x000fe400037c4270 */
[----:B------:R-:W-:-:S11]  /*43b20*/  F2FP.F16.F32.PACK_AB R22, RZ, R22 ;  /* 0x00000016ff16723e */ /* 0x000fd600000000ff */
[----:B------:R0:W-:Y:S01]  /*43b30*/  @P6 STG.E.U16 desc[UR52][R12.64+0xf2], R22 ;  /* 0x0000f2160c006986 */ /* 0x0001e2000c101534 */
[----:B------:R-:W-:-:S04]  /*43b40*/  ISETP.GT.AND P6, PT, R3, 0x60, PT ;  /* 0x000000600300780c */ /* 0x000fc80003fc4270 */
[----:B------:R-:W-:-:S13]  /*43b50*/  ISETP.GT.AND P6, PT, R0, 0x180, P6 ;  /* 0x000001800000780c */ /* 0x000fda00037c4270 */
[----:B------:R0:W-:Y:S01]  /*43b60*/  @P6 STG.E.U16 desc[UR52][R4.64+0xc0], R216 ;  /* 0x0000c0d804006986 */ /* 0x0001e2000c101534 */
[C---:B------:R-:W-:Y:S02]  /*43b70*/  ISETP.GT.AND P6, PT, R0.reuse, 0x180, P5 ;  /* 0x000001800000780c */ /* 0x040fe40002fc4270 */
[----:B------:R-:W-:-:S11]  /*43b80*/  ISETP.GT.AND P5, PT, R0, 0x188, P5 ;  /* 0x000001880000780c */ /* 0x000fd60002fa4270 */
[----:B------:R0:W-:Y:S01]  /*43b90*/  @P6 STG.E.U16 desc[UR52][R4.64+0xc2], R217 ;  /* 0x0000c2d904006986 */ /* 0x0001e2000c101534 */
[----:B------:R-:W-:-:S03]  /*43ba0*/  ISETP.GT.AND P6, PT, R3, 0x60, PT ;  /* 0x000000600300780c */ /* 0x000fc60003fc4270 */
[----:B------:R0:W-:Y:S01]  /*43bb0*/  @P5 STG.E.U16 desc[UR52][R8.64+0xc2], R219 ;  /* 0x0000c2db08005986 */ /* 0x0001e2000c101534 */
[C---:B------:R-:W-:Y:S02]  /*43bc0*/  ISETP.GT.AND P6, PT, R0.reuse, 0x188, P6 ;  /* 0x000001880000780c */ /* 0x040fe400037c4270 */
[C---:B------:R-:W-:Y:S02]  /*43bd0*/  ISETP.GT.AND P5, PT, R0.reuse, 0x180, P4 ;  /* 0x000001800000780c */ /* 0x040fe400027a4270 */
[----:B------:R-:W-:-:S09]  /*43be0*/  ISETP.GT.AND P4, PT, R0, 0x188, P4 ;  /* 0x000001880000780c */ /* 0x000fd20002784270 */
[----:B------:R0:W-:Y:S04]  /*43bf0*/  @P6 STG.E.U16 desc[UR52][R8.64+0xc0], R218 ;  /* 0x0000c0da08006986 */ /* 0x0001e8000c101534 */
[----:B------:R0:W-:Y:S01]  /*43c00*/  @P5 STG.E.U16 desc[UR52][R4.64+0xd0], R220 ;  /* 0x0000d0dc04005986 */ /* 0x0001e2000c101534 */
[C---:B------:R-:W-:Y:S02]  /*43c10*/  ISETP.GT.AND P5, PT, R0.reuse, 0x180, P3 ;  /* 0x000001800000780c */ /* 0x040fe40001fa4270 */
[----:B------:R-:W-:-:S11]  /*43c20*/  ISETP.GT.AND P3, PT, R0, 0x188, P3 ;  /* 0x000001880000780c */ /* 0x000fd60001f64270 */
[----:B------:R0:W-:Y:S04]  /*43c30*/  @P5 STG.E.U16 desc[UR52][R4.64+0xd2], R221 ;  /* 0x0000d2dd04005986 */ /* 0x0001e8000c101534 */
[----:B------:R0:W-:Y:S01]  /*43c40*/  @P4 STG.E.U16 desc[UR52][R8.64+0xd0], R222 ;  /* 0x0000d0de08004986 */ /* 0x0001e2000c101534 */
[C---:B------:R-:W-:Y:S02]  /*43c50*/  ISETP.GT.AND P4, PT, R0.reuse, 0x180, P2 ;  /* 0x000001800000780c */ /* 0x040fe40001784270 */
[C---:B------:R-:W-:Y:S02]  /*43c60*/  ISETP.GT.AND P5, PT, R0.reuse, 0x180, P0 ;  /* 0x000001800000780c */ /* 0x040fe400007a4270 */
[C---:B------:R-:W-:Y:S02]  /*43c70*/  ISETP.GT.AND P2, PT, R0.reuse, 0x188, P2 ;  /* 0x000001880000780c */ /* 0x040fe40001744270 */
[----:B------:R-:W-:Y:S01]  /*43c80*/  ISETP.GT.AND P6, PT, R3, 0x79, PT ;  /* 0x000000790300780c */ /* 0x000fe20003fc4270 */
[----:B------:R0:W-:Y:S01]  /*43c90*/  @P3 STG.E.U16 desc[UR52][R8.64+0xd2], R223 ;  /* 0x0000d2df08003986 */ /* 0x0001e2000c101534 */
[----:B------:R-:W-:-:S02]  /*43ca0*/  ISETP.GT.AND P0, PT, R0, 0x188, P0 ;  /* 0x000001880000780c */ /* 0x000fc40000704270 */
[----:B------:R-:W-:-:S03]  /*43cb0*/  ISETP.GT.AND P3, PT, R0, 0x180, P1 ;  /* 0x000001800000780c */ /* 0x000fc60000f64270 */
[----:B------:R0:W-:Y:S01]  /*43cc0*/  @P4 STG.E.U16 desc[UR52][R4.64+0xe0], R224 ;  /* 0x0000e0e004004986 */ /* 0x0001e2000c101534 */
[----:B------:R-:W-:-:S03]  /*43cd0*/  ISETP.GT.AND P4, PT, R0, 0x180, P6 ;  /* 0x000001800000780c */ /* 0x000fc60003784270 */
[----:B------:R0:W-:Y:S01]  /*43ce0*/  @P5 STG.E.U16 desc[UR52][R4.64+0xe2], R225 ;  /* 0x0000e2e104005986 */ /* 0x0001e2000c101534 */
[----:B------:R-:W-:-:S03]  /*43cf0*/  ISETP.GT.AND P1, PT, R0, 0x188, P1 ;  /* 0x000001880000780c */ /* 0x000fc60000f24270 */
[----:B------:R0:W-:Y:S01]  /*43d00*/  @P2 STG.E.U16 desc[UR52][R8.64+0xe0], R226 ;  /* 0x0000e0e208002986 */ /* 0x0001e2000c101534 */
[C---:B------:R-:W-:Y:S02]  /*43d10*/  ISETP.GT.AND P2, PT, R3.reuse, 0x79, PT ;  /* 0x000000790300780c */ /* 0x040fe40003f44270 */
[C---:B------:R-:W-:Y:S02]  /*43d20*/  ISETP.GT.AND P6, PT, R3.reuse, 0x80, PT ;  /* 0x000000800300780c */ /* 0x040fe40003fc4270 */
[----:B------:R-:W-:Y:S01]  /*43d30*/  ISETP.GT.AND P5, PT, R3, 0x81, PT ;  /* 0x000000810300780c */ /* 0x000fe20003fa4270 */
[----:B------:R0:W-:Y:S01]  /*43d40*/  @P0 STG.E.U16 desc[UR52][R8.64+0xe2], R227 ;  /* 0x0000e2e308000986 */ /* 0x0001e2000c101534 */
[C---:B------:R-:W-:Y:S02]  /*43d50*/  ISETP.GT.AND P0, PT, R0.reuse, 0x188, P2 ;  /* 0x000001880000780c */ /* 0x040fe40001704270 */
[C---:B------:R-:W-:Y:S01]  /*43d60*/  ISETP.GT.AND P2, PT, R0.reuse, RZ, P6 ;  /* 0x000000ff0000720c */ /* 0x040fe20003744270 */
[----:B------:R0:W-:Y:S01]  /*43d70*/  @P3 STG.E.U16 desc[UR52][R4.64+0xf0], R228 ;  /* 0x0000f0e404003986 */ /* 0x0001e2000c101534 */
[----:B------:R-:W-:-:S03]  /*43d80*/  ISETP.GT.AND P3, PT, R0, RZ, P5 ;  /* 0x000000ff0000720c */ /* 0x000fc60002f64270 */
[----:B------:R0:W-:Y:S01]  /*43d90*/  @P4 STG.E.U16 desc[UR52][R4.64+0xf2], R229 ;  /* 0x0000f2e504004986 */ /* 0x0001e2000c101534 */
[----:B------:R-:W-:-:S03]  /*43da0*/  ISETP.GT.AND P4, PT, R0, 0x8, P6 ;  /* 0x000000080000780c */ /* 0x000fc60003784270 */
[----:B------:R0:W-:Y:S01]  /*43db0*/  @P1 STG.E.U16 desc[UR52][R8.64+0xf0], R230 ;  /* 0x0000f0e608001986 */ /* 0x0001e2000c101534 */
[----:B------:R-:W-:-:S03]  /*43dc0*/  ISETP.GT.AND P1, PT, R0, 0x8, P5 ;  /* 0x000000080000780c */ /* 0x000fc60002f24270 */
[----:B------:R0:W-:Y:S04]  /*43dd0*/  @P0 STG.E.U16 desc[UR52][R8.64+0xf2], R231 ;  /* 0x0000f2e708000986 */ /* 0x0001e8000c101534 */
[----:B------:R0:W-:Y:S04]  /*43de0*/  @P2 STG.E.U16 desc[UR52][R18.64+0x100], R200 ;  /* 0x000100c812002986 */ /* 0x0001e8000c101534 */
[----:B------:R0:W-:Y:S01]  /*43df0*/  @P3 STG.E.U16 desc[UR52][R18.64+0x102], R201 ;  /* 0x000102c912003986 */ /* 0x0001e2000c101534 */
[----:B------:R-:W-:-:S03]  /*43e00*/  ISETP.GT.AND P3, PT, R3, 0x89, PT ;  /* 0x000000890300780c */ /* 0x000fc60003f64270 */
[----:B------:R0:W-:Y:S01]  /*43e10*/  @P4 STG.E.U16 desc[UR52][R20.64+0x100], R202 ;  /* 0x000100ca14004986 */ /* 0x0001e2000c101534 */
[----:B------:R-:W-:Y:S02]  /*43e20*/  ISETP.GT.AND P4, PT, R3, 0x88, PT ;  /* 0x000000880300780c */ /* 0x000fe40003f84270 */
[C---:B------:R-:W-:Y:S02]  /*43e30*/  ISETP.GT.AND P2, PT, R0.reuse, RZ, P3 ;  /* 0x000000ff0000720c */ /* 0x040fe40001f44270 */
[C---:B------:R-:W-:Y:S01]  /*43e40*/  ISETP.GT.AND P0, PT, R0.reuse, RZ, P4 ;  /* 0x000000ff0000720c */ /* 0x040fe20002704270 */
[----:B------:R0:W-:Y:S01]  /*43e50*/  @P1 STG.E.U16 desc[UR52][R20.64+0x102], R203 ;  /* 0x000102cb14001986 */ /* 0x0001e2000c101534 */
[----:B------:R-:W-:-:S09]  /*43e60*/  ISETP.GT.AND P1, PT, R0, 0x8, P4 ;  /* 0x000000080000780c */ /* 0x000fd20002724270 */
[----:B------:R0:W-:Y:S01]  /*43e70*/  @P2 STG.E.U16 desc[UR52][R18.64+0x112], R205 ;  /* 0x000112cd12002986 */ /* 0x0001e2000c101534 */
[----:B------:R-:W-:-:S03]  /*43e80*/  ISETP.GT.AND P2, PT, R3, 0x90, PT ;  /* 0x000000900300780c */ /* 0x000fc60003f44270 */
[----:B------:R0:W-:Y:S01]  /*43e90*/  @P0 STG.E.U16 desc[UR52][R18.64+0x110], R204 ;  /* 0x000110cc12000986 */ /* 0x0001e2000c101534 */
[----:B------:R-:W-:-:S03]  /*43ea0*/  ISETP.GT.AND P0, PT, R0, 0x8, P3 ;  /* 0x000000080000780c */ /* 0x000fc60001f04270 */
[----:B------:R0:W-:Y:S01]  /*43eb0*/  @P1 STG.E.U16 desc[UR52][R20.64+0x110], R206 ;  /* 0x000110ce14001986 */ /* 0x0001e2000c101534 */
[----:B------:R-:W-:Y:S02]  /*43ec0*/  ISETP.GT.AND P1, PT, R0, RZ, P2 ;  /* 0x000000ff0000720c */ /* 0x000fe40001724270 */
[----:B------:R-:W-:-:S07]  /*43ed0*/  F2FP.F16.F32.PACK_AB R208, RZ, R208 ;  /* 0x000000d0ffd0723e */ /* 0x000fce00000000ff */
[----:B------:R0:W-:Y:S01]  /*43ee0*/  @P0 STG.E.U16 desc[UR52][R20.64+0x112], R207 ;  /* 0x000112cf14000986 */ /* 0x0001e2000c101534 */
[----:B------:R-:W-:-:S03]  /*43ef0*/  ISETP.GT.AND P0, PT, R3, 0x91, PT ;  /* 0x000000910300780c */ /* 0x000fc60003f04270 */
[----:B------:R0:W-:Y:S01]  /*43f00*/  @P1 STG.E.U16 desc[UR52][R18.64+0x120], R208 ;  /* 0x000120d012001986 */ /* 0x0001e2000c101534 */
[----:B------:R-:W-:Y:S01]  /*43f10*/  ISETP.GT.AND P1, PT, R0, RZ, P0 ;  /* 0x000000ff0000720c */ /* 0x000fe20000724270 */
[----:B------:R-:W-:-:S05]  /*43f20*/  FMUL R209, R209, R2 ;  /* 0x00000002d1d17220 */ /* 0x000fca0000400000 */
[----:B------:R-:W-:Y:S01]  /*43f30*/  F2FP.F16.F32.PACK_AB R209, RZ, R209 ;  /* 0x000000d1ffd1723e */ /* 0x000fe200000000ff */
[----:B------:R-:W-:-:S06]  /*43f40*/  FMUL R210, R210, R2 ;  /* 0x00000002d2d27220 */ /* 0x000fcc0000400000 */
[----:B------:R0:W-:Y:S01]  /*43f50*/  @P1 STG.E.U16 desc[UR52][R18.64+0x122], R209 ;  /* 0x000122d112001986 */ /* 0x0001e2000c101534 */
[----:B------:R-:W-:Y:S02]  /*43f60*/  ISETP.GT.AND P1, PT, R0, 0x8, P2 ;  /* 0x000000080000780c */ /* 0x000fe40001724270 */
[----:B------:R-:W-:Y:S01]  /*43f70*/  F2FP.F16.F32.PACK_AB R210, RZ, R210 ;  /* 0x000000d2ffd2723e */ /* 0x000fe200000000ff */
[----:B------:R-:W-:-:S10]  /*43f80*/  FMUL R211, R211, R2 ;  /* 0x00000002d3d37220 */ /* 0x000fd40000400000 */
[----:B------:R0:W-:Y:S01]  /*43f90*/  @P1 STG.E.U16 desc[UR52][R20.64+0x120], R210 ;  /* 0x000120d214001986 */ /* 0x0001e2000c101534 */
[----:B------:R-:W-:Y:S02]  /*43fa0*/  ISETP.GT.AND P1, PT, R0, 0x8, P0 ;  /* 0x000000080000780c */ /* 0x000fe40000724270 */
[----:B------:R-:W-:Y:S01]  /*43fb0*/  F2FP.F16.F32.PACK_AB R211, RZ, R211 ;  /* 0x000000d3ffd3723e */ /* 0x000fe200000000ff */
[----:B------:R-:W-:-:S10]  /*43fc0*/  FMUL R212, R212, R2 ;  /* 0x00000002d4d47220 */ /* 0x000fd40000400000 */
[----:B------:R0:W-:Y:S01]  /*43fd0*/  @P1 STG.E.U16 desc[UR52][R20.64+0x122], R211 ;  /* 0x000122d314001986 */ /* 0x0001e2000c101534 */
[----:B------:R-:W-:-:S04]  /*43fe0*/  ISETP.GT.AND P1, PT, R3, 0x98, PT ;  /* 0x000000980300780c */ /* 0x000fc80003f24270 */
[----:B------:R-:W-:Y:S02]  /*43ff0*/  ISETP.GT.AND P6, PT, R0, RZ, P1 ;  /* 0x000000ff0000720c */ /* 0x000fe40000fc4270 */
        /* <DEDUP_REMOVED lines=156> */
[-C--:B------:R-:W-:Y:S01]  /*449c0*/  FMUL R153, R153, R2.reuse ;  /* 0x0000000299997220 */ /* 0x080fe20000400000 */
[----:B------:R-:W-:-:S09]  /*449d0*/  FMUL R155, R155, R2 ;  /* 0x000000029b9b7220 */ /* 0x000fd20000400000 */
[----:B------:R0:W-:Y:S01]  /*449e0*/  @P6 STG.E.U16 desc[UR52][R4.64+0x100], R152 ;  /* 0x0001009804006986 */ /* 0x0001e2000c101534 */
[C---:B------:R-:W-:Y:S02]  /*449f0*/  ISETP.GT.AND P6, PT, R0.reuse, 0x180, P5 ;  /* 0x000001800000780c */ /* 0x040fe40002fc4270 */
[----:B------:R-:W-:Y:S02]  /*44a00*/  ISETP.GT.AND P5, PT, R0, 0x188, P5 ;  /* 0x000001880000780c */ /* 0x000fe40002fa4270 */
[----:B------:R-:W-:Y:S02]  /*44a10*/  F2FP.F16.F32.PACK_AB R153, RZ, R153 ;  /* 0x00000099ff99723e */ /* 0x000fe400000000ff */
[----:B------:R-:W-:-:S07]  /*44a20*/  F2FP.F16.F32.PACK_AB R155, RZ, R155 ;  /* 0x0000009bff9b723e */ /* 0x000fce00000000ff */
[----:B------:R0:W-:Y:S01]  /*44a30*/  @P6 STG.E.U16 desc[UR52][R4.64+0x102], R153 ;  /* 0x0001029904006986 */ /* 0x0001e2000c101534 */
[----:B------:R-:W-:-:S03]  /*44a40*/  ISETP.GT.AND P6, PT, R3, 0x80, PT ;  /* 0x000000800300780c */ /* 0x000fc60003fc4270 */
[----:B------:R0:W-:Y:S01]  /*44a50*/  @P5 STG.E.U16 desc[UR52][R8.64+0x102], R155 ;  /* 0x0001029b08005986 */ /* 0x0001e2000c101534 */
[C---:B------:R-:W-:Y:S02]  /*44a60*/  ISETP.GT.AND P6, PT, R0.reuse, 0x188, P6 ;  /* 0x000001880000780c */ /* 0x040fe400037c4270 */
[----:B------:R-:W-:Y:S01]  /*44a70*/  ISETP.GT.AND P5, PT, R0, 0x180, P4 ;  /* 0x000001800000780c */ /* 0x000fe200027a4270 */
[-C--:B------:R-:W-:Y:S01]  /*44a80*/  FMUL R154, R154, R2.reuse ;  /* 0x000000029a9a7220 */ /* 0x080fe20000400000 */
[----:B------:R-:W-:-:S04]  /*44a90*/  FMUL R156, R156, R2 ;  /* 0x000000029c9c7220 */ /* 0x000fc80000400000 */
[----:B------:R-:W-:Y:S02]  /*44aa0*/  F2FP.F16.F32.PACK_AB R154, RZ, R154 ;  /* 0x0000009aff9a723e */ /* 0x000fe400000000ff */
[----:B------:R-:W-:-:S03]  /*44ab0*/  F2FP.F16.F32.PACK_AB R156, RZ, R156 ;  /* 0x0000009cff9c723e */ /* 0x000fc600000000ff */
[----:B------:R0:W-:Y:S01]  /*44ac0*/  @P6 STG.E.U16 desc[UR52][R8.64+0x100], R154 ;  /* 0x0001009a08006986 */ /* 0x0001e2000c101534 */
[----:B------:R-:W-:-:S03]  /*44ad0*/  ISETP.GT.AND P4, PT, R0, 0x188, P4 ;  /* 0x000001880000780c */ /* 0x000fc60002784270 */
[----:B------:R0:W-:Y:S01]  /*44ae0*/  @P5 STG.E.U16 desc[UR52][R4.64+0x110], R156 ;  /* 0x0001109c04005986 */ /* 0x0001e2000c101534 */
[----:B------:R-:W-:Y:S01]  /*44af0*/  ISETP.GT.AND P5, PT, R0, 0x180, P3 ;  /* 0x000001800000780c */ /* 0x000fe20001fa4270 */
[-C--:B------:R-:W-:Y:S01]  /*44b00*/  FMUL R157, R157, R2.reuse ;  /* 0x000000029d9d7220 */ /* 0x080fe20000400000 */
[----:B------:R-:W-:-:S04]  /*44b10*/  FMUL R158, R158, R2 ;  /* 0x000000029e9e7220 */ /* 0x000fc80000400000 */
[----:B------:R-:W-:Y:S02]  /*44b20*/  F2FP.F16.F32.PACK_AB R157, RZ, R157 ;  /* 0x0000009dff9d723e */ /* 0x000fe400000000ff */
[----:B------:R-:W-:Y:S02]  /*44b30*/  F2FP.F16.F32.PACK_AB R158, RZ, R158 ;  /* 0x0000009eff9e723e */ /* 0x000fe400000000ff */
[----:B------:R-:W-:-:S03]  /*44b40*/  ISETP.GT.AND P3, PT, R0, 0x188, P3 ;  /* 0x000001880000780c */ /* 0x000fc60001f64270 */
[----:B------:R0:W-:Y:S01]  /*44b50*/  @P5 STG.E.U16 desc[UR52][R4.64+0x112], R157 ;  /* 0x0001129d04005986 */ /* 0x0001e2000c101534 */
[----:B------:R-:W-:-:S03]  /*44b60*/  FMUL R159, R159, R2 ;  /* 0x000000029f9f7220 */ /* 0x000fc60000400000 */
[----:B------:R0:W-:Y:S01]  /*44b70*/  @P4 STG.E.U16 desc[UR52][R8.64+0x110], R158 ;  /* 0x0001109e08004986 */ /* 0x0001e2000c101534 */
[----:B------:R-:W-:Y:S01]  /*44b80*/  ISETP.GT.AND P4, PT, R0, 0x180, P2 ;  /* 0x000001800000780c */ /* 0x000fe20001784270 */
[----:B------:R-:W-:Y:S01]  /*44b90*/  FMUL R160, R160, R2 ;  /* 0x00000002a0a07220 */ /* 0x000fe20000400000 */
[----:B------:R-:W-:Y:S02]  /*44ba0*/  F2FP.F16.F32.PACK_AB R159, RZ, R159 ;  /* 0x0000009fff9f723e */ /* 0x000fe400000000ff */
[C---:B------:R-:W-:Y:S02]  /*44bb0*/  ISETP.GT.AND P5, PT, R0.reuse, 0x180, P0 ;  /* 0x000001800000780c */ /* 0x040fe400007a4270 */
[----:B------:R-:W-:Y:S02]  /*44bc0*/  F2FP.F16.F32.PACK_AB R160, RZ, R160 ;  /* 0x000000a0ffa0723e */ /* 0x000fe400000000ff */
[----:B------:R-:W-:Y:S01]  /*44bd0*/  ISETP.GT.AND P2, PT, R0, 0x188, P2 ;  /* 0x000001880000780c */ /* 0x000fe20001744270 */
[-C--:B------:R-:W-:Y:S01]  /*44be0*/  FMUL R161, R161, R2.reuse ;  /* 0x00000002a1a17220 */ /* 0x080fe20000400000 */
[----:B------:R-:W-:Y:S01]  /*44bf0*/  ISETP.GT.AND P6, PT, R3, 0x99, PT ;  /* 0x000000990300780c */ /* 0x000fe20003fc4270 */
[----:B------:R-:W-:Y:S01]  /*44c00*/  FMUL R162, R162, R2 ;  /* 0x00000002a2a27220 */ /* 0x000fe20000400000 */
[----:B------:R0:W-:Y:S01]  /*44c10*/  @P3 STG.E.U16 desc[UR52][R8.64+0x112], R159 ;  /* 0x0001129f08003986 */ /* 0x0001e2000c101534 */
[----:B------:R-:W-:-:S02]  /*44c20*/  ISETP.GT.AND P0, PT, R0, 0x188, P0 ;  /* 0x000001880000780c */ /* 0x000fc40000704270 */
[C---:B------:R-:W-:Y:S01]  /*44c30*/  ISETP.GT.AND P3, PT, R0.reuse, 0x180, P1 ;  /* 0x000001800000780c */ /* 0x040fe20000f64270 */
[----:B------:R0:W-:Y:S01]  /*44c40*/  @P4 STG.E.U16 desc[UR52][R4.64+0x120], R160 ;  /* 0x000120a004004986 */ /* 0x0001e2000c101534 */
[----:B------:R-:W-:Y:S01]  /*44c50*/  ISETP.GT.AND P4, PT, R0, 0x180, P6 ;  /* 0x000001800000780c */ /* 0x000fe20003784270 */
[-C--:B------:R-:W-:Y:S01]  /*44c60*/  FMUL R163, R163, R2.reuse ;  /* 0x00000002a3a37220 */ /* 0x080fe20000400000 */
[----:B------:R-:W-:Y:S01]  /*44c70*/  F2FP.F16.F32.PACK_AB R161, RZ, R161 ;  /* 0x000000a1ffa1723e */ /* 0x000fe200000000ff */
[----:B------:R-:W-:Y:S01]  /*44c80*/  FMUL R164, R164, R2 ;  /* 0x00000002a4a47220 */ /* 0x000fe20000400000 */
[----:B------:R-:W-:Y:S01]  /*44c90*/  F2FP.F16.F32.PACK_AB R162, RZ, R162 ;  /* 0x000000a2ffa2723e */ /* 0x000fe200000000ff */
[----:B------:R-:W-:Y:S01]  /*44ca0*/  FMUL R165, R165, R2 ;  /* 0x00000002a5a57220 */ /* 0x000fe20000400000 */
[----:B------:R-:W-:Y:S01]  /*44cb0*/  F2FP.F16.F32.PACK_AB R163, RZ, R163 ;  /* 0x000000a3ffa3723e */ /* 0x000fe200000000ff */
[----:B------:R0:W-:Y:S01]  /*44cc0*/  @P5 STG.E.U16 desc[UR52][R4.64+0x122], R161 ;  /* 0x000122a104005986 */ /* 0x0001e2000c101534 */
[----:B------:R-:W-:-:S02]  /*44cd0*/  F2FP.F16.F32.PACK_AB R164, RZ, R164 ;  /* 0x000000a4ffa4723e */ /* 0x000fc400000000ff */
[----:B------:R-:W-:Y:S01]  /*44ce0*/  F2FP.F16.F32.PACK_AB R165, RZ, R165 ;  /* 0x000000a5ffa5723e */ /* 0x000fe200000000ff */
[----:B------:R0:W-:Y:S01]  /*44cf0*/  @P2 STG.E.U16 desc[UR52][R8.64+0x120], R162 ;  /* 0x000120a208002986 */ /* 0x0001e2000c101534 */
[----:B------:R-:W-:Y:S02]  /*44d00*/  ISETP.GT.AND P1, PT, R0, 0x188, P1 ;  /* 0x000001880000780c */ /* 0x000fe40000f24270 */
[C---:B------:R-:W-:Y:S02]  /*44d10*/  ISETP.GT.AND P2, PT, R3.reuse, 0x99, PT ;  /* 0x000000990300780c */ /* 0x040fe40003f44270 */
[C---:B------:R-:W-:Y:S02]  /*44d20*/  ISETP.GT.AND P6, PT, R3.reuse, 0xa0, PT ;  /* 0x000000a00300780c */ /* 0x040fe40003fc4270 */
[----:B------:R-:W-:Y:S01]  /*44d30*/  ISETP.GT.AND P5, PT, R3, 0xa1, PT ;  /* 0x000000a10300780c */ /* 0x000fe20003fa4270 */
[----:B------:R-:W-:Y:S01]  /*44d40*/  FMUL R166, R166, R2 ;  /* 0x00000002a6a67220 */ /* 0x000fe20000400000 */
[----:B------:R0:W-:Y:S01]  /*44d50*/  @P0 STG.E.U16 desc[UR52][R8.64+0x122], R163 ;  /* 0x000122a308000986 */ /* 0x0001e2000c101534 */
[----:B------:R-:W-:-:S02]  /*44d60*/  ISETP.GT.AND P0, PT, R0, 0x188, P2 ;  /* 0x000001880000780c */ /* 0x000fc40001704270 */
[C---:B------:R-:W-:Y:S01]  /*44d70*/  ISETP.GT.AND P2, PT, R0.reuse, RZ, P6 ;  /* 0x000000ff0000720c */ /* 0x040fe20003744270 */
[----:B------:R0:W-:Y:S01]  /*44d80*/  @P3 STG.E.U16 desc[UR52][R4.64+0x130], R164 ;  /* 0x000130a404003986 */ /* 0x0001e2000c101534 */
[C---:B------:R-:W-:Y:S01]  /*44d90*/  ISETP.GT.AND P3, PT, R0.reuse, RZ, P5 ;  /* 0x000000ff0000720c */ /* 0x040fe20002f64270 */
[-C--:B------:R-:W-:Y:S02]  /*44da0*/  FMUL R167, R167, R2.reuse ;  /* 0x00000002a7a77220 */ /* 0x080fe40000400000 */
[----:B------:R0:W-:Y:S01]  /*44db0*/  @P4 STG.E.U16 desc[UR52][R4.64+0x132], R165 ;  /* 0x000132a504004986 */ /* 0x0001e2000c101534 */
[----:B------:R-:W-:Y:S01]  /*44dc0*/  ISETP.GT.AND P4, PT, R0, 0x8, P6 ;  /* 0x000000080000780c */ /* 0x000fe20003784270 */
[----:B------:R-:W-:Y:S01]  /*44dd0*/  FMUL R136, R136, R2 ;  /* 0x0000000288887220 */ /* 0x000fe20000400000 */
[----:B------:R-:W-:Y:S01]  /*44de0*/  F2FP.F16.F32.PACK_AB R166, RZ, R166 ;  /* 0x000000a6ffa6723e */ /* 0x000fe200000000ff */
[-C--:B------:R-:W-:Y:S01]  /*44df0*/  FMUL R137, R137, R2.reuse ;  /* 0x0000000289897220 */ /* 0x080fe20000400000 */
[----:B------:R-:W-:Y:S01]  /*44e00*/  FMUL R138, R138, R2 ;  /* 0x000000028a8a7220 */ /* 0x000fe20000400000 */
[----:B------:R-:W-:-:S02]  /*44e10*/  F2FP.F16.F32.PACK_AB R167, RZ, R167 ;  /* 0x000000a7ffa7723e */ /* 0x000fc400000000ff */
[----:B------:R0:W-:Y:S01]  /*44e20*/  @P1 STG.E.U16 desc[UR52][R8.64+0x130], R166 ;  /* 0x000130a608001986 */ /* 0x0001e2000c101534 */
[----:B------:R-:W-:Y:S02]  /*44e30*/  F2FP.F16.F32.PACK_AB R136, RZ, R136 ;  /* 0x00000088ff88723e */ /* 0x000fe400000000ff */
[----:B------:R-:W-:Y:S02]  /*44e40*/  F2FP.F16.F32.PACK_AB R137, RZ, R137 ;  /* 0x00000089ff89723e */ /* 0x000fe400000000ff */
[----:B------:R-:W-:Y:S02]  /*44e50*/  F2FP.F16.F32.PACK_AB R138, RZ, R138 ;  /* 0x0000008aff8a723e */ /* 0x000fe400000000ff */
[----:B------:R-:W-:Y:S01]  /*44e60*/  ISETP.GT.AND P1, PT, R0, 0x8, P5 ;  /* 0x000000080000780c */ /* 0x000fe20002f24270 */
[----:B------:R-:W-:Y:S01]  /*44e70*/  FMUL R139, R139, R2 ;  /* 0x000000028b8b7220 */ /* 0x000fe20000400000 */
[----:B------:R0:W-:Y:S04]  /*44e80*/  @P0 STG.E.U16 desc[UR52][R8.64+0x132], R167 ;  /* 0x000132a708000986 */ /* 0x0001e8000c101534 */
[----:B------:R0:W-:Y:S04]  /*44e90*/  @P2 STG.E.U16 desc[UR52][R18.64+0x140], R136 ;  /* 0x0001408812002986 */ /* 0x0001e8000c101534 */
[----:B------:R0:W-:Y:S01]  /*44ea0*/  @P3 STG.E.U16 desc[UR52][R18.64+0x142], R137 ;  /* 0x0001428912003986 */ /* 0x0001e2000c101534 */
[----:B------:R-:W-:-:S03]  /*44eb0*/  ISETP.GT.AND P3, PT, R3, 0xa9, PT ;  /* 0x000000a90300780c */ /* 0x000fc60003f64270 */
[----:B------:R0:W-:Y:S01]  /*44ec0*/  @P4 STG.E.U16 desc[UR52][R20.64+0x140], R138 ;  /* 0x0001408a14004986 */ /* 0x0001e2000c101534 */
[----:B------:R-:W-:Y:S02]  /*44ed0*/  ISETP.GT.AND P4, PT, R3, 0xa8, PT ;  /* 0x000000a80300780c */ /* 0x000fe40003f84270 */
[----:B------:R-:W-:Y:S02]  /*44ee0*/  F2FP.F16.F32.PACK_AB R139, RZ, R139 ;  /* 0x0000008bff8b723e */ /* 0x000fe400000000ff */
[C---:B------:R-:W-:Y:S02]  /*44ef0*/  ISETP.GT.AND P0, PT, R0.reuse, RZ, P4 ;  /* 0x000000ff0000720c */ /* 0x040fe40002704270 */
[----:B------:R-:W-:Y:S01]  /*44f00*/  ISETP.GT.AND P2, PT, R0, RZ, P3 ;  /* 0x000000ff0000720c */ /* 0x000fe20001f44270 */
[-C--:B------:R-:W-:Y:S01]  /*44f10*/  FMUL R140, R140, R2.reuse ;  /* 0x000000028c8c7220 */ /* 0x080fe20000400000 */
[-C--:B------:R-:W-:Y:S01]  /*44f20*/  FMUL R141, R141, R2.reuse ;  /* 0x000000028d8d7220 */ /* 0x080fe20000400000 */
[----:B------:R0:W-:Y:S01]  /*44f30*/  @P1 STG.E.U16 desc[UR52][R20.64+0x142], R139 ;  /* 0x0001428b14001986 */ /* 0x0001e2000c101534 */
[----:B------:R-:W-:Y:S01]  /*44f40*/  ISETP.GT.AND P1, PT, R0, 0x8, P4 ;  /* 0x000000080000780c */ /* 0x000fe20002724270 */
[----:B------:R-:W-:Y:S01]  /*44f50*/  FMUL R142, R142, R2 ;  /* 0x000000028e8e7220 */ /* 0x000fe20000400000 */
[----:B------:R-:W-:-:S02]  /*44f60*/  F2FP.F16.F32.PACK_AB R140, RZ, R140 ;  /* 0x0000008cff8c723e */ /* 0x000fc400000000ff */
[----:B------:R-:W-:Y:S02]  /*44f70*/  F2FP.F16.F32.PACK_AB R141, RZ, R141 ;  /* 0x0000008dff8d723e */ /* 0x000fe400000000ff */
[----:B------:R-:W-:Y:S01]  /*44f80*/  F2FP.F16.F32.PACK_AB R142, RZ, R142 ;  /* 0x0000008eff8e723e */ /* 0x000fe200000000ff */
[----:B------:R0:W-:Y:S01]  /*44f90*/  @P0 STG.E.U16 desc[UR52][R18.64+0x150], R140 ;  /* 0x0001508c12000986 */ /* 0x0001e2000c101534 */
[----:B------:R-:W-:-:S03]  /*44fa0*/  ISETP.GT.AND P0, PT, R0, 0x8, P3 ;  /* 0x000000080000780c */ /* 0x000fc60001f04270 */
[----:B------:R0:W-:Y:S01]  /*44fb0*/  @P2 STG.E.U16 desc[UR52][R18.64+0x152], R141 ;  /* 0x0001528d12002986 */ /* 0x0001e2000c101534 */
[----:B------:R-:W-:Y:S01]  /*44fc0*/  ISETP.GT.AND P2, PT, R3, 0xb0, PT ;  /* 0x000000b00300780c */ /* 0x000fe20003f44270 */
[-C--:B------:R-:W-:Y:S02]  /*44fd0*/  FMUL R143, R143, R2.reuse ;  /* 0x000000028f8f7220 */ /* 0x080fe40000400000 */
[----:B------:R0:W-:Y:S01]  /*44fe0*/  @P1 STG.E.U16 desc[UR52][R20.64+0x150], R142 ;  /* 0x0001508e14001986 */ /* 0x0001e2000c101534 */
[----:B------:R-:W-:Y:S01]  /*44ff0*/  ISETP.GT.AND P1, PT, R0, RZ, P2 ;  /* 0x000000ff0000720c */ /* 0x000fe20001724270 */
[----:B------:R-:W-:Y:S01]  /*45000*/  FMUL R144, R144, R2 ;  /* 0x0000000290907220 */ /* 0x000fe20000400000 */
[----:B------:R-:W-:-:S04]  /*45010*/  F2FP.F16.F32.PACK_AB R143, RZ, R143 ;  /* 0x0000008fff8f723e */ /* 0x000fc800000000ff */
[----:B------:R-:W-:Y:S01]  /*45020*/  F2FP.F16.F32.PACK_AB R144, RZ, R144 ;  /* 0x00000090ff90723e */ /* 0x000fe200000000ff */
[----:B------:R0:W-:Y:S01]  /*45030*/  @P0 STG.E.U16 desc[UR52][R20.64+0x152], R143 ;  /* 0x0001528f14000986 */ /* 0x0001e2000c101534 */
[----:B------:R-:W-:Y:S01]  /*45040*/  ISETP.GT.AND P0, PT, R3, 0xb1, PT ;  /* 0x000000b10300780c */ /* 0x000fe20003f04270 */
[----:B------:R-:W-:-:S04]  /*45050*/  FMUL R145, R145, R2 ;  /* 0x0000000291917220 */ /* 0x000fc80000400000 */
[----:B------:R0:W-:Y:S01]  /*45060*/  @P1 STG.E.U16 desc[UR52][R18.64+0x160], R144 ;  /* 0x0001609012001986 */ /* 0x0001e2000c101534 */
        /* <DEDUP_REMOVED lines=191> */
[----:B------:R-:W-:Y:S01]  /*45c60*/  FMUL R94, R94, R2 ;  /* 0x000000025e5e7220 */ /* 0x000fe20000400000 */
[----:B------:R-:W-:-:S03]  /*45c70*/  ISETP.GT.AND P3, PT, R0, 0x188, P3 ;  /* 0x000001880000780c */ /* 0x000fc60001f64270 */
[----:B------:R-:W-:Y:S02]  /*45c80*/  F2FP.F16.F32.PACK_AB R93, RZ, R93 ;  /* 0x0000005dff5d723e */ /* 0x000fe400000000ff */
[----:B------:R-:W-:Y:S01]  /*45c90*/  F2FP.F16.F32.PACK_AB R94, RZ, R94 ;  /* 0x0000005eff5e723e */ /* 0x000fe200000000ff */
[----:B------:R-:W-:-:S04]  /*45ca0*/  FMUL R95, R95, R2 ;  /* 0x000000025f5f7220 */ /* 0x000fc80000400000 */
[----:B------:R0:W-:Y:S04]  /*45cb0*/  @P5 STG.E.U16 desc[UR52][R4.64+0x152], R93 ;  /* 0x0001525d04005986 */ /* 0x0001e8000c101534 */
[----:B------:R0:W-:Y:S01]  /*45cc0*/  @P4 STG.E.U16 desc[UR52][R8.64+0x150], R94 ;  /* 0x0001505e08004986 */ /* 0x0001e2000c101534 */
[----:B------:R-:W-:Y:S01]  /*45cd0*/  ISETP.GT.AND P4, PT, R0, 0x180, P2 ;  /* 0x000001800000780c */ /* 0x000fe20001784270 */
[-C--:B------:R-:W-:Y:S01]  /*45ce0*/  FMUL R96, R96, R2.reuse ;  /* 0x0000000260607220 */ /* 0x080fe20000400000 */
[----:B------:R-:W-:Y:S02]  /*45cf0*/  F2FP.F16.F32.PACK_AB R95, RZ, R95 ;  /* 0x0000005fff5f723e */ /* 0x000fe400000000ff */
[C---:B------:R-:W-:Y:S02]  /*45d00*/  ISETP.GT.AND P5, PT, R0.reuse, 0x180, P0 ;  /* 0x000001800000780c */ /* 0x040fe400007a4270 */
[----:B------:R-:W-:Y:S01]  /*45d10*/  ISETP.GT.AND P2, PT, R0, 0x188, P2 ;  /* 0x000001880000780c */ /* 0x000fe20001744270 */
[----:B------:R-:W-:Y:S01]  /*45d20*/  FMUL R97, R97, R2 ;  /* 0x0000000261617220 */ /* 0x000fe20000400000 */
[----:B------:R-:W-:Y:S01]  /*45d30*/  F2FP.F16.F32.PACK_AB R96, RZ, R96 ;  /* 0x00000060ff60723e */ /* 0x000fe200000000ff */
[----:B------:R-:W-:Y:S01]  /*45d40*/  FMUL R98, R98, R2 ;  /* 0x0000000262627220 */ /* 0x000fe20000400000 */
[----:B------:R0:W-:Y:S01]  /*45d50*/  @P3 STG.E.U16 desc[UR52][R8.64+0x152], R95 ;  /* 0x0001525f08003986 */ /* 0x0001e2000c101534 */
[----:B------:R-:W-:-:S02]  /*45d60*/  ISETP.GT.AND P0, PT, R0, 0x188, P0 ;  /* 0x000001880000780c */ /* 0x000fc40000704270 */
[----:B------:R-:W-:Y:S02]  /*45d70*/  ISETP.GT.AND P6, PT, R3, 0xb9, PT ;  /* 0x000000b90300780c */ /* 0x000fe40003fc4270 */
[----:B------:R-:W-:Y:S01]  /*45d80*/  ISETP.GT.AND P3, PT, R0, 0x180, P1 ;  /* 0x000001800000780c */ /* 0x000fe20000f64270 */
[-C--:B------:R-:W-:Y:S01]  /*45d90*/  FMUL R99, R99, R2.reuse ;  /* 0x0000000263637220 */ /* 0x080fe20000400000 */
[----:B------:R-:W-:Y:S01]  /*45da0*/  F2FP.F16.F32.PACK_AB R97, RZ, R97 ;  /* 0x00000061ff61723e */ /* 0x000fe200000000ff */
[----:B------:R-:W-:Y:S01]  /*45db0*/  FMUL R100, R100, R2 ;  /* 0x0000000264647220 */ /* 0x000fe20000400000 */
[----:B------:R0:W-:Y:S01]  /*45dc0*/  @P4 STG.E.U16 desc[UR52][R4.64+0x160], R96 ;  /* 0x0001606004004986 */ /* 0x0001e2000c101534 */
[----:B------:R-:W-:Y:S02]  /*45dd0*/  F2FP.F16.F32.PACK_AB R98, RZ, R98 ;  /* 0x00000062ff62723e */ /* 0x000fe400000000ff */
[C---:B------:R-:W-:Y:S02]  /*45de0*/  ISETP.GT.AND P4, PT, R0.reuse, 0x180, P6 ;  /* 0x000001800000780c */ /* 0x040fe40003784270 */
[----:B------:R-:W-:Y:S01]  /*45df0*/  ISETP.GT.AND P1, PT, R0, 0x188, P1 ;  /* 0x000001880000780c */ /* 0x000fe20000f24270 */
[-C--:B------:R-:W-:Y:S01]  /*45e00*/  FMUL R101, R101, R2.reuse ;  /* 0x0000000265657220 */ /* 0x080fe20000400000 */
[----:B------:R0:W-:Y:S01]  /*45e10*/  @P5 STG.E.U16 desc[UR52][R4.64+0x162], R97 ;  /* 0x0001626104005986 */ /* 0x0001e2000c101534 */
[----:B------:R-:W-:Y:S01]  /*45e20*/  F2FP.F16.F32.PACK_AB R99, RZ, R99 ;  /* 0x00000063ff63723e */ /* 0x000fe200000000ff */
[----:B------:R-:W-:Y:S01]  /*45e30*/  FMUL R102, R102, R2 ;  /* 0x0000000266667220 */ /* 0x000fe20000400000 */
[----:B------:R-:W-:Y:S01]  /*45e40*/  F2FP.F16.F32.PACK_AB R100, RZ, R100 ;  /* 0x00000064ff64723e */ /* 0x000fe200000000ff */
[----:B------:R0:W-:Y:S01]  /*45e50*/  @P2 STG.E.U16 desc[UR52][R8.64+0x160], R98 ;  /* 0x0001606208002986 */ /* 0x0001e2000c101534 */
[----:B------:R-:W-:-:S02]  /*45e60*/  ISETP.GT.AND P2, PT, R3, 0xb9, PT ;  /* 0x000000b90300780c */ /* 0x000fc40003f44270 */
[C---:B------:R-:W-:Y:S01]  /*45e70*/  ISETP.GT.AND P6, PT, R3.reuse, 0xc1, PT ;  /* 0x000000c10300780c */ /* 0x040fe20003fc4270 */
[----:B------:R0:W-:Y:S01]  /*45e80*/  @P0 STG.E.U16 desc[UR52][R8.64+0x162], R99 ;  /* 0x0001626308000986 */ /* 0x0001e2000c101534 */
[----:B------:R-:W-:Y:S02]  /*45e90*/  F2FP.F16.F32.PACK_AB R101, RZ, R101 ;  /* 0x00000065ff65723e */ /* 0x000fe400000000ff */
[----:B------:R-:W-:Y:S01]  /*45ea0*/  F2FP.F16.F32.PACK_AB R102, RZ, R102 ;  /* 0x00000066ff66723e */ /* 0x000fe200000000ff */
[----:B------:R0:W-:Y:S01]  /*45eb0*/  @P3 STG.E.U16 desc[UR52][R4.64+0x170], R100 ;  /* 0x0001706404003986 */ /* 0x0001e2000c101534 */
[C---:B------:R-:W-:Y:S02]  /*45ec0*/  ISETP.GT.AND P0, PT, R0.reuse, 0x188, P2 ;  /* 0x000001880000780c */ /* 0x040fe40001704270 */
[----:B------:R-:W-:Y:S02]  /*45ed0*/  ISETP.GT.AND P5, PT, R3, 0xc0, PT ;  /* 0x000000c00300780c */ /* 0x000fe40003fa4270 */
[C---:B------:R-:W-:Y:S01]  /*45ee0*/  ISETP.GT.AND P3, PT, R0.reuse, RZ, P6 ;  /* 0x000000ff0000720c */ /* 0x040fe20003764270 */
[-C--:B------:R-:W-:Y:S01]  /*45ef0*/  FMUL R103, R103, R2.reuse ;  /* 0x0000000267677220 */ /* 0x080fe20000400000 */
[----:B------:R0:W-:Y:S01]  /*45f00*/  @P4 STG.E.U16 desc[UR52][R4.64+0x172], R101 ;  /* 0x0001726504004986 */ /* 0x0001e2000c101534 */
[----:B------:R-:W-:Y:S01]  /*45f10*/  FMUL R73, R73, R2 ;  /* 0x0000000249497220 */ /* 0x000fe20000400000 */
[----:B------:R-:W-:-:S02]  /*45f20*/  ISETP.GT.AND P2, PT, R0, RZ, P5 ;  /* 0x000000ff0000720c */ /* 0x000fc40002f44270 */
[----:B------:R0:W-:Y:S01]  /*45f30*/  @P1 STG.E.U16 desc[UR52][R8.64+0x170], R102 ;  /* 0x0001706608001986 */ /* 0x0001e2000c101534 */
[----:B------:R-:W-:Y:S01]  /*45f40*/  ISETP.GT.AND P1, PT, R0, 0x8, P6 ;  /* 0x000000080000780c */ /* 0x000fe20003724270 */
[-C--:B------:R-:W-:Y:S01]  /*45f50*/  FMUL R72, R72, R2.reuse ;  /* 0x0000000248487220 */ /* 0x080fe20000400000 */
[----:B------:R-:W-:Y:S01]  /*45f60*/  F2FP.F16.F32.PACK_AB R103, RZ, R103 ;  /* 0x00000067ff67723e */ /* 0x000fe200000000ff */
[----:B------:R-:W-:Y:S01]  /*45f70*/  FMUL R75, R75, R2 ;  /* 0x000000024b4b7220 */ /* 0x000fe20000400000 */
[----:B------:R-:W-:Y:S02]  /*45f80*/  F2FP.F16.F32.PACK_AB R73, RZ, R73 ;  /* 0x00000049ff49723e */ /* 0x000fe400000000ff */
[----:B------:R-:W-:Y:S01]  /*45f90*/  ISETP.GT.AND P4, PT, R0, 0x8, P5 ;  /* 0x000000080000780c */ /* 0x000fe20002f84270 */
[----:B------:R0:W-:Y:S01]  /*45fa0*/  @P0 STG.E.U16 desc[UR52][R8.64+0x172], R103 ;  /* 0x0001726708000986 */ /* 0x0001e2000c101534 */
[----:B------:R-:W-:Y:S02]  /*45fb0*/  ISETP.GT.AND P5, PT, R3, 0xc8, PT ;  /* 0x000000c80300780c */ /* 0x000fe40003fa4270 */
[----:B------:R-:W-:Y:S01]  /*45fc0*/  F2FP.F16.F32.PACK_AB R72, RZ, R72 ;  /* 0x00000048ff48723e */ /* 0x000fe200000000ff */
[----:B------:R0:W-:Y:S01]  /*45fd0*/  @P3 STG.E.U16 desc[UR52][R18.64+0x182], R73 ;  /* 0x0001824912003986 */ /* 0x0001e2000c101534 */
[----:B------:R-:W-:-:S02]  /*45fe0*/  F2FP.F16.F32.PACK_AB R75, RZ, R75 ;  /* 0x0000004bff4b723e */ /* 0x000fc400000000ff */
[----:B------:R-:W-:Y:S02]  /*45ff0*/  ISETP.GT.AND P3, PT, R3, 0xc9, PT ;  /* 0x000000c90300780c */ /* 0x000fe40003f64270 */
[----:B------:R-:W-:Y:S01]  /*46000*/  ISETP.GT.AND P0, PT, R0, RZ, P5 ;  /* 0x000000ff0000720c */ /* 0x000fe20002f04270 */
[-C--:B------:R-:W-:Y:S01]  /*46010*/  FMUL R74, R74, R2.reuse ;  /* 0x000000024a4a7220 */ /* 0x080fe20000400000 */
[----:B------:R0:W-:Y:S01]  /*46020*/  @P2 STG.E.U16 desc[UR52][R18.64+0x180], R72 ;  /* 0x0001804812002986 */ /* 0x0001e2000c101534 */
[-C--:B------:R-:W-:Y:S01]  /*46030*/  FMUL R76, R76, R2.reuse ;  /* 0x000000024c4c7220 */ /* 0x080fe20000400000 */
[C---:B------:R-:W-:Y:S02]  /*46040*/  ISETP.GT.AND P2, PT, R0.reuse, RZ, P3 ;  /* 0x000000ff0000720c */ /* 0x040fe40001f44270 */
[----:B------:R0:W-:Y:S01]  /*46050*/  @P1 STG.E.U16 desc[UR52][R20.64+0x182], R75 ;  /* 0x0001824b14001986 */ /* 0x0001e2000c101534 */
[----:B------:R-:W-:Y:S01]  /*46060*/  ISETP.GT.AND P1, PT, R0, 0x8, P5 ;  /* 0x000000080000780c */ /* 0x000fe20002f24270 */
[----:B------:R-:W-:Y:S01]  /*46070*/  FMUL R77, R77, R2 ;  /* 0x000000024d4d7220 */ /* 0x000fe20000400000 */
[----:B------:R-:W-:Y:S01]  /*46080*/  F2FP.F16.F32.PACK_AB R74, RZ, R74 ;  /* 0x0000004aff4a723e */ /* 0x000fe200000000ff */
[----:B------:R-:W-:Y:S01]  /*46090*/  FMUL R78, R78, R2 ;  /* 0x000000024e4e7220 */ /* 0x000fe20000400000 */
[----:B------:R-:W-:-:S02]  /*460a0*/  F2FP.F16.F32.PACK_AB R76, RZ, R76 ;  /* 0x0000004cff4c723e */ /* 0x000fc400000000ff */
[----:B------:R-:W-:Y:S01]  /*460b0*/  F2FP.F16.F32.PACK_AB R77, RZ, R77 ;  /* 0x0000004dff4d723e */ /* 0x000fe200000000ff */
[----:B------:R0:W-:Y:S01]  /*460c0*/  @P4 STG.E.U16 desc[UR52][R20.64+0x180], R74 ;  /* 0x0001804a14004986 */ /* 0x0001e2000c101534 */
[----:B------:R-:W-:-:S03]  /*460d0*/  F2FP.F16.F32.PACK_AB R78, RZ, R78 ;  /* 0x0000004eff4e723e */ /* 0x000fc600000000ff */
[----:B------:R0:W-:Y:S01]  /*460e0*/  @P0 STG.E.U16 desc[UR52][R18.64+0x190], R76 ;  /* 0x0001904c12000986 */ /* 0x0001e2000c101534 */
[----:B------:R-:W-:-:S03]  /*460f0*/  ISETP.GT.AND P0, PT, R3, 0xd0, PT ;  /* 0x000000d00300780c */ /* 0x000fc60003f04270 */
[----:B------:R0:W-:Y:S01]  /*46100*/  @P2 STG.E.U16 desc[UR52][R18.64+0x192], R77 ;  /* 0x0001924d12002986 */ /* 0x0001e2000c101534 */
[----:B------:R-:W-:-:S03]  /*46110*/  ISETP.GT.AND P2, PT, R0, 0x8, P3 ;  /* 0x000000080000780c */ /* 0x000fc60001f44270 */
[----:B------:R0:W-:Y:S01]  /*46120*/  @P1 STG.E.U16 desc[UR52][R20.64+0x190], R78 ;  /* 0x0001904e14001986 */ /* 0x0001e2000c101534 */
[----:B------:R-:W-:Y:S01]  /*46130*/  ISETP.GT.AND P1, PT, R0, RZ, P0 ;  /* 0x000000ff0000720c */ /* 0x000fe20000724270 */
[-C--:B------:R-:W-:Y:S01]  /*46140*/  FMUL R79, R79, R2.reuse ;  /* 0x000000024f4f7220 */ /* 0x080fe20000400000 */
[----:B------:R-:W-:Y:S01]  /*46150*/  FMUL R80, R80, R2 ;  /* 0x0000000250507220 */ /* 0x000fe20000400000 */
[----:B------:R-:W-:-:S03]  /*46160*/  ISETP.GT.AND P4, PT, R3, 0xd1, PT ;  /* 0x000000d10300780c */ /* 0x000fc60003f84270 */
[----:B------:R-:W-:Y:S02]  /*46170*/  F2FP.F16.F32.PACK_AB R79, RZ, R79 ;  /* 0x0000004fff4f723e */ /* 0x000fe400000000ff */
[----:B------:R-:W-:-:S03]  /*46180*/  F2FP.F16.F32.PACK_AB R80, RZ, R80 ;  /* 0x00000050ff50723e */ /* 0x000fc600000000ff */
[----:B------:R0:W-:Y:S04]  /*46190*/  @P2 STG.E.U16 desc[UR52][R20.64+0x192], R79 ;  /* 0x0001924f14002986 */ /* 0x0001e8000c101534 */
        /* <DEDUP_REMOVED lines=11> */
[----:B------:R-:W-:Y:S02]  /*46250*/  F2FP.F16.F32.PACK_AB R83, RZ, R83 ;  /* 0x00000053ff53723e */ /* 0x000fe400000000ff */
[----:B------:R-:W-:Y:S01]  /*46260*/  ISETP.GT.AND P2, PT, R3, 0xd8, PT ;  /* 0x000000d80300780c */ /* 0x000fe20003f44270 */
[----:B------:R-:W-:-:S08]  /*46270*/  FMUL R84, R84, R2 ;  /* 0x0000000254547220 */ /* 0x000fd00000400000 */
[----:B------:R0:W-:Y:S01]  /*46280*/  @P1 STG.E.U16 desc[UR52][R20.64+0x1a2], R83 ;  /* 0x0001a25314001986 */ /* 0x0001e2000c101534 */
        /* <DEDUP_REMOVED lines=177> */
[C---:B------:R-:W-:Y:S02]  /*46da0*/  ISETP.GT.AND P6, PT, R0.reuse, 0x180, P3 ;  /* 0x000001800000780c */ /* 0x040fe40001fc4270 */
[----:B------:R-:W-:Y:S02]  /*46db0*/  F2FP.F16.F32.PACK_AB R29, RZ, R29 ;  /* 0x0000001dff1d723e */ /* 0x000fe400000000ff */
[C---:B------:R-:W-:Y:S02]  /*46dc0*/  ISETP.GT.AND P5, PT, R0.reuse, 0x188, P5 ;  /* 0x000001880000780c */ /* 0x040fe40002fa4270 */
[----:B------:R-:W-:Y:S01]  /*46dd0*/  ISETP.GT.AND P3, PT, R0, 0x188, P3 ;  /* 0x000001880000780c */ /* 0x000fe20001f64270 */
[-C--:B------:R-:W-:Y:S01]  /*46de0*/  FMUL R30, R30, R2.reuse ;  /* 0x000000021e1e7220 */ /* 0x080fe20000400000 */
[-C--:B------:R-:W-:Y:S01]  /*46df0*/  FMUL R31, R31, R2.reuse ;  /* 0x000000021f1f7220 */ /* 0x080fe20000400000 */
[----:B------:R-:W-:-:S04]  /*46e00*/  FMUL R32, R32, R2 ;  /* 0x0000000220207220 */ /* 0x000fc80000400000 */
[----:B------:R0:W-:Y:S01]  /*46e10*/  @P6 STG.E.U16 desc[UR52][R4.64+0x192], R29 ;  /* 0x0001921d04006986 */ /* 0x0001e2000c101534 */
[C---:B------:R-:W-:Y:S02]  /*46e20*/  ISETP.GT.AND P6, PT, R0.reuse, 0x180, P0 ;  /* 0x000001800000780c */ /* 0x040fe400007c4270 */
[----:B------:R-:W-:Y:S02]  /*46e30*/  F2FP.F16.F32.PACK_AB R30, RZ, R30 ;  /* 0x0000001eff1e723e */ /* 0x000fe400000000ff */
[----:B------:R-:W-:Y:S02]  /*46e40*/  F2FP.F16.F32.PACK_AB R31, RZ, R31 ;  /* 0x0000001fff1f723e */ /* 0x000fe400000000ff */
[----:B------:R-:W-:Y:S01]  /*46e50*/  F2FP.F16.F32.PACK_AB R32, RZ, R32 ;  /* 0x00000020ff20723e */ /* 0x000fe200000000ff */
[----:B------:R0:W-:Y:S01]  /*46e60*/  @P5 STG.E.U16 desc[UR52][R8.64+0x190], R30 ;  /* 0x0001901e08005986 */ /* 0x0001e2000c101534 */
[C---:B------:R-:W-:Y:S02]  /*46e70*/  ISETP.GT.AND P5, PT, R0.reuse, 0x180, P4 ;  /* 0x000001800000780c */ /* 0x040fe400027a4270 */
[C---:B------:R-:W-:Y:S01]  /*46e80*/  ISETP.GT.AND P0, PT, R0.reuse, 0x188, P0 ;  /* 0x000001880000780c */ /* 0x040fe20000704270 */
[----:B------:R0:W-:Y:S01]  /*46e90*/  @P3 STG.E.U16 desc[UR52][R8.64+0x192], R31 ;  /* 0x0001921f08003986 */ /* 0x0001e2000c101534 */
[C---:B------:R-:W-:Y:S01]  /*46ea0*/  ISETP.GT.AND P4, PT, R0.reuse, 0x188, P4 ;  /* 0x000001880000780c */ /* 0x040fe20002784270 */
[-C--:B------:R-:W-:Y:S01]  /*46eb0*/  FMUL R33, R33, R2.reuse ;  /* 0x0000000221217220 */ /* 0x080fe20000400000 */
[C---:B------:R-:W-:Y:S01]  /*46ec0*/  ISETP.GT.AND P3, PT, R0.reuse, 0x180, P1 ;  /* 0x000001800000780c */ /* 0x040fe20000f64270 */
[----:B------:R0:W-:Y:S01]  /*46ed0*/  @P6 STG.E.U16 desc[UR52][R4.64+0x1a0], R32 ;  /* 0x0001a02004006986 */ /* 0x0001e2000c101534 */
[----:B------:R-:W-:Y:S01]  /*46ee0*/  ISETP.GT.AND P6, PT, R0, 0x180, P2 ;  /* 0x000001800000780c */ /* 0x000fe200017c4270 */
[-C--:B------:R-:W-:Y:S01]  /*46ef0*/  FMUL R34, R34, R2.reuse ;  /* 0x0000000222227220 */ /* 0x080fe20000400000 */
[C---:B------:R-:W-:Y:S01]  /*46f00*/  ISETP.GT.AND P2, PT, R0.reuse, 0x188, P2 ;  /* 0x000001880000780c */ /* 0x040fe20001744270 */
[-C--:B------:R-:W-:Y:S01]  /*46f10*/  FMUL R35, R35, R2.reuse ;  /* 0x0000000223237220 */ /* 0x080fe20000400000 */
[----:B------:R-:W-:Y:S01]  /*46f20*/  ISETP.GT.AND P1, PT, R0, 0x188, P1 ;  /* 0x000001880000780c */ /* 0x000fe20000f24270 */
[-C--:B------:R-:W-:Y:S01]  /*46f30*/  FMUL R36, R36, R2.reuse ;  /* 0x0000000224247220 */ /* 0x080fe20000400000 */
[-C--:B------:R-:W-:Y:S01]  /*46f40*/  FMUL R37, R37, R2.reuse ;  /* 0x0000000225257220 */ /* 0x080fe20000400000 */
[-C--:B------:R-:W-:Y:S01]  /*46f50*/  FMUL R38, R38, R2.reuse ;  /* 0x0000000226267220 */ /* 0x080fe20000400000 */
[----:B------:R-:W-:Y:S01]  /*46f60*/  FMUL R39, R39, R2 ;  /* 0x0000000227277220 */ /* 0x000fe20000400000 */
[----:B------:R-:W-:-:S02]  /*46f70*/  F2FP.F16.F32.PACK_AB R33, RZ, R33 ;  /* 0x00000021ff21723e */ /* 0x000fc400000000ff */
[----:B------:R-:W-:Y:S02]  /*46f80*/  F2FP.F16.F32.PACK_AB R34, RZ, R34 ;  /* 0x00000022ff22723e */ /* 0x000fe400000000ff */
[----:B------:R-:W-:Y:S02]  /*46f90*/  F2FP.F16.F32.PACK_AB R35, RZ, R35 ;  /* 0x00000023ff23723e */ /* 0x000fe400000000ff */
[----:B------:R-:W-:Y:S02]  /*46fa0*/  F2FP.F16.F32.PACK_AB R36, RZ, R36 ;  /* 0x00000024ff24723e */ /* 0x000fe400000000ff */
[----:B------:R-:W-:Y:S02]  /*46fb0*/  F2FP.F16.F32.PACK_AB R37, RZ, R37 ;  /* 0x00000025ff25723e */ /* 0x000fe400000000ff */
[----:B------:R-:W-:Y:S02]  /*46fc0*/  F2FP.F16.F32.PACK_AB R38, RZ, R38 ;  /* 0x00000026ff26723e */ /* 0x000fe400000000ff */
[----:B------:R-:W-:Y:S01]  /*46fd0*/  F2FP.F16.F32.PACK_AB R39, RZ, R39 ;  /* 0x00000027ff27723e */ /* 0x000fe200000000ff */
[----:B------:R0:W-:Y:S04]  /*46fe0*/  @P5 STG.E.U16 desc[UR52][R4.64+0x1a2], R33 ;  /* 0x0001a22104005986 */ /* 0x0001e8000c101534 */
[----:B------:R0:W-:Y:S04]  /*46ff0*/  @P0 STG.E.U16 desc[UR52][R8.64+0x1a0], R34 ;  /* 0x0001a02208000986 */ /* 0x0001e8000c101534 */
[----:B------:R0:W-:Y:S04]  /*47000*/  @P4 STG.E.U16 desc[UR52][R8.64+0x1a2], R35 ;  /* 0x0001a22308004986 */ /* 0x0001e8000c101534 */
[----:B------:R0:W-:Y:S04]  /*47010*/  @P6 STG.E.U16 desc[UR52][R4.64+0x1b0], R36 ;  /* 0x0001b02404006986 */ /* 0x0001e8000c101534 */
[----:B------:R0:W-:Y:S04]  /*47020*/  @P3 STG.E.U16 desc[UR52][R4.64+0x1b2], R37 ;  /* 0x0001b22504003986 */ /* 0x0001e8000c101534 */
[----:B------:R0:W-:Y:S04]  /*47030*/  @P2 STG.E.U16 desc[UR52][R8.64+0x1b0], R38 ;  /* 0x0001b02608002986 */ /* 0x0001e8000c101534 */
[----:B------:R0:W-:Y:S02]  /*47040*/  @P1 STG.E.U16 desc[UR52][R8.64+0x1b2], R39 ;  /* 0x0001b22708001986 */ /* 0x0001e4000c101534 */
.L_x_920:
[----:B------:R-:W-:Y:S05]  /*47050*/  BSYNC B0 ;  /* 0x0000000000007941 */ /* 0x000fea0003800000 */
.L_x_32:
[----:B0-----:R-:W2:Y:S04]  /*47060*/  LDL.LU R5, [R1+0x3f0] ;  /* 0x0003f00001057983 */ /* 0x001ea80000300800 */
[----:B------:R-:W2:Y:S01]  /*47070*/  LDL.LU R4, [R1+0x3f4] ;  /* 0x0003f40001047983 */ /* 0x000ea20000300800 */
[----:B------:R-:W-:Y:S01]  /*47080*/  ULDC UR4, c[0x0][0xc] ;  /* 0x0000030000047ab9 */ /* 0x000fe20000000800 */
[----:B------:R-:W-:Y:S01]  /*47090*/  ULDC UR5, c[0x0][0x10] ;  /* 0x0000040000057ab9 */ /* 0x000fe20000000800 */
[----:B------:R-:W2:Y:S01]  /*470a0*/  LDC R3, c[0x0][0x14] ;  /* 0x00000500ff037b82 */ /* 0x000ea20000000800 */
[----:B------:R-:W-:Y:S01]  /*470b0*/  UIMAD.WIDE.U32 UR4, UR4, UR5, URZ ;  /* 0x00000005040472a5 */ /* 0x000fe2000f8e003f */
[----:B------:R-:W-:Y:S01]  /*470c0*/  PRMT R0, RZ, 0x7610, R0 ;  /* 0x00007610ff007816 */ /* 0x000fe20000000000 */
[----:B------:R-:W-:Y:S01]  /*470d0*/  UMOV UR43, 0xffffffff ;  /* 0xffffffff002b7882 */ /* 0x000fe20000000000 */
[----:B------:R-:W-:-:S03]  /*470e0*/  UMOV UR42, 0xffffffff ;  /* 0xffffffff002a7882 */ /* 0x000fc60000000000 */
[----:B--2---:R-:W-:-:S04]  /*470f0*/  IMAD.WIDE.U32 R4, R3, UR4, R4 ;  /* 0x0000000403047c25 */ /* 0x004fc8000f8e0004 */
[----:B------:R-:W-:Y:S01]  /*47100*/  IMAD R3, R3, UR5, RZ ;  /* 0x0000000503037c24 */ /* 0x000fe2000f8e02ff */
[----:B------:R-:W-:Y:S01]  /*47110*/  ULDC.64 UR4, c[0x0][0x650] ;  /* 0x0001940000047ab9 */ /* 0x000fe20000000a00 */
[----:B------:R-:W-:Y:S01]  /*47120*/  IMAD.MOV.U32 R7, RZ, RZ, R4 ;  /* 0x000000ffff077224 */ /* 0x000fe200078e0004 */
[----:B------:R-:W-:Y:S01]  /*47130*/  ISETP.GE.U32.AND P0, PT, R4, UR4, PT ;  /* 0x0000000404007c0c */ /* 0x000fe2000bf06070 */
[----:B------:R-:W-:-:S05]  /*47140*/  IMAD.IADD R6, R5, 0x1, R3 ;  /* 0x0000000105067824 */ /* 0x000fca00078e0203 */
[----:B------:R0:W-:Y:S01]  /*47150*/  STL [R1+0x3f0], R6 ;  /* 0x0003f00601007387 */ /* 0x0001e20000100800 */
[----:B------:R-:W-:-:S03]  /*47160*/  ISETP.GE.U32.AND.EX P0, PT, R6, UR5, PT, P0 ;  /* 0x0000000506007c0c */ /* 0x000fc6000bf06100 */
[----:B------:R0:W-:Y:S10]  /*47170*/  STL [R1+0x3f4], R7 ;  /* 0x0003f40701007387 */ /* 0x0001f40000100800 */
[----:B0-----:R-:W-:Y:S05]  /*47180*/  @P0 BRA `(.L_x_921) ;  /* 0x0000000400880947 */ /* 0x001fea0003800000 */
[----:B------:R-:W0:Y:S01]  /*47190*/  S2UR UR6, SR_CTAID.X ;  /* 0x00000000000679c3 */ /* 0x000e220000002500 */
[----:B------:R-:W-:Y:S01]  /*471a0*/  ULDC.64 UR12, c[0x0][0x628] ;  /* 0x00018a00000c7ab9 */ /* 0x000fe20000000a00 */
[----:B------:R-:W-:Y:S01]  /*471b0*/  ULDC UR4, c[0x0][0x150] ;  /* 0x0000540000047ab9 */ /* 0x000fe20000000800 */
[----:B------:R-:W-:Y:S01]  /*471c0*/  ISETP.NE.U32.AND P0, PT, RZ, UR12, PT ;  /* 0x0000000cff007c0c */ /* 0x000fe2000bf05070 */
[----:B------:R-:W-:Y:S01]  /*471d0*/  ULDC UR15, c[0x0][0x630] ;  /* 0x00018c00000f7ab9 */ /* 0x000fe20000000800 */
[C---:B------:R-:W-:Y:S01]  /*471e0*/  R2UR UR16, R7.reuse ;  /* 0x00000000071072ca */ /* 0x040fe200000e0000 */
[----:B------:R-:W-:Y:S01]  /*471f0*/  ULDC UR19, c[0x0][0x154] ;  /* 0x0000550000137ab9 */ /* 0x000fe20000000800 */
[----:B------:R-:W-:Y:S01]  /*47200*/  ISETP.NE.AND.EX P0, PT, RZ, UR13, PT, P0 ;  /* 0x0000000dff007c0c */ /* 0x000fe2000bf05300 */
[----:B------:R-:W2:Y:S01]  /*47210*/  S2UR UR18, SR_CTAID.Y ;  /* 0x00000000001279c3 */ /* 0x000ea20000002600 */
[----:B------:R-:W-:Y:S02]  /*47220*/  R2UR UR17, R6 ;  /* 0x00000000061172ca */ /* 0x000fe400000e0000 */
[----:B------:R-:W-:-:S02]  /*47230*/  R2UR UR10, R7 ;  /* 0x00000000070a72ca */ /* 0x000fc400000e0000 */
[----:B------:R-:W-:Y:S02]  /*47240*/  R2UR UR11, R6 ;  /* 0x00000000060b72ca */ /* 0x000fe400000e0000 */
[----:B0-----:R-:W-:-:S05]  /*47250*/  I2FP.F32.U32 R0, UR6 ;  /* 0x0000000600007c45 */ /* 0x001fca0008201000 */
[----:B------:R-:W-:-:S04]  /*47260*/  FMUL R0, R0, UR4 ;  /* 0x0000000400007c20 */ /* 0x000fc80008400000 */
[----:B------:R0:W0:Y:S01]  /*47270*/  F2I.U32.TRUNC.NTZ R3, R0 ;  /* 0x0000000000037305 */ /* 0x000022000020f000 */
[----:B--2---:R-:W-:Y:S05]  /*47280*/  @!P0 BRA `(.L_x_922) ;  /* 0x0000000000308947 */ /* 0x004fea0003800000 */
        /* <DEDUP_REMOVED lines=12> */
.L_x_922:
[----:B------:R-:W-:Y:S01]  /*47350*/  USHF.R.U64 UR42, UR10, UR15, UR11 ;  /* 0x0000000f0a2a7299 */ /* 0x000fe2000800120b */
[----:B0-----:R-:W-:Y:S01]  /*47360*/  I2FP.F32.U32 R0, UR18 ;  /* 0x0000001200007c45 */ /* 0x001fe20008201000 */
[----:B------:R-:W-:Y:S02]  /*47370*/  USHF.R.U32.HI UR4, URZ, UR15, UR11 ;  /* 0x0000000f3f047299 */ /* 0x000fe4000801160b */
[----:B------:R-:W-:Y:S02]  /*47380*/  UIADD3 UR10, UP0, URZ, -UR42, URZ ;  /* 0x8000002a3f0a7290 */ /* 0x000fe4000ff1e03f */
[----:B------:R-:W-:Y:S01]  /*47390*/  FMUL R0, R0, UR19 ;  /* 0x0000001300007c20 */ /* 0x000fe20008400000 */
[----:B------:R-:W-:Y:S01]  /*473a0*/  ULDC.64 UR12, c[0x0][0x620] ;  /* 0x00018800000c7ab9 */ /* 0x000fe20000000a00 */
[----:B------:R-:W-:Y:S01]  /*473b0*/  UIADD3.X UR4, URZ, ~UR4, URZ, UP0, !UPT ;  /* 0x800000043f047290 */ /* 0x000fe200087fe43f */
[----:B------:R-:W-:Y:S01]  /*473c0*/  UMOV UR8, UR16 ;  /* 0x0000001000087c82 */ /* 0x000fe20008000000 */
[----:B------:R-:W-:-:S02]  /*473d0*/  UMOV UR9, UR17 ;  /* 0x0000001100097c82 */ /* 0x000fc40008000000 */
[----:B------:R-:W-:Y:S01]  /*473e0*/  UIMAD UR4, UR4, UR12, URZ ;  /* 0x0000000c040472a4 */ /* 0x000fe2000f8e023f */
[----:B------:R-:W0:Y:S01]  /*473f0*/  F2I.U32.TRUNC.NTZ R0, R0 ;  /* 0x0000000000007305 */ /* 0x000e22000020f000 */
[----:B------:R-:W-:Y:S01]  /*47400*/  UIMAD.WIDE.U32 UR8, UR10, UR12, UR8 ;  /* 0x0000000c0a0872a5 */ /* 0x000fe2000f8e0008 */
[----:B------:R-:W-:Y:S01]  /*47410*/  R2UR UR12, R3 ;  /* 0x00000000030c72ca */ /* 0x000fe200000e0000 */
[----:B------:R-:W-:Y:S01]  /*47420*/  UIMAD UR10, UR10, UR13, UR4 ;  /* 0x0000000d0a0a72a4 */ /* 0x000fe2000f8e0204 */
[----:B------:R-:W-:Y:S01]  /*47430*/  ULDC UR11, c[0x0][0x618] ;  /* 0x00018600000b7ab9 */ /* 0x000fe20000000800 */
[----:B------:R-:W-:Y:S02]  /*47440*/  ULDC UR21, c[0x0][0x658] ;  /* 0x0001960000157ab9 */ /* 0x000fe40000000800 */
[----:B------:R-:W-:Y:S01]  /*47450*/  UIADD3 UR9, UR9, UR10, URZ ;  /* 0x0000000a09097290 */ /* 0x000fe2000fffe03f */
[----:B------:R-:W-:Y:S01]  /*47460*/  UMOV UR15, 0xffffffff ;  /* 0xffffffff000f7882 */ /* 0x000fe20000000000 */
[----:B------:R-:W-:Y:S01]  /*47470*/  ULDC.64 UR4, c[0x0][0x640] ;  /* 0x0001900000047ab9 */ /* 0x000fe20000000a00 */
[----:B------:R-:W-:Y:S01]  /*47480*/  USHF.L.U32 UR15, UR15, UR21, URZ ;  /* 0x000000150f0f7299 */ /* 0x000fe2000800063f */
[----:B------:R-:W-:Y:S01]  /*47490*/  ISETP.NE.U32.AND P0, PT, RZ, UR4, PT ;  /* 0x00000004ff007c0c */ /* 0x000fe2000bf05070 */
[----:B------:R-:W-:-:S02]  /*474a0*/  USHF.R.U64 UR16, UR8, UR11, UR9 ;  /* 0x0000000b08107299 */ /* 0x000fc40008001209 */
[----:B------:R-:W-:Y:S01]  /*474b0*/  USHF.R.U32.HI UR8, URZ, UR11, UR9 ;  /* 0x0000000b3f087299 */ /* 0x000fe20008011609 */
[----:B0-----:R-:W-:Y:S01]  /*474c0*/  R2UR UR14, R0 ;  /* 0x00000000000e72ca */ /* 0x001fe200000e0000 */
[----:B------:R-:W-:Y:S01]  /*474d0*/  ULDC UR17, c[0x0][0x608] ;  /* 0x0001820000117ab9 */ /* 0x000fe20000000800 */
[----:B------:R-:W-:Y:S01]  /*474e0*/  ULOP3.LUT UR48, URZ, UR15, URZ, 0x33, !UPT ;  /* 0x0000000f3f307292 */ /* 0x000fe2000f8e333f */
[----:B------:R-:W-:Y:S01]  /*474f0*/  ISETP.NE.AND.EX P0, PT, RZ, UR5, PT, P0 ;  /* 0x00000005ff007c0c */ /* 0x000fe2000bf05300 */
[----:B------:R-:W-:Y:S02]  /*47500*/  USHF.R.U64 UR15, UR16, UR17, UR8 ;  /* 0x00000011100f7299 */ /* 0x000fe40008001208 */
[----:B------:R-:W-:Y:S02]  /*47510*/  USHF.R.U32.HI UR8, URZ, UR17, UR8 ;  /* 0x000000113f087299 */ /* 0x000fe40008011608 */
[----:B------:R-:W-:Y:S02]  /*47520*/  UIADD3 UR12, -UR12, URZ, URZ ;  /* 0x0000003f0c0c7290 */ /* 0x000fe4000fffe13f */
[----:B------:R-:W-:Y:S01]  /*47530*/  USHF.R.U64 UR17, UR15, UR21, UR8 ;  /* 0x000000150f117299 */ /* 0x000fe20008001208 */
[----:B------:R-:W-:Y:S01]  /*47540*/  UMOV UR19, 0x1 ;  /* 0x0000000100137882 */ /* 0x000fe20000000000 */
[----:B------:R-:W-:Y:S01]  /*47550*/  ULDC UR13, c[0x0][0x144] ;  /* 0x00005100000d7ab9 */ /* 0x000fe20000000800 */
[----:B------:R-:W-:Y:S01]  /*47560*/  ULDC UR7, c[0x0][0x600] ;  /* 0x0001800000077ab9 */ /* 0x000fe20000000800 */
[----:B------:R-:W-:-:S02]  /*47570*/  USHF.L.U32 UR24, UR19, UR21, URZ ;  /* 0x0000001513187299 */ /* 0x000fc4000800063f */
[----:B------:R-:W-:Y:S02]  /*47580*/  USHF.R.U32.HI UR8, URZ, UR21, UR8 ;  /* 0x000000153f087299 */ /* 0x000fe40008011608 */
[----:B------:R-:W-:Y:S02]  /*47590*/  UIMAD UR21, UR13, UR12, UR6 ;  /* 0x0000000c0d1572a4 */ /* 0x000fe4000f8e0206 */
[----:B------:R-:W-:Y:S02]  /*475a0*/  UIADD3 UR20, UR7, -0x1, URZ ;  /* 0xffffffff07147890 */ /* 0x000fe4000fffe03f */
[----:B------:R-:W-:Y:S01]  /*475b0*/  UIADD3 UR19, -UR14, URZ, URZ ;  /* 0x0000003f0e137290 */ /* 0x000fe2000fffe13f */
[----:B------:R-:W-:Y:S01]  /*475c0*/  ULDC UR25, c[0x0][0x148] ;  /* 0x0000520000197ab9 */ /* 0x000fe20000000800 */
[----:B------:R-:W-:Y:S01]  /*475d0*/  ULDC UR22, c[0x0][0x648] ;  /* 0x0001920000167ab9 */ /* 0x000fe20000000800 */
[----:B------:R-:W-:Y:S01]  /*475e0*/  ULDC UR23, c[0x0][0x638] ;  /* 0x00018e0000177ab9 */ /* 0x000fe20000000800 */
        /* <DEDUP_REMOVED lines=14> */
.L_x_923:
[----:B------:R-:W-:Y:S01]  /*476d0*/  UISETP.NE.AND UP0, UPT, UR39, URZ, UPT ;  /* 0x0000003f2700728c */ /* 0x000fe2000bf05270 */
[----:B------:R-:W-:Y:S01]  /*476e0*/  IMAD.MOV.U32 R0, RZ, RZ, 0x1 ;  /* 0x00000001ff007424 */ /* 0x000fe200078e00ff */
[----:B------:R-:W-:Y:S02]  /*476f0*/  USHF.R.U64 UR4, UR6, UR22, UR8 ;  /* 0x0000001606047299 */ /* 0x000fe40008001208 */
[----:B------:R-:W-:Y:S02]  /*47700*/  ULOP3.LUT UR48, UR15, UR48, URZ, 0xc0, !UPT ;  /* 0x000000300f307292 */ /* 0x000fe4000f8ec03f */
[----:B------:R-:W-:Y:S02]  /*47710*/  UIADD3 UR5, -UR4, URZ, URZ ;  /* 0x0000003f04057290 */ /* 0x000fe4000fffe13f */
[----:B------:R-:W-:Y:S02]  /*47720*/  UIMAD UR48, UR24, UR4, UR48 ;  /* 0x00000004183072a4 */ /* 0x000fe4000f8e0230 */
[----:B------:R-:W-:-:S02]  /*47730*/  ULOP3.LUT UR16, UR16, UR20, URZ, 0xc0, !UPT ;  /* 0x0000001410107292 */ /* 0x000fc4000f8ec03f */
[----:B------:R-:W-:Y:S02]  /*47740*/  @UP0 UIMAD UR21, UR25, UR19, UR18 ;  /* 0x00000013191502a4 */ /* 0x000fe4000f8e0212 */
[----:B------:R-:W-:-:S03]  /*47750*/  UIMAD UR4, UR5, UR23, UR17 ;  /* 0x00000017050472a4 */ /* 0x000fc6000f8e0211 */
[----:B------:R-:W-:Y:S01]  /*47760*/  ULDC UR5, c[0x0][0x610] ;  /* 0x0001840000057ab9 */ /* 0x000fe20000000800 */
[----:B------:R-:W-:Y:S02]  /*47770*/  UIMAD UR4, UR4, UR7, UR16 ;  /* 0x00000007040472a4 */ /* 0x000fe4000f8e0210 */
[----:B------:R-:W-:-:S04]  /*47780*/  UIMAD UR48, UR48, UR5, UR21 ;  /* 0x00000005303072a4 */ /* 0x000fc8000f8e0215 */
[----:B------:R-:W-:Y:S02]  /*47790*/  USEL UR43, UR4, UR48, !UP0 ;  /* 0x00000030042b7287 */ /* 0x000fe4000c000000 */
[----:B------:R-:W-:-:S12]  /*477a0*/  USEL UR48, UR48, UR4, !UP0 ;  /* 0x0000000430307287 */ /* 0x000fd8000c000000 */
.L_x_921:
[----:B------:R-:W-:-:S13]  /*477b0*/  LOP3.LUT P0, RZ, R0, 0xff, RZ, 0xc0, !PT ;  /* 0x000000ff00ff7812 */ /* 0x000fda000780c0ff */
[----:B------:R-:W-:Y:S05]  /*477c0*/  @P0 BRA `(.L_x_924) ;  /* 0xfffffb9800f00947 */ /* 0x000fea000383ffff */
[----:B------:R-:W-:Y:S05]  /*477d0*/  EXIT ;  /* 0x000000000000794d */ /* 0x000fea0003800000 */
.L_x_7:
[----:B------:R-:W2:Y:S01]  /*477e0*/  LDL R5, [R1+0x3f4] ;  /* 0x0003f40001057983 */ /* 0x000ea20000100800 */
[----:B------:R-:W-:-:S03]  /*477f0*/  ULDC.64 UR4, c[0x0][0x650] ;  /* 0x0001940000047ab9 */ /* 0x000fc60000000a00 */
[----:B------:R-:W3:Y:S01]  /*47800*/  LDL R4, [R1+0x3f0] ;  /* 0x0003f00001047983 */ /* 0x000ee20000100800 */
[----:B0-----:R-:W-:Y:S01]  /*47810*/  PRMT R0, RZ, 0x7610, R0 ;  /* 0x00007610ff007816 */ /* 0x001fe20000000000 */
[----:B------:R-:W-:Y:S01]  /*47820*/  IMAD.MOV.U32 R3, RZ, RZ, -0x1 ;  /* 0xffffffffff037424 */ /* 0x000fe200078e00ff */
[----:B------:R-:W-:Y:S01]  /*47830*/  MOV R2, 0xffffffff ;  /* 0xffffffff00027802 */ /* 0x000fe20000000f00 */
[----:B------:R-:W-:Y:S01]  /*47840*/  IMAD.MOV.U32 R10, RZ, RZ, -0x1 ;  /* 0xffffffffff0a7424 */ /* 0x000fe200078e00ff */
[----:B--2---:R-:W-:-:S04]  /*47850*/  ISETP.GE.U32.AND P0, PT, R5, UR4, PT ;  /* 0x0000000405007c0c */ /* 0x004fc8000bf06070 */
[----:B---3--:R-:W-:-:S13]  /*47860*/  ISETP.GE.U32.AND.EX P0, PT, R4, UR5, PT, P0 ;  /* 0x0000000504007c0c */ /* 0x008fda000bf06100 */
        /* <DEDUP_REMOVED lines=21> */
.L_x_926:
[----:B------:R-:W-:Y:S01]  /*479c0*/  USHF.R.U64 UR4, UR14, UR19, UR15 ;  /* 0x000000130e047299 */ /* 0x000fe2000800120f */
[----:B------:R-:W-:Y:S01]  /*479d0*/  R2UR UR7, R4 ;  /* 0x00000000040772ca */ /* 0x000fe200000e0000 */
[----:B------:R-:W-:Y:S02]  /*479e0*/  USHF.R.U32.HI UR5, URZ, UR19, UR15 ;  /* 0x000000133f057299 */ /* 0x000fe4000801160f */
[----:B------:R-:W-:Y:S01]  /*479f0*/  UIADD3 UR13, UP0, URZ, -UR4, URZ ;  /* 0x800000043f0d7290 */ /* 0x000fe2000ff1e03f */
[----:B------:R-:W-:Y:S01]  /*47a00*/  ULDC.64 UR14, c[0x0][0x620] ;  /* 0x00018800000e7ab9 */ /* 0x000fe20000000a00 */
[----:B------:R-:W-:Y:S02]  /*47a10*/  UMOV UR6, UR20 ;  /* 0x0000001400067c82 */ /* 0x000fe40008000000 */
[----:B------:R-:W-:Y:S02]  /*47a20*/  UIADD3.X UR5, URZ, ~UR5, URZ, UP0, !UPT ;  /* 0x800000053f057290 */ /* 0x000fe400087fe43f */
[----:B------:R-:W-:-:S02]  /*47a30*/  UISETP.NE.AND UP1, UPT, UR39, URZ, UPT ;  /* 0x0000003f2700728c */ /* 0x000fc4000bf25270 */
[----:B------:R-:W-:Y:S02]  /*47a40*/  UIMAD UR5, UR5, UR14, URZ ;  /* 0x0000000e050572a4 */ /* 0x000fe4000f8e023f */
[----:B------:R-:W-:Y:S02]  /*47a50*/  UIMAD.WIDE.U32 UR6, UR13, UR14, UR6 ;  /* 0x0000000e0d0672a5 */ /* 0x000fe4000f8e0006 */
[----:B------:R-:W-:Y:S01]  /*47a60*/  UIMAD UR5, UR13, UR15, UR5 ;  /* 0x0000000f0d0572a4 */ /* 0x000fe2000f8e0205 */
[----:B------:R-:W-:Y:S02]  /*47a70*/  ULDC UR14, c[0x0][0x608] ;  /* 0x00018200000e7ab9 */ /* 0x000fe40000000800 */
[----:B------:R-:W-:Y:S01]  /*47a80*/  ULDC UR13, c[0x0][0x618] ;  /* 0x00018600000d7ab9 */ /* 0x000fe20000000800 */
[----:B------:R-:W-:Y:S01]  /*47a90*/  UIADD3 UR5, UR7, UR5, URZ ;  /* 0x0000000507057290 */ /* 0x000fe2000fffe03f */
[----:B------:R-:W-:Y:S01]  /*47aa0*/  ULDC UR22, c[0x0][0x658] ;  /* 0x0001960000167ab9 */ /* 0x000fe20000000800 */
[----:B------:R-:W-:-:S02]  /*47ab0*/  @UP1 UIMAD UR8, UR11, UR12, UR10 ;  /* 0x0000000c0b0812a4 */ /* 0x000fc4000f8e020a */
[----:B------:R-:W-:Y:S02]  /*47ac0*/  USHF.R.U64 UR17, UR6, UR13, UR5 ;  /* 0x0000000d06117299 */ /* 0x000fe40008001205 */
[----:B------:R-:W-:Y:S01]  /*47ad0*/  USHF.R.U32.HI UR5, URZ, UR13, UR5 ;  /* 0x0000000d3f057299 */ /* 0x000fe20008011605 */
[----:B------:R-:W-:Y:S01]  /*47ae0*/  ULDC.64 UR6, c[0x0][0x640] ;  /* 0x0001900000067ab9 */ /* 0x000fe20000000a00 */
[----:B------:R-:W-:Y:S01]  /*47af0*/  UMOV UR10, 0xffffffff ;  /* 0xffffffff000a7882 */ /* 0x000fe20000000000 */
[----:B------:R-:W-:Y:S01]  /*47b00*/  ISETP.NE.U32.AND P0, PT, RZ, UR6, PT ;  /* 0x00000006ff007c0c */ /* 0x000fe2000bf05070 */
[----:B------:R-:W-:Y:S02]  /*47b10*/  USHF.R.U64 UR18, UR17, UR14, UR5 ;  /* 0x0000000e11127299 */ /* 0x000fe40008001205 */
[----:B------:R-:W-:Y:S01]  /*47b20*/  USHF.R.U32.HI UR5, URZ, UR14, UR5 ;  /* 0x0000000e3f057299 */ /* 0x000fe20008011605 */
[----:B------:R-:W-:Y:S01]  /*47b30*/  ISETP.NE.AND.EX P0, PT, RZ, UR7, PT, P0 ;  /* 0x00000007ff007c0c */ /* 0x000fe2000bf05300 */
[----:B------:R-:W-:-:S02]  /*47b40*/  USHF.L.U32 UR11, UR10, UR22, URZ ;  /* 0x000000160a0b7299 */ /* 0x000fc4000800063f */
[----:B------:R-:W-:Y:S01]  /*47b50*/  USHF.R.U64 UR19, UR18, UR22, UR5 ;  /* 0x0000001612137299 */ /* 0x000fe20008001205 */
[----:B------:R-:W-:Y:S01]  /*47b60*/  ULDC UR20, c[0x0][0x600] ;  /* 0x0001800000147ab9 */ /* 0x000fe20000000800 */
[----:B------:R-:W-:Y:S02]  /*47b70*/  USHF.R.U32.HI UR10, URZ, UR22, UR5 ;  /* 0x000000163f0a7299 */ /* 0x000fe40008011605 */
[----:B------:R-:W-:Y:S02]  /*47b80*/  UIADD3 UR21, UR20, -0x1, URZ ;  /* 0xffffffff14157890 */ /* 0x000fe4000fffe03f */
[----:B------:R-:W-:Y:S01]  /*47b90*/  ULOP3.LUT UR26, URZ, UR11, URZ, 0x33, !UPT ;  /* 0x0000000b3f1a7292 */ /* 0x000fe2000f8e333f */
        /* <DEDUP_REMOVED lines=17> */
.L_x_927:
[----:B------:R-:W-:Y:S01]  /*47cb0*/  USHF.R.U64 UR6, UR5, UR23, UR10 ;  /* 0x0000001705067299 */ /* 0x000fe2000800120a */
[----:B------:R-:W-:Y:S01]  /*47cc0*/  IMAD.MOV.U32 R0, RZ, RZ, 0x1 ;  /* 0x00000001ff007424 */ /* 0x000fe200078e00ff */
[----:B------:R-:W-:Y:S01]  /*47cd0*/  USHF.L.U32 UR25, UR25, UR22, URZ ;  /* 0x0000001619197299 */ /* 0x000fe2000800063f */
[----:B------:R-:W-:Y:S01]  /*47ce0*/  IMAD.U32 R10, RZ, RZ, UR4 ;  /* 0x00000004ff0a7e24 */ /* 0x000fe2000f8e00ff */
[----:B------:R-:W-:Y:S02]  /*47cf0*/  ULOP3.LUT UR5, UR18, UR26, URZ, 0xc0, !UPT ;  /* 0x0000001a12057292 */ /* 0x000fe4000f8ec03f */
[----:B------:R-:W-:Y:S02]  /*47d00*/  UIADD3 UR7, -UR6, URZ, URZ ;  /* 0x0000003f06077290 */ /* 0x000fe4000fffe13f */
[----:B------:R-:W-:Y:S02]  /*47d10*/  UIMAD UR6, UR25, UR6, UR5 ;  /* 0x00000006190672a4 */ /* 0x000fe4000f8e0205 */
[----:B------:R-:W-:-:S02]  /*47d20*/  ULOP3.LUT UR17, UR17, UR21, URZ, 0xc0, !UPT ;  /* 0x0000001511117292 */ /* 0x000fc4000f8ec03f */
[----:B------:R-:W-:Y:S02]  /*47d30*/  UIMAD UR5, UR7, UR24, UR19 ;  /* 0x00000018070572a4 */ /* 0x000fe4000f8e0213 */
[----:B------:R-:W-:Y:S01]  /*47d40*/  UISETP.NE.AND UP0, UPT, UR39, URZ, UPT ;  /* 0x0000003f2700728c */ /* 0x000fe2000bf05270 */
[----:B------:R-:W-:Y:S01]  /*47d50*/  ULDC UR7, c[0x0][0x610] ;  /* 0x0001840000077ab9 */ /* 0x000fe20000000800 */
[----:B------:R-:W-:Y:S02]  /*47d60*/  UIMAD UR5, UR5, UR20, UR17 ;  /* 0x00000014050572a4 */ /* 0x000fe4000f8e0211 */
[----:B------:R-:W-:-:S04]  /*47d70*/  UIMAD UR8, UR6, UR7, UR8 ;  /* 0x00000007060872a4 */ /* 0x000fc8000f8e0208 */
[----:B------:R-:W-:Y:S02]  /*47d80*/  USEL UR6, UR5, UR8, !UP0 ;  /* 0x0000000805067287 */ /* 0x000fe4000c000000 */
[----:B------:R-:W-:-:S04]  /*47d90*/  USEL UR8, UR8, UR5, !UP0 ;  /* 0x0000000508087287 */ /* 0x000fc8000c000000 */
[----:B------:R-:W-:Y:S02]  /*47da0*/  IMAD.U32 R2, RZ, RZ, UR6 ;  /* 0x00000006ff027e24 */ /* 0x000fe4000f8e00ff */
[----:B------:R-:W-:-:S07]  /*47db0*/  MOV R3, UR8 ;  /* 0x0000000800037c02 */ /* 0x000fce0008000f00 */
.L_x_925:
[----:B------:R-:W-:-:S08]  /*47dc0*/  NOP ;  /* 0x0000000000007918 */ /* 0x000fd00000000000 */
[----:B-1----:R-:W0:-:S00]  /*47dd0*/  USETMAXREG.DEALLOC.CTAPOOL 0x18 ;  /* 0x00000018000079c8 */ /* 0x002e0000080e0500 */
[----:B------:R-:W-:-:S13]  /*47de0*/  ISETP.NE.AND P0, PT, RZ, UR9, PT ;  /* 0x00000009ff007c0c */ /* 0x000fda000bf05270 */
[----:B------:R-:W-:Y:S05]  /*47df0*/  @P0 EXIT ;  /* 0x000000000000094d */ /* 0x000fea0003800000 */
[----:B0-----:R-:W-:Y:S01]  /*47e00*/  LOP3.LUT P0, RZ, R0, 0xff, RZ, 0xc0, !PT ;  /* 0x000000ff00ff7812 */ /* 0x001fe2000780c0ff */
[----:B------:R-:W-:Y:S02]  /*47e10*/  IMAD.MOV.U32 R0, RZ, RZ, 0x1 ;  /* 0x00000001ff007424 */ /* 0x000fe400078e00ff */
[----:B------:R-:W-:-:S10]  /*47e20*/  IMAD.MOV.U32 R6, RZ, RZ, RZ ;  /* 0x000000ffff067224 */ /* 0x000fd400078e00ff */
[----:B------:R-:W-:Y:S05]  /*47e30*/  @!P0 BRA `(.L_x_928) ;  /* 0x0000000c00708947 */ /* 0x000fea0003800000 */
[----:B------:R-:W0:Y:S01]  /*47e40*/  LDC R0, c[0x0][0x28c] ;  /* 0x0000a300ff007b82 */ /* 0x000e220000000800 */
[----:B------:R-:W1:Y:S01]  /*47e50*/  S2R R11, SR_CgaCtaId ;  /* 0x00000000000b7919 */ /* 0x000e620000008800 */
[----:B------:R-:W-:Y:S01]  /*47e60*/  ULDC UR5, c[0x0][0x658] ;  /* 0x0001960000057ab9 */ /* 0x000fe20000000800 */
[----:B------:R-:W-:Y:S01]  /*47e70*/  UMOV UR7, 0xffffffff ;  /* 0xffffffff00077882 */ /* 0x000fe20000000000 */
[----:B------:R-:W-:Y:S01]  /*47e80*/  ULDC UR6, c[0x0][0xc] ;  /* 0x0000030000067ab9 */ /* 0x000fe20000000800 */
[----:B------:R-:W-:Y:S01]  /*47e90*/  USHF.L.U32 UR9, UR7, UR5, URZ ;  /* 0x0000000507097299 */ /* 0x000fe2000800063f */
[----:B------:R-:W-:Y:S01]  /*47ea0*/  BSSY B0, `(.L_x_928) ;  /* 0x00000d5000007945 */ /* 0x000fe20003800000 */
[----:B------:R-:W-:Y:S01]  /*47eb0*/  UMOV UR8, 0x1 ;  /* 0x0000000100087882 */ /* 0x000fe20000000000 */
[----:B------:R-:W-:Y:S01]  /*47ec0*/  ULDC UR7, c[0x0][0x10] ;  /* 0x0000040000077ab9 */ /* 0x000fe20000000800 */
[----:B------:R-:W-:Y:S01]  /*47ed0*/  USHF.L.U32 UR5, UR8, UR5, URZ ;  /* 0x0000000508057299 */ /* 0x000fe2000800063f */
[----:B------:R-:W-:Y:S01]  /*47ee0*/  IMAD.MOV.U32 R8, RZ, RZ, 0x1 ;  /* 0x00000001ff087424 */ /* 0x000fe200078e00ff */
[----:B------:R-:W-:Y:S01]  /*47ef0*/  UIMAD.WIDE.U32 UR6, UR6, UR7, URZ ;  /* 0x00000007060672a5 */ /* 0x000fe2000f8e003f */
[----:B------:R-:W-:Y:S01]  /*47f00*/  IMAD.MOV.U32 R6, RZ, RZ, RZ ;  /* 0x000000ffff067224 */ /* 0x000fe200078e00ff */
[----:B------:R-:W-:Y:S01]  /*47f10*/  ULDC UR8, c[0x0][0x14] ;  /* 0x0000050000087ab9 */ /* 0x000fe20000000800 */
[----:B------:R-:W-:Y:S01]  /*47f20*/  ULDC UR4, c[0x0][0x600] ;  /* 0x0001800000047ab9 */ /* 0x000fe20000000800 */
[----:B------:R-:W-:-:S02]  /*47f30*/  UIMAD.WIDE.U32 UR20, UR6, UR8, URZ ;  /* 0x00000008061472a5 */ /* 0x000fc4000f8e003f */
[----:B------:R-:W-:Y:S02]  /*47f40*/  UIMAD UR7, UR7, UR8, URZ ;  /* 0x00000008070772a4 */ /* 0x000fe4000f8e023f */
[----:B------:R-:W-:Y:S02]  /*47f50*/  ULOP3.LUT UR24, UR38, 0x2, URZ, 0xfc, !UPT ;  /* 0x0000000226187892 */ /* 0x000fe4000f8efc3f */
[----:B------:R-:W-:Y:S02]  /*47f60*/  UIADD3 UR4, UR4, -0x1, URZ ;  /* 0xffffffff04047890 */ /* 0x000fe4000fffe03f */
[----:B------:R-:W-:Y:S01]  /*47f70*/  ULOP3.LUT UR6, URZ, UR9, URZ, 0x33, !UPT ;  /* 0x000000093f067292 */ /* 0x000fe2000f8e333f */
[----:B0-----:R-:W-:Y:S01]  /*47f80*/  VIADD R0, R0, 0x3f ;  /* 0x0000003f00007836 */ /* 0x001fe20000000000 */
[----:B------:R-:W-:Y:S01]  /*47f90*/  UIADD3 UR7, UR21, UR7, URZ ;  /* 0x0000000715077290 */ /* 0x000fe2000fffe03f */
[----:B------:R-:W-:-:S03]  /*47fa0*/  ULDC.64 UR22, c[0x0][0x198] ;  /* 0x0000660000167ab9 */ /* 0x000fc60000000a00 */
[----:B------:R-:W-:-:S04]  /*47fb0*/  SHF.R.S32.HI R5, RZ, 0x1f, R0 ;  /* 0x0000001fff057819 */ /* 0x000fc80000011400 */
[----:B------:R-:W-:Y:S02]  /*47fc0*/  LEA.HI R5, R5, R0, RZ, 0x6 ;  /* 0x0000000005057211 */ /* 0x000fe400078f30ff */
[----:B-1----:R-:W-:Y:S02]  /*47fd0*/  LOP3.LUT R11, R11, 0x1, RZ, 0xc0, !PT ;  /* 0x000000010b0b7812 */ /* 0x002fe400078ec0ff */
[----:B------:R-:W-:Y:S02]  /*47fe0*/  SHF.R.S32.HI R7, RZ, 0x6, R5 ;  /* 0x00000006ff077819 */ /* 0x000fe40000011405 */
[----:B------:R-:W-:-:S03]  /*47ff0*/  MOV R0, 0x1 ;  /* 0x0000000100007802 */ /* 0x000fc60000000f00 */
[----:B------:R-:W-:-:S07]  /*48000*/  VIADD R16, R7, 0x1 ;  /* 0x0000000107107836 */ /* 0x000fce0000000000 */
.L_x_939:
[----:B------:R-:W-:-:S03]  /*48010*/  UMOV UR8, 0xffffffff ;  /* 0xffffffff00087882 */ /* 0x000fc60000000000 */
[----:B------:R-:W-:Y:S05]  /*48020*/  BRA.DIV UR8, `(.L_x_929) ;  /* 0x0000000e089c7947 */ /* 0x000fea000b800000 */
[----:B------:R-:W-:-:S13]  /*48030*/  ELECT P6, URZ, PT ;  /* 0x00000000003f782f */ /* 0x000fda00038c0000 */
.L_x_948:
[----:B------:R-:W0:Y:S01]  /*48040*/  LDC R4, c[0x0][0x28c] ;  /* 0x0000a300ff047b82 */ /* 0x000e220000000800 */
[----:B------:R-:W-:Y:S01]  /*48050*/  BSSY B1, `(.L_x_930) ;  /* 0x000003c000017945 */ /* 0x000fe20003800000 */
[----:B0-----:R-:W-:-:S13]  /*48060*/  ISETP.LT.OR P6, PT, R4, 0x1, !P6 ;  /* 0x000000010400780c */ /* 0x001fda00077c1670 */
[----:B------:R-:W-:Y:S05]  /*48070*/  @P6 BRA `(.L_x_931) ;  /* 0x0000000000e46947 */ /* 0x000fea0003800000 */
[----:B------:R-:W-:Y:S01]  /*48080*/  IMAD R5, R2, 0x2, R11 ;  /* 0x0000000202057824 */ /* 0x000fe200078e020b */
[----:B------:R-:W-:Y:S01]  /*48090*/  MOV R13, RZ ;  /* 0x000000ff000d7202 */ /* 0x000fe20000000f00 */
[----:B------:R-:W-:Y:S02]  /*480a0*/  IMAD.SHL.U32 R2, R3, 0x200, RZ ;  /* 0x0000020003027824 */ /* 0x000fe400078e00ff */
[----:B------:R-:W-:Y:S02]  /*480b0*/  IMAD R5, R5, 0x70, RZ ;  /* 0x0000007005057824 */ /* 0x000fe400078e02ff */
[----:B------:R-:W-:Y:S02]  /*480c0*/  IMAD.MOV.U32 R4, RZ, RZ, R16 ;  /* 0x000000ffff047224 */ /* 0x000fe400078e0010 */
[----:B------:R-:W-:Y:S02]  /*480d0*/  IMAD.MOV.U32 R3, RZ, RZ, R0 ;  /* 0x000000ffff037224 */ /* 0x000fe400078e0000 */
[----:B------:R-:W-:-:S07]  /*480e0*/  IMAD.MOV.U32 R12, RZ, RZ, R6 ;  /* 0x000000ffff0c7224 */ /* 0x000fce00078e0006 */
.L_x_934:
[----:B------:R-:W0:Y:S01]  /*480f0*/  S2R R14, SR_CgaCtaId ;  /* 0x00000000000e7919 */ /* 0x000e220000008800 */
[----:B------:R-:W-:-:S04]  /*48100*/  MOV R9, 0x400 ;  /* 0x0000040000097802 */ /* 0x000fc80000000f00 */
[----:B0-----:R-:W-:Y:S02]  /*48110*/  LEA R9, R14, R9, 0x18 ;  /* 0x000000090e097211 */ /* 0x001fe400078ec0ff */
[----:B------:R-:W-:-:S03]  /*48120*/  SHF.L.U32 R14, R3, 0x1f, RZ ;  /* 0x0000001f030e7819 */ /* 0x000fc600000006ff */
[----:B------:R-:W-:-:S04]  /*48130*/  IMAD R15, R12, 0x8, R9 ;  /* 0x000000080c0f7824 */ /* 0x000fc800078e0209 */
[----:B------:R-:W0:Y:S02]  /*48140*/  SYNCS.PHASECHK.TRANS64.TRYWAIT P0, [R15+URZ+0x10], R14 ;  /* 0x0000100e0f0075a7 */ /* 0x000e24000800017f */
[----:B0-----:R-:W-:Y:S05]  /*48150*/  @!P0 BRA `(.L_x_932) ;  /* 0x0000000c00708947 */ /* 0x001fea0003800000 */
.L_x_949:
[----:B------:R-:W1:Y:S01]  /*48160*/  S2R R17, SR_TID.X ;  /* 0x0000000000117919 */ /* 0x000e620000002100 */
[----:B------:R-:W-:-:S04]  /*48170*/  UPRMT UR8, UR24, 0x9910, URZ ;  /* 0x0000991018087896 */ /* 0x000fc8000800003f */
[----:B------:R-:W-:Y:S01]  /*48180*/  UISETP.NE.AND UP0, UPT, UR8, 0x2, UPT ;  /* 0x000000020800788c */ /* 0x000fe2000bf05270 */
[----:B-1----:R-:W-:-:S13]  /*48190*/  LOP3.LUT P0, RZ, R17, 0x7f, RZ, 0xc0, !PT ;  /* 0x0000007f11ff7812 */ /* 0x002fda000780c0ff */
[----:B0-----:R-:W0:Y:S02]  /*481a0*/  @!P0 LDC R14, c[0x0][0x500] ;  /* 0x00014000ff0e8b82 */ /* 0x001e240000000800 */
[----:B0-----:R0:W-:Y:S01]  /*481b0*/  @!P0 SYNCS.ARRIVE.TRANS64 RZ, [R15+URZ], R14 ;  /* 0x0000000e0fff89a7 */ /* 0x0011e2000800003f */
[----:B------:R-:W-:-:S13]  /*481c0*/  PLOP3.LUT P0, PT, PT, PT, UP0, 0x80, 0x0 ;  /* 0x000000000000781c */ /* 0x000fda0003f0f008 */
[----:B0-----:R-:W-:Y:S05]  /*481d0*/  @P0 BRA `(.L_x_933) ;  /* 0x0000000000040947 */ /* 0x001fea0003800000 */
[----:B------:R-:W-:Y:S01]  /*481e0*/  BPT.TRAP 0x1 ;  /* 0x000000040000795c */ /* 0x000fe20000300000 */
.L_x_933:
[----:B------:R-:W-:Y:S01]  /*481f0*/  LEA R14, R12, R9, 0x10 ;  /* 0x000000090c0e7211 */ /* 0x000fe200078e80ff */
[----:B------:R-:W-:Y:S01]  /*48200*/  VIADD R4, R4, 0xffffffff ;  /* 0xffffffff04047836 */ /* 0x000fe20000000000 */
[----:B------:R-:W-:Y:S01]  /*48210*/  R2UR UR18, R2 ;  /* 0x00000000021272ca */ /* 0x000fe200000e0000 */
[----:B------:R-:W-:Y:S01]  /*48220*/  UIADD3 UR14, UP0, UR22, 0xf0, URZ ;  /* 0x000000f0160e7890 */ /* 0x000fe2000ff1e03f */
[----:B------:R-:W-:Y:S01]  /*48230*/  R2UR UR8, R14 ;  /* 0x000000000e0872ca */ /* 0x000fe200000e0000 */
[----:B------:R-:W-:Y:S01]  /*48240*/  IMAD R14, R12, 0x2, R11 ;  /* 0x000000020c0e7824 */ /* 0x000fe200078e020b */
[----:B------:R-:W-:Y:S01]  /*48250*/  R2UR UR9, R15 ;  /* 0x000000000f0972ca */ /* 0x000fe200000e0000 */
[----:B------:R-:W-:Y:S01]  /*48260*/  UIADD3 UR26, UP1, UR22, 0x1f0, URZ ;  /* 0x000001f0161a7890 */ /* 0x000fe2000ff3e03f */
[----:B------:R-:W-:Y:S01]  /*48270*/  R2UR UR10, R13 ;  /* 0x000000000d0a72ca */ /* 0x000fe200000e0000 */
[----:B------:R-:W-:Y:S01]  /*48280*/  IMAD R14, R14, 0x1c00, RZ ;  /* 0x00001c000e0e7824 */ /* 0x000fe200078e02ff */
[----:B------:R-:W-:Y:S01]  /*48290*/  R2UR UR12, R10 ;  /* 0x000000000a0c72ca */ /* 0x000fe200000e0000 */
[----:B------:R-:W-:Y:S01]  /*482a0*/  UIADD3.X UR15, URZ, UR23, URZ, UP0, !UPT ;  /* 0x000000173f0f7290 */ /* 0x000fe200087fe43f */
[----:B------:R-:W-:Y:S01]  /*482b0*/  R2UR UR19, R5 ;  /* 0x00000000051372ca */ /* 0x000fe200000e0000 */
[----:B------:R-:W-:Y:S01]  /*482c0*/  IMAD R14, R14, 0x2, R9 ;  /* 0x000000020e0e7824 */ /* 0x000fe200078e0209 */
[----:B------:R-:W-:Y:S01]  /*482d0*/  ISETP.GT.AND P1, PT, R4, 0x1, PT ;  /* 0x000000010400780c */ /* 0x000fe20003f24270 */
[----:B------:R-:W-:Y:S01]  /*482e0*/  VIADD R12, R12, 0x1 ;  /* 0x000000010c0c7836 */ /* 0x000fe20000000000 */
[----:B------:R-:W-:Y:S01]  /*482f0*/  UIADD3.X UR27, URZ, UR23, URZ, UP1, !UPT ;  /* 0x000000173f1b7290 */ /* 0x000fe20008ffe43f */
[----:B------:R-:W-:Y:S01]  /*48300*/  IADD3 R13, R13, 0x40, RZ ;  /* 0x000000400d0d7810 */ /* 0x000fe20007ffe0ff */
[----:B------:R-:W-:Y:S01]  /*48310*/  UIADD3 UR8, UR8, 0x100, URZ ;  /* 0x0000010008087890 */ /* 0x000fe2000fffe03f */
[----:B------:R-:W-:Y:S01]  /*48320*/  R2UR UR11, R14 ;  /* 0x000000000e0b72ca */ /* 0x000fe200000e0000 */
[----:B------:R-:W-:Y:S01]  /*48330*/  UMOV UR16, 0x0 ;  /* 0x0000000000107882 */ /* 0x000fe20000000000 */
[----:B------:R-:W-:Y:S01]  /*48340*/  UMOV UR17, 0x10000000 ;  /* 0x1000000000117882 */ /* 0x000fe20000000000 */
[----:B------:R-:W-:Y:S01]  /*48350*/  ISETP.NE.AND P0, PT, R12, 0x2, PT ;  /* 0x000000020c00780c */ /* 0x000fe20003f05270 */
[----:B------:R-:W-:-:S03]  /*48360*/  UMOV UR25, 0x30000 ;  /* 0x0003000000197882 */ /* 0x000fc60000000000 */
[----:B------:R-:W-:Y:S02]  /*48370*/  SEL R14, RZ, 0x1, P0 ;  /* 0x00000001ff0e7807 */ /* 0x000fe40000000000 */
[----:B------:R-:W-:Y:S02]  /*48380*/  SEL R12, R12, RZ, P0 ;  /* 0x000000ff0c0c7207 */ /* 0x000fe40000000000 */
[----:B------:R-:W-:Y:S02]  /*48390*/  LOP3.LUT R3, R3, R14, RZ, 0x3c, !PT ;  /* 0x0000000e03037212 */ /* 0x000fe400078e3cff */
[----:B------:R-:W-:-:S03]  /*483a0*/  UIADD3 UR13, UR11, 0x20100, URZ ;  /* 0x000201000b0d7890 */ /* 0x000fc6000fffe03f */
[----:B------:R-:W-:Y:S02]  /*483b0*/  UMOV UR11, UR18 ;  /* 0x00000012000b7c82 */ /* 0x000fe40008000000 */
[----:B------:R0:W-:Y:S02]  /*483c0*/  UTMALDG.3D [UR8], [UR14], desc[UR16] ;  /* 0x000010080e0075b4 */ /* 0x0001e40008011000 */
[----:B0-----:R-:W-:Y:S01]  /*483d0*/  UMOV UR8, UR13 ;  /* 0x0000000d00087c82 */ /* 0x001fe20008000000 */
[----:B------:R-:W-:Y:S02]  /*483e0*/  UMOV UR11, UR19 ;  /* 0x00000013000b7c82 */ /* 0x000fe40008000000 */
[----:B------:R0:W-:Y:S02]  /*483f0*/  UTMALDG.3D.MULTICAST [UR8], [UR26], UR25, desc[UR16] ;  /* 0x000010081a0073b4 */ /* 0x0001e40008011819 */
[----:B0-----:R-:W-:Y:S05]  /*48400*/  @P1 BRA `(.L_x_934) ;  /* 0xfffffffc00381947 */ /* 0x001fea000383ffff */
.L_x_931:
[----:B------:R-:W-:Y:S05]  /*48410*/  BSYNC B1 ;  /* 0x0000000000017941 */ /* 0x000fea0003800000 */
.L_x_930:
[----:B------:R-:W2:Y:S01]  /*48420*/  LDL.LU R15, [R1+0x3f0] ;  /* 0x0003f000010f7983 */ /* 0x000ea20000300800 */
[----:B------:R-:W-:Y:S01]  /*48430*/  LOP3.LUT P2, RZ, R8, 0xff, RZ, 0xc0, !PT ;  /* 0x000000ff08ff7812 */ /* 0x000fe2000784c0ff */
[----:B------:R-:W-:Y:S01]  /*48440*/  IMAD.IADD R6, R7, 0x1, R6 ;  /* 0x0000000107067824 */ /* 0x000fe200078e0206 */
[----:B------:R-:W-:Y:S01]  /*48450*/  ULDC.64 UR8, c[0x0][0x650] ;  /* 0x0001940000087ab9 */ /* 0x000fe20000000a00 */
[----:B------:R-:W3:Y:S01]  /*48460*/  LDL.LU R14, [R1+0x3f4] ;  /* 0x0003f400010e7983 */ /* 0x000ee20000300800 */
[----:B------:R-:W-:Y:S01]  /*48470*/  BSSY B1, `(.L_x_935) ;  /* 0x0000075000017945 */ /* 0x000fe20003800000 */
[----:B------:R-:W-:Y:S01]  /*48480*/  IMAD.MOV.U32 R10, RZ, RZ, -0x1 ;  /* 0xffffffffff0a7424 */ /* 0x000fe200078e00ff */
[----:B------:R-:W-:Y:S02]  /*48490*/  SHF.R.U32.HI R2, RZ, 0x1, R6 ;  /* 0x00000001ff027819 */ /* 0x000fe40000011606 */
[----:B------:R-:W-:Y:S02]  /*484a0*/  ISETP.GT.U32.AND P0, PT, R6, 0x1, PT ;  /* 0x000000010600780c */ /* 0x000fe40003f04070 */
[----:B------:R-:W-:-:S02]  /*484b0*/  LOP3.LUT R2, R2, 0x1, RZ, 0xc0, !PT ;  /* 0x0000000102027812 */ /* 0x000fc400078ec0ff */
[C---:B------:R-:W-:Y:S01]  /*484c0*/  ISETP.LT.U32.AND P0, PT, R7.reuse, 0x2, P0 ;  /* 0x000000020700780c */ /* 0x040fe20000701070 */
[----:B------:R-:W0:Y:S01]  /*484d0*/  @P2 S2R R3, SR_CgaCtaId ;  /* 0x0000000000032919 */ /* 0x000e220000008800 */
[----:B------:R-:W-:Y:S02]  /*484e0*/  ISETP.NE.U32.AND P1, PT, R2, 0x1, PT ;  /* 0x000000010200780c */ /* 0x000fe40003f25070 */
[----:B------:R-:W-:Y:S02]  /*484f0*/  @P2 MOV R2, 0x400 ;  /* 0x0000040000022802 */ /* 0x000fe40000000f00 */
[----:B------:R-:W-:Y:S02]  /*48500*/  ISETP.GT.U32.AND P1, PT, R7, 0x1, !P1 ;  /* 0x000000010700780c */ /* 0x000fe40004f24070 */
[----:B------:R-:W-:Y:S02]  /*48510*/  LOP3.LUT R6, R6, 0x1, RZ, 0xc0, !PT ;  /* 0x0000000106067812 */ /* 0x000fe400078ec0ff */
[----:B------:R-:W-:-:S02]  /*48520*/  PRMT R4, RZ, 0x7610, R4 ;  /* 0x00007610ff047816 */ /* 0x000fc40000000004 */
[----:B------:R-:W-:Y:S02]  /*48530*/  PRMT R8, RZ, 0x7610, R8 ;  /* 0x00007610ff087816 */ /* 0x000fe40000000008 */
[----:B0-----:R-:W-:Y:S02]  /*48540*/  @P2 LEA R2, R3, R2, 0x18 ;  /* 0x0000000203022211 */ /* 0x001fe400078ec0ff */
[----:B------:R-:W-:Y:S02]  /*48550*/  SEL R3, RZ, 0x1, !P0 ;  /* 0x00000001ff037807 */ /* 0x000fe40004000000 */
[----:B------:R0:W-:Y:S02]  /*48560*/  @P2 SYNCS.ARRIVE.TRANS64.A1T0 RZ, [R2+URZ+0x38], RZ ;  /* 0x000038ff02ff29a7 */ /* 0x0001e4000810003f */
[----:B0-----:R-:W-:-:S04]  /*48570*/  SEL R2, RZ, 0x1, !P1 ;  /* 0x00000001ff027807 */ /* 0x001fc80004800000 */
[----:B------:R-:W-:Y:S01]  /*48580*/  LOP3.LUT R0, R2, R0, R3, 0x96, !PT ;  /* 0x0000000002007212 */ /* 0x000fe200078e9603 */
[----:B------:R-:W-:Y:S02]  /*48590*/  IMAD.MOV.U32 R3, RZ, RZ, -0x1 ;  /* 0xffffffffff037424 */ /* 0x000fe400078e00ff */
[----:B------:R-:W-:Y:S01]  /*485a0*/  IMAD.MOV.U32 R2, RZ, RZ, -0x1 ;  /* 0xffffffffff027424 */ /* 0x000fe200078e00ff */
[----:B---3--:R-:W-:-:S04]  /*485b0*/  IADD3 R14, P0, R14, UR20, RZ ;  /* 0x000000140e0e7c10 */ /* 0x008fc8000ff1e0ff */
[----:B--2---:R-:W-:Y:S01]  /*485c0*/  IADD3.X R15, R15, UR7, RZ, P0, !PT ;  /* 0x000000070f0f7c10 */ /* 0x004fe200087fe4ff */
[----:B------:R0:W-:Y:S01]  /*485d0*/  STL [R1+0x3f4], R14 ;  /* 0x0003f40e01007387 */ /* 0x0001e20000100800 */
[----:B------:R-:W-:-:S03]  /*485e0*/  ISETP.GE.U32.AND P0, PT, R14, UR8, PT ;  /* 0x000000080e007c0c */ /* 0x000fc6000bf06070 */
[----:B------:R0:W-:Y:S01]  /*485f0*/  STL [R1+0x3f0], R15 ;  /* 0x0003f00f01007387 */ /* 0x0001e20000100800 */
[----:B------:R-:W-:-:S13]  /*48600*/  ISETP.GE.U32.AND.EX P0, PT, R15, UR9, PT, P0 ;  /* 0x000000090f007c0c */ /* 0x000fda000bf06100 */
[----:B0-----:R-:W-:Y:S05]  /*48610*/  @P0 BRA `(.L_x_936) ;  /* 0x0000000400680947 */ /* 0x001fea0003800000 */
[----:B------:R-:W0:Y:S01]  /*48620*/  S2UR UR8, SR_CTAID.X ;  /* 0x00000000000879c3 */ /* 0x000e220000002500 */
[----:B------:R-:W-:Y:S01]  /*48630*/  ULDC.64 UR10, c[0x0][0x628] ;  /* 0x00018a00000a7ab9 */ /* 0x000fe20000000a00 */
[----:B------:R-:W-:Y:S01]  /*48640*/  ULDC UR9, c[0x0][0x150] ;  /* 0x0000540000097ab9 */ /* 0x000fe20000000800 */
[----:B------:R-:W-:Y:S01]  /*48650*/  ISETP.NE.U32.AND P0, PT, RZ, UR10, PT ;  /* 0x0000000aff007c0c */ /* 0x000fe2000bf05070 */
[----:B------:R-:W-:Y:S01]  /*48660*/  ULDC UR12, c[0x0][0x630] ;  /* 0x00018c00000c7ab9 */ /* 0x000fe20000000800 */
[----:B------:R-:W-:Y:S01]  /*48670*/  ULDC UR14, c[0x0][0x154] ;  /* 0x00005500000e7ab9 */ /* 0x000fe20000000800 */
[----:B------:R-:W-:Y:S01]  /*48680*/  IMAD.MOV.U32 R3, RZ, RZ, R15 ;  /* 0x000000ffff037224 */ /* 0x000fe200078e000f */
[----:B------:R-:W-:Y:S01]  /*48690*/  ISETP.NE.AND.EX P0, PT, RZ, UR11, PT, P0 ;  /* 0x0000000bff007c0c */ /* 0x000fe2000bf05300 */
[----:B------:R-:W1:Y:S01]  /*486a0*/  S2UR UR13, SR_CTAID.Y ;  /* 0x00000000000d79c3 */ /* 0x000e620000002600 */
[----:B0-----:R-:W-:-:S05]  /*486b0*/  I2FP.F32.U32 R2, UR8 ;  /* 0x0000000800027c45 */ /* 0x001fca0008201000 */
[----:B------:R-:W-:Y:S01]  /*486c0*/  FMUL R9, R2, UR9 ;  /* 0x0000000902097c20 */ /* 0x000fe20008400000 */
[----:B------:R-:W-:Y:S02]  /*486d0*/  MOV R2, R14 ;  /* 0x0000000e00027202 */ /* 0x000fe40000000f00 */
[----:B-1----:R-:W-:-:S03]  /*486e0*/  I2FP.F32.U32 R12, UR13 ;  /* 0x0000000d000c7c45 */ /* 0x002fc60008201000 */
[----:B------:R-:W0:Y:S01]  /*486f0*/  F2I.U32.TRUNC.NTZ R9, R9 ;  /* 0x0000000900097305 */ /* 0x000e22000020f000 */
[----:B------:R-:W-:Y:S05]  /*48700*/  @!P0 BRA `(.L_x_937) ;  /* 0x0000000000288947 */ /* 0x000fea0003800000 */
[----:B------:R-:W-:Y:S02]  /*48710*/  ULDC UR9, c[0x0][0x634] ;  /* 0x00018d0000097ab9 */ /* 0x000fe40000000800 */
[----:B------:R-:W-:-:S05]  /*48720*/  IADD3 R3, P0, R14, UR9, RZ ;  /* 0x000000090e037c10 */ /* 0x000fca000ff1e0ff */
[----:B------:R-:W-:-:S04]  /*48730*/  IMAD.X R13, RZ, RZ, R15, P0 ;  /* 0x000000ffff0d7224 */ /* 0x000fc800000e060f */
[----:B------:R-:W-:-:S04]  /*48740*/  IMAD.WIDE.U32 R4, R13, UR10, RZ ;  /* 0x0000000a0d047c25 */ /* 0x000fc8000f8e00ff */
[----:B------:R-:W-:-:S04]  /*48750*/  IMAD.WIDE.U32 R4, P0, R3, UR11, R4 ;  /* 0x0000000b03047c25 */ /* 0x000fc8000f800004 */
[----:B------:R-:W-:-:S04]  /*48760*/  IMAD.WIDE.U32 R2, R3, UR10, RZ ;  /* 0x0000000a03027c25 */ /* 0x000fc8000f8e00ff */
[----:B------:R-:W-:Y:S01]  /*48770*/  IMAD.MOV.U32 R2, RZ, RZ, R5 ;  /* 0x000000ffff027224 */ /* 0x000fe200078e0005 */
[----:B------:R-:W-:Y:S01]  /*48780*/  IADD3 RZ, P1, R3, R4, RZ ;  /* 0x0000000403ff7210 */ /* 0x000fe20007f3e0ff */
[----:B------:R-:W-:-:S04]  /*48790*/  IMAD.X R3, RZ, RZ, RZ, P0 ;  /* 0x000000ffff037224 */ /* 0x000fc800000e06ff */
[----:B------:R-:W-:-:S08]  /*487a0*/  IMAD.WIDE.U32.X R2, R13, UR11, R2, P1 ;  /* 0x0000000b0d027c25 */ /* 0x000fd000088e0402 */
.L_x_937:
[--C-:B------:R-:W-:Y:S01]  /*487b0*/  SHF.R.U64 R10, R2, UR12, R3.reuse ;  /* 0x0000000c020a7c19 */ /* 0x100fe20008001203 */
[----:B------:R-:W-:Y:S01]  /*487c0*/  ULDC.64 UR10, c[0x0][0x620] ;  /* 0x00018800000a7ab9 */ /* 0x000fe20000000a00 */
[----:B------:R-:W-:Y:S01]  /*487d0*/  SHF.R.U32.HI R2, RZ, UR12, R3 ;  /* 0x0000000cff027c19 */ /* 0x000fe20008011603 */
[----:B------:R-:W-:Y:S01]  /*487e0*/  FMUL R12, R12, UR14 ;  /* 0x0000000e0c0c7c20 */ /* 0x000fe20008400000 */
[----:B------:R-:W-:Y:S01]  /*487f0*/  IADD3 R13, P0, RZ, -R10, RZ ;  /* 0x8000000aff0d7210 */ /* 0x000fe20007f1e0ff */
[----:B------:R-:W-:Y:S01]  /*48800*/  IMAD.MOV.U32 R3, RZ, RZ, R15 ;  /* 0x000000ffff037224 */ /* 0x000fe200078e000f */
[----:B------:R-:W-:Y:S01]  /*48810*/  ULDC.64 UR14, c[0x0][0x640] ;  /* 0x00019000000e7ab9 */ /* 0x000fe20000000a00 */
[----:B0-----:R-:W-:Y:S02]  /*48820*/  R2UR UR9, R9 ;  /* 0x00000000090972ca */ /* 0x001fe400000e0000 */
[----:B------:R-:W-:Y:S01]  /*48830*/  IADD3.X R2, RZ, ~R2, RZ, P0, !PT ;  /* 0x80000002ff027210 */ /* 0x000fe200007fe4ff */
[----:B------:R-:W0:Y:S01]  /*48840*/  F2I.U32.TRUNC.NTZ R12, R12 ;  /* 0x0000000c000c7305 */ /* 0x000e22000020f000 */
[----:B------:R-:W-:-:S03]  /*48850*/  ISETP.NE.U32.AND P0, PT, RZ, UR14, PT ;  /* 0x0000000eff007c0c */ /* 0x000fc6000bf05070 */
[----:B------:R-:W-:Y:S01]  /*48860*/  IMAD R2, R2, UR10, RZ ;  /* 0x0000000a02027c24 */ /* 0x000fe2000f8e02ff */
[----:B------:R-:W-:-:S03]  /*48870*/  ISETP.NE.AND.EX P0, PT, RZ, UR15, PT, P0 ;  /* 0x0000000fff007c0c */ /* 0x000fc6000bf05300 */
[----:B------:R-:W-:Y:S02]  /*48880*/  IMAD R5, R13, UR11, R2 ;  /* 0x0000000b0d057c24 */ /* 0x000fe4000f8e0202 */
[----:B------:R-:W-:-:S04]  /*48890*/  IMAD.MOV.U32 R2, RZ, RZ, R14 ;  /* 0x000000ffff027224 */ /* 0x000fc800078e000e */
[----:B------:R-:W-:Y:S01]  /*488a0*/  IMAD.WIDE.U32 R2, R13, UR10, R2 ;  /* 0x0000000a0d027c25 */ /* 0x000fe2000f8e0002 */
[----:B------:R-:W-:Y:S01]  /*488b0*/  ULDC UR10, c[0x0][0x618] ;  /* 0x00018600000a7ab9 */ /* 0x000fe20000000800 */
[----:B0-----:R-:W-:Y:S02]  /*488c0*/  R2UR UR11, R12 ;  /* 0x000000000c0b72ca */ /* 0x001fe400000e0000 */
[----:B------:R-:W-:-:S05]  /*488d0*/  IMAD.IADD R3, R3, 0x1, R5 ;  /* 0x0000000103037824 */ /* 0x000fca00078e0205 */
[--C-:B------:R-:W-:Y:S02]  /*488e0*/  SHF.R.U64 R9, R2, UR10, R3.reuse ;  /* 0x0000000a02097c19 */ /* 0x100fe40008001203 */
[----:B------:R-:W-:Y:S01]  /*488f0*/  SHF.R.U32.HI R2, RZ, UR10, R3 ;  /* 0x0000000aff027c19 */ /* 0x000fe20008011603 */
[----:B------:R-:W-:-:S03]  /*48900*/  ULDC UR10, c[0x0][0x608] ;  /* 0x00018200000a7ab9 */ /* 0x000fc60000000800 */
[--C-:B------:R-:W-:Y:S02]  /*48910*/  SHF.R.U64 R12, R9, UR10, R2.reuse ;  /* 0x0000000a090c7c19 */ /* 0x100fe40008001202 */
[----:B------:R-:W-:Y:S01]  /*48920*/  SHF.R.U32.HI R3, RZ, UR10, R2 ;  /* 0x0000000aff037c19 */ /* 0x000fe20008011602 */
[----:B------:R-:W-:-:S03]  /*48930*/  ULDC UR10, c[0x0][0x658] ;  /* 0x00019600000a7ab9 */ /* 0x000fc60000000800 */
[--C-:B------:R-:W-:Y:S02]  /*48940*/  SHF.R.U64 R13, R12, UR10, R3.reuse ;  /* 0x0000000a0c0d7c19 */ /* 0x100fe40008001203 */
[----:B------:R-:W-:-:S03]  /*48950*/  SHF.R.U32.HI R14, RZ, UR10, R3 ;  /* 0x0000000aff0e7c19 */ /* 0x000fc60008011603 */
[----:B------:R-:W-:Y:S01]  /*48960*/  IMAD.MOV.U32 R2, RZ, RZ, R13 ;  /* 0x000000ffff027224 */ /* 0x000fe200078e000d */
[----:B------:R-:W-:Y:S01]  /*48970*/  MOV R3, R14 ;  /* 0x0000000e00037202 */ /* 0x000fe20000000f00 */
[----:B------:R-:W-:Y:S06]  /*48980*/  @!P0 BRA `(.L_x_938) ;  /* 0x0000000000288947 */ /* 0x000fec0003800000 */
        /* <DEDUP_REMOVED lines=10> */
.L_x_938:
[----:B------:R-:W-:Y:S01]  /*48a30*/  ULDC UR10, c[0x0][0x648] ;  /* 0x00019200000a7ab9 */ /* 0x000fe20000000800 */
[----:B------:R-:W-:Y:S01]  /*48a40*/  UISETP.NE.AND UP0, UPT, UR39, URZ, UPT ;  /* 0x0000003f2700728c */ /* 0x000fe2000bf05270 */
[----:B------:R-:W-:Y:S01]  /*48a50*/  SHF.R.U64 R3, R2, UR10, R3 ;  /* 0x0000000a02037c19 */ /* 0x000fe20008001203 */
[----:B------:R-:W-:Y:S01]  /*48a60*/  ULDC UR10, c[0x0][0x638] ;  /* 0x00018e00000a7ab9 */ /* 0x000fe20000000800 */
[----:B------:R-:W-:Y:S01]  /*48a70*/  UIADD3 UR11, -UR11, URZ, URZ ;  /* 0x0000003f0b0b7290 */ /* 0x000fe2000fffe13f */
[----:B------:R-:W-:Y:S02]  /*48a80*/  LOP3.LUT R12, R12, UR6, RZ, 0xc0, !PT ;  /* 0x000000060c0c7c12 */ /* 0x000fe4000f8ec0ff */
[----:B------:R-:W-:Y:S01]  /*48a90*/  IMAD.MOV R2, RZ, RZ, -R3 ;  /* 0x000000ffff027224 */ /* 0x000fe200078e0a03 */
[----:B------:R-:W-:Y:S02]  /*48aa0*/  LOP3.LUT R4, R9, UR4, RZ, 0xc0, !PT ;  /* 0x0000000409047c12 */ /* 0x000fe4000f8ec0ff */
[----:B------:R-:W-:Y:S01]  /*48ab0*/  IMAD R12, R3, UR5, R12 ;  /* 0x00000005030c7c24 */ /* 0x000fe2000f8e020c */
[----:B------:R-:W-:Y:S01]  /*48ac0*/  PLOP3.LUT P0, PT, PT, PT, UP0, 0x40, 0x0 ;  /* 0x000000000000781c */ /* 0x000fe20003f0e808 */
[----:B------:R-:W-:Y:S01]  /*48ad0*/  IMAD R13, R2, UR10, R13 ;  /* 0x0000000a020d7c24 */ /* 0x000fe2000f8e020d */
[----:B------:R-:W-:Y:S01]  /*48ae0*/  UIADD3 UR10, -UR9, URZ, URZ ;  /* 0x0000003f090a7290 */ /* 0x000fe2000fffe13f */
[----:B------:R-:W-:-:S02]  /*48af0*/  PLOP3.LUT P1, PT, PT, PT, UP0, 0x40, 0x0 ;  /* 0x000000000000781c */ /* 0x000fc40003f2e808 */
[----:B------:R-:W-:Y:S02]  /*48b00*/  ULDC UR9, c[0x0][0x144] ;  /* 0x0000510000097ab9 */ /* 0x000fe40000000800 */
[----:B------:R-:W-:-:S03]  /*48b10*/  UIMAD UR8, UR9, UR10, UR8 ;  /* 0x0000000a090872a4 */ /* 0x000fc6000f8e0208 */
[----:B------:R-:W-:Y:S02]  /*48b20*/  ULDC UR9, c[0x0][0x148] ;  /* 0x0000520000097ab9 */ /* 0x000fe40000000800 */
[----:B------:R-:W-:-:S03]  /*48b30*/  @UP0 UIMAD UR8, UR9, UR11, UR13 ;  /* 0x0000000b090802a4 */ /* 0x000fc6000f8e020d */
[----:B------:R-:W-:Y:S02]  /*48b40*/  ULDC UR9, c[0x0][0x600] ;  /* 0x0001800000097ab9 */ /* 0x000fe40000000800 */
[----:B------:R-:W-:Y:S01]  /*48b50*/  IMAD R4, R13, UR9, R4 ;  /* 0x000000090d047c24 */ /* 0x000fe2000f8e0204 */
[----:B------:R-:W-:Y:S01]  /*48b60*/  MOV R3, UR8 ;  /* 0x0000000800037c02 */ /* 0x000fe20008000f00 */
[----:B------:R-:W-:-:S04]  /*48b70*/  ULDC UR8, c[0x0][0x610] ;  /* 0x0001840000087ab9 */ /* 0x000fc80000000800 */
[----:B------:R-:W-:-:S05]  /*48b80*/  IMAD R3, R12, UR8, R3 ;  /* 0x000000080c037c24 */ /* 0x000fca000f8e0203 */
[----:B------:R-:W-:Y:S02]  /*48b90*/  SEL R2, R4, R3, P0 ;  /* 0x0000000304027207 */ /* 0x000fe40000000000 */
[----:B------:R-:W-:Y:S01]  /*48ba0*/  SEL R3, R3, R4, P1 ;  /* 0x0000000403037207 */ /* 0x000fe20000800000 */
[----:B------:R-:W-:-:S07]  /*48bb0*/  IMAD.MOV.U32 R4, RZ, RZ, 0x1 ;  /* 0x00000001ff047424 */ /* 0x000fce00078e00ff */
.L_x_936:
[----:B------:R-:W-:Y:S05]  /*48bc0*/  BSYNC B1 ;  /* 0x0000000000017941 */ /* 0x000fea0003800000 */
.L_x_935:
[----:B------:R-:W-:-:S13]  /*48bd0*/  LOP3.LUT P0, RZ, R4, 0xff, RZ, 0xc0, !PT ;  /* 0x000000ff04ff7812 */ /* 0x000fda000780c0ff */
[----:B------:R-:W-:Y:S05]  /*48be0*/  @P0 BRA `(.L_x_939) ;  /* 0xfffffff400080947 */ /* 0x000fea000383ffff */
[----:B------:R-:W-:Y:S05]  /*48bf0*/  BSYNC B0 ;  /* 0x0000000000007941 */ /* 0x000fea0003800000 */
.L_x_928:
[----:B------:R-:W-:-:S03]  /*48c00*/  UMOV UR8, 0xffffffff ;  /* 0xffffffff00087882 */ /* 0x000fc60000000000 */
[----:B------:R-:W-:Y:S05]  /*48c10*/  BRA.DIV UR8, `(.L_x_940) ;  /* 0x0000000208d47947 */ /* 0x000fea000b800000 */
[----:B------:R-:W-:-:S13]  /*48c20*/  ELECT P6, URZ, PT ;  /* 0x00000000003f782f */ /* 0x000fda00038c0000 */
.L_x_952:
[----:B------:R-:W-:Y:S04]  /*48c30*/  BSSY B0, `(.L_x_941) ;  /* 0x000001a000007945 */ /* 0x000fe80003800000 */
[----:B------:R-:W-:Y:S05]  /*48c40*/  @!P6 BRA `(.L_x_942) ;  /* 0x000000000060e947 */ /* 0x000fea0003800000 */
[----:B------:R-:W-:-:S04]  /*48c50*/  ULOP3.LUT UR8, UR38, 0x2, URZ, 0xfc, !UPT ;  /* 0x0000000226087892 */ /* 0x000fc8000f8efc3f */
[----:B------:R-:W-:-:S06]  /*48c60*/  UISETP.NE.AND UP0, UPT, UR8, 0x3, UPT ;  /* 0x000000030800788c */ /* 0x000fcc000bf05270 */
[----:B------:R-:W-:-:S13]  /*48c70*/  PLOP3.LUT P0, PT, PT, PT, UP0, 0x80, 0x0 ;  /* 0x000000000000781c */ /* 0x000fda0003f0f008 */
[----:B------:R-:W-:Y:S05]  /*48c80*/  @!P0 BRA `(.L_x_943) ;  /* 0x0000000000048947 */ /* 0x000fea0003800000 */
[----:B------:R-:W-:Y:S01]  /*48c90*/  BPT.TRAP 0x1 ;  /* 0x000000040000795c */ /* 0x000fe20000300000 */
.L_x_943:
[----:B------:R-:W0:Y:S01]  /*48ca0*/  S2R R3, SR_CgaCtaId ;  /* 0x0000000000037919 */ /* 0x000e220000008800 */
[----:B------:R-:W-:-:S04]  /*48cb0*/  MOV R2, 0x400 ;  /* 0x0000040000027802 */ /* 0x000fc80000000f00 */
[----:B0-----:R-:W-:Y:S02]  /*48cc0*/  LEA R3, R3, R2, 0x18 ;  /* 0x0000000203037211 */ /* 0x001fe400078ec0ff */
[----:B------:R-:W-:-:S03]  /*48cd0*/  SHF.L.U32 R2, R0, 0x1f, RZ ;  /* 0x0000001f00027819 */ /* 0x000fc600000006ff */
[----:B------:R-:W-:-:S04]  /*48ce0*/  VIADD R3, R3, 0x10 ;  /* 0x0000001003037836 */ /* 0x000fc80000000000 */
[----:B------:R-:W-:-:S04]  /*48cf0*/  IMAD R5, R6, 0x8, R3 ;  /* 0x0000000806057824 */ /* 0x000fc800078e0203 */
[----:B------:R-:W0:Y:S02]  /*48d00*/  SYNCS.PHASECHK.TRANS64.TRYWAIT P0, [R5+URZ], R2 ;  /* 0x00000002050075a7 */ /* 0x000e24000800017f */
[----:B0-----:R-:W-:Y:S05]  /*48d10*/  @!P0 BRA `(.L_x_944) ;  /* 0x0000000000b48947 */ /* 0x001fea0003800000 */
.L_x_953:
[----:B------:R-:W-:-:S05]  /*48d20*/  VIADD R6, R6, 0x1 ;  /* 0x0000000106067836 */ /* 0x000fca0000000000 */
[----:B------:R-:W-:-:S04]  /*48d30*/  ISETP.NE.AND P0, PT, R6, 0x2, PT ;  /* 0x000000020600780c */ /* 0x000fc80003f05270 */
[----:B0-----:R-:W-:Y:S02]  /*48d40*/  SEL R5, RZ, 0x1, P0 ;  /* 0x00000001ff057807 */ /* 0x001fe40000000000 */
[----:B------:R-:W-:Y:S02]  /*48d50*/  SEL R6, R6, RZ, P0 ;  /* 0x000000ff06067207 */ /* 0x000fe40000000000 */
[----:B------:R-:W-:Y:S02]  /*48d60*/  LOP3.LUT R0, R0, R5, RZ, 0x3c, !PT ;  /* 0x0000000500007212 */ /* 0x000fe400078e3cff */
[----:B------:R-:W-:Y:S02]  /*48d70*/  LEA R3, R6, R3, 0x3 ;  /* 0x0000000306037211 */ /* 0x000fe400078e18ff */
[----:B------:R-:W-:-:S07]  /*48d80*/  SHF.L.U32 R0, R0, 0x1f, RZ ;  /* 0x0000001f00007819 */ /* 0x000fce00000006ff */
.L_x_945:
[----:B0-----:R0:W1:Y:S02]  /*48d90*/  SYNCS.PHASECHK.TRANS64.TRYWAIT P0, [R3+URZ], R0 ;  /* 0x00000000030075a7 */ /* 0x001064000800017f */
[----:B-1----:R-:W-:Y:S05]  /*48da0*/  @!P0 NANOSLEEP.SYNCS 0x989680 ;  /* 0x009896800000895d */ /* 0x002fea0003900000 */
[----:B------:R-:W1:Y:S02]  /*48db0*/  @!P0 SYNCS.PHASECHK.TRANS64 P0, [R3+URZ], R0 ;  /* 0x00000000030085a7 */ /* 0x000e64000800007f */
[----:B-1----:R-:W-:Y:S05]  /*48dc0*/  @!P0 BRA `(.L_x_945) ;  /* 0xfffffffc00f08947 */ /* 0x002fea000383ffff */
.L_x_942:
[----:B------:R-:W-:Y:S05]  /*48dd0*/  BSYNC B0 ;  /* 0x0000000000007941 */ /* 0x000fea0003800000 */
.L_x_941:
[----:B------:R-:W-:Y:S05]  /*48de0*/  EXIT ;  /* 0x000000000000794d */ /* 0x000fea0003800000 */
.L_x_21:
[----:B-1----:R1:W2:Y:S02]  /*48df0*/  SYNCS.PHASECHK.TRANS64.TRYWAIT P1, [R3+URZ], R0 ;  /* 0x00000000030075a7 */ /* 0x0022a4000802017f */
[----:B--2---:R-:W-:Y:S05]  /*48e00*/  @!P1 NANOSLEEP.SYNCS 0x989680 ;  /* 0x009896800000995d */ /* 0x004fea0003900000 */
[----:B------:R-:W2:Y:S02]  /*48e10*/  @!P1 SYNCS.PHASECHK.TRANS64 P1, [R3+URZ], R0 ;  /* 0x00000000030095a7 */ /* 0x000ea4000802007f */
[----:B--2---:R-:W-:Y:S05]  /*48e20*/  @!P1 BRA `(.L_x_21) ;  /* 0xfffffffc00f09947 */ /* 0x004fea000383ffff */
[----:B------:R-:W-:Y:S05]  /*48e30*/  BRA `(.L_x_20) ;  /* 0xfffffb8800187947 */ /* 0x000fea000383ffff */
.L_x_26:
[----:B--2---:R-:W-:-:S04]  /*48e40*/  IMAD.U32 R4, RZ, RZ, UR4 ;  /* 0x00000004ff047e24 */ /* 0x004fc8000f8e00ff */
[----:B------:R2:W3:Y:S03]  /*48e50*/  SYNCS.PHASECHK.TRANS64.TRYWAIT P1, [R4+URZ], R0 ;  /* 0x00000000040075a7 */ /* 0x0004e6000802017f */
[----:B---3--:R-:W-:Y:S05]  /*48e60*/  @!P1 NANOSLEEP.SYNCS 0x989680 ;  /* 0x009896800000995d */ /* 0x008fea0003900000 */
[----:B------:R-:W3:Y:S02]  /*48e70*/  @!P1 SYNCS.PHASECHK.TRANS64 P1, [R4+URZ], R0 ;  /* 0x00000000040095a7 */ /* 0x000ee4000802007f */
[----:B---3--:R-:W-:Y:S05]  /*48e80*/  @!P1 BRA `(.L_x_26) ;  /* 0xfffffffc00ec9947 */ /* 0x008fea000383ffff */
[----:B------:R-:W-:Y:S05]  /*48e90*/  BRA `(.L_x_25) ;  /* 0xfffffc3c008c7947 */ /* 0x000fea000383ffff */
.L_x_929:
[----:B------:R-:W-:Y:S01]  /*48ea0*/  BSSY B1, `(.L_x_946) ;  /* 0x0000006000017945 */ /* 0x000fe20003800000 */
[----:B------:R-:W-:-:S07]  /*48eb0*/  IMAD.MOV.U32 R15, RZ, RZ, -0x1 ;  /* 0xffffffffff0f7424 */ /* 0x000fce00078e00ff */
[----:B------:R-:W-:Y:S05]  /*48ec0*/  WARPSYNC.COLLECTIVE R15, `(.L_x_947) ;  /* 0x000000000f0c7348 */ /* 0x000fea0003c00000 */
[----:B------:R-:W-:Y:S02]  /*48ed0*/  ELECT P6, UR62, PT ;  /* 0x00000000003e782f */ /* 0x000fe400038c0000 */
[----:B------:R-:W-:Y:S01]  /*48ee0*/  MOV R14, UR62 ;  /* 0x0000003e000e7c02 */ /* 0x000fe20008000f00 */
[----:B------:R-:W-:Y:S10]  /*48ef0*/  ENDCOLLECTIVE ;  /* 0x000000000000791b */ /* 0x000ff40003800000 */
.L_x_947:
[----:B------:R-:W-:Y:S05]  /*48f00*/  BSYNC B1 ;  /* 0x0000000000017941 */ /* 0x000fea0003800000 */
.L_x_946:
[----:B------:R-:W-:Y:S05]  /*48f10*/  BRA `(.L_x_948) ;  /* 0xfffffff000487947 */ /* 0x000fea000383ffff */
.L_x_932:
[----:B0-----:R0:W1:Y:S02]  /*48f20*/  SYNCS.PHASECHK.TRANS64.TRYWAIT P0, [R15+URZ+0x10], R14 ;  /* 0x0000100e0f0075a7 */ /* 0x001064000800017f */
[----:B-1----:R-:W-:Y:S05]  /*48f30*/  @!P0 NANOSLEEP.SYNCS 0x989680 ;  /* 0x009896800000895d */ /* 0x002fea0003900000 */
[----:B------:R-:W1:Y:S02]  /*48f40*/  @!P0 SYNCS.PHASECHK.TRANS64 P0, [R15+URZ+0x10], R14 ;  /* 0x0000100e0f0085a7 */ /* 0x000e64000800007f */
[----:B-1----:R-:W-:Y:S05]  /*48f50*/  @!P0 BRA `(.L_x_932) ;  /* 0xfffffffc00f08947 */ /* 0x002fea000383ffff */
[----:B------:R-:W-:Y:S05]  /*48f60*/  BRA `(.L_x_949) ;  /* 0xfffffff0007c7947 */ /* 0x000fea000383ffff */
.L_x_940:
[----:B------:R-:W-:Y:S01]  /*48f70*/  BSSY B0, `(.L_x_950) ;  /* 0x0000006000007945 */ /* 0x000fe20003800000 */
[----:B------:R-:W-:-:S07]  /*48f80*/  IMAD.MOV.U32 R15, RZ, RZ, -0x1 ;  /* 0xffffffffff0f7424 */ /* 0x000fce00078e00ff */
[----:B------:R-:W-:Y:S05]  /*48f90*/  WARPSYNC.COLLECTIVE R15, `(.L_x_951) ;  /* 0x000000000f0c7348 */ /* 0x000fea0003c00000 */
[----:B------:R-:W-:Y:S02]  /*48fa0*/  ELECT P6, UR62, PT ;  /* 0x00000000003e782f */ /* 0x000fe400038c0000 */
[----:B------:R-:W-:Y:S01]  /*48fb0*/  MOV R14, UR62 ;  /* 0x0000003e000e7c02 */ /* 0x000fe20008000f00 */
[----:B------:R-:W-:Y:S10]  /*48fc0*/  ENDCOLLECTIVE ;  /* 0x000000000000791b */ /* 0x000ff40003800000 */
.L_x_951:
[----:B------:R-:W-:Y:S05]  /*48fd0*/  BSYNC B0 ;  /* 0x0000000000007941 */ /* 0x000fea0003800000 */
.L_x_950:
[----:B------:R-:W-:Y:S05]  /*48fe0*/  BRA `(.L_x_952) ;  /* 0xfffffffc00107947 */ /* 0x000fea000383ffff */
.L_x_944:
[----:B0-----:R0:W1:Y:S02]  /*48ff0*/  SYNCS.PHASECHK.TRANS64.TRYWAIT P0, [R5+URZ], R2 ;  /* 0x00000002050075a7 */ /* 0x001064000800017f */
[----:B-1----:R-:W-:Y:S05]  /*49000*/  @!P0 NANOSLEEP.SYNCS 0x989680 ;  /* 0x009896800000895d */ /* 0x002fea0003900000 */
[----:B------:R-:W1:Y:S02]  /*49010*/  @!P0 SYNCS.PHASECHK.TRANS64 P0, [R5+URZ], R2 ;  /* 0x00000002050085a7 */ /* 0x000e64000800007f */
[----:B-1----:R-:W-:Y:S05]  /*49020*/  @!P0 BRA `(.L_x_944) ;  /* 0xfffffffc00f08947 */ /* 0x002fea000383ffff */
[----:B------:R-:W-:Y:S05]  /*49030*/  BRA `(.L_x_953) ;  /* 0xfffffffc00387947 */ /* 0x000fea000383ffff */
.L_x_954:
[----:B------:R-:W-:-:S00]  /*49040*/  BRA `(.L_x_954) ;  /* 0xfffffffc00fc7947 */ /* 0x000fc0000383ffff */
[----:B------:R-:W-:-:S00]  /*49050*/  NOP ;  /* 0x0000000000007918 */ /* 0x000fc00000000000 */
        /* <DEDUP_REMOVED lines=10> */
.L_x_955:


//--------------------- .nv.global.init           --------------------------
	.section	.nv.global.init,"aw",@progbits
.nv.global.init:
	.type		$str$22,@object
	.size		$str$22,($str$23 - $str$22)
$str$22:
        /*0000*/ 	.byte	0x6b, 0x5f, 0x74, 0x69, 0x6c, 0x65, 0x5f, 0x63, 0x6f, 0x75, 0x6e, 0x74, 0x20, 0x3e, 0x3d, 0x20
        /*0010*/ 	.byte	0x31, 0x00
	.type		$str$23,@object
	.size		$str$23,(__unnamed_1 - $str$23)
$str$23:
        /*0012*/ 	.byte	0x2f, 0x74, 0x6d, 0x70, 0x2f, 0x63, 0x75, 0x74, 0x6c, 0x61, 0x73, 0x73, 0x5f, 0x73, 0x77, 0x65
        /*0022*/ 	.byte	0x65, 0x70, 0x5f, 0x73, 0x72, 0x63, 0x2f, 0x69, 0x6e, 0x63, 0x6c, 0x75, 0x64, 0x65, 0x2f, 0x63
        /*0032*/ 	.byte	0x75, 0x74, 0x6c, 0x61, 0x73, 0x73, 0x2f, 0x67, 0x65, 0x6d, 0x6d, 0x2f, 0x63, 0x6f, 0x6c, 0x6c
        /*0042*/ 	.byte	0x65, 0x63, 0x74, 0x69, 0x76, 0x65, 0x2f, 0x73, 0x6d, 0x39, 0x30, 0x5f, 0x6d, 0x6d, 0x61, 0x5f
        /*0052*/ 	.byte	0x74, 0x6d, 0x61, 0x5f, 0x67, 0x6d, 0x6d, 0x61, 0x5f, 0x73, 0x73, 0x5f, 0x77, 0x61, 0x72, 0x70
        /*0062*/ 	.byte	0x73, 0x70, 0x65, 0x63, 0x69, 0x61, 0x6c, 0x69, 0x7a, 0x65, 0x64, 0x2e, 0x68, 0x70, 0x70, 0x00
	.type		__unnamed_1,@object
	.size		__unnamed_1,(.L_0 - __unnamed_1)
__unnamed_1:
        /* <DEDUP_REMOVED lines=181> */
        /*0bc2*/ 	.byte	0x74, 0x69, 0x74, 0x79, 0x5d, 0x00
.L_0:


//--------------------- .nv.shared._ZN7cutlass13device_kernelINS_4gemm6kernel13GemmUniversalIN4cute5tupleIJiiiiEEENS1_10collective13CollectiveMmaINS1_34MainloopSm90TmaGmmaWarpSpecializedILi2ENS5_IJNS4_1CILi2EEENSA_ILi1EEESC_EEENS1_35KernelTmaWarpSpecializedCooperativeEEENS5_IJNSA_ILi512EEENSA_ILi224EEENSA_ILi64EEEEEENS_6half_tENS5_IJlSC_lEEESK_SL_NS4_8TiledMMAINS4_8MMA_AtomIJNS4_4SM904GMMA25MMA_64x32x16_F32F16F16_SSILNSP_5MajorE0ELSR_0ELNSP_7ScaleInE1ELSS_1EEEEEENS4_6LayoutISD_NS5_IJSC_NSA_ILi0EEESW_EEEEENS5_IJNS4_10UnderscoreESZ_SZ_EEEEENS4_13SM90_TMA_LOADENS4_14ComposedLayoutINS4_7SwizzleILi3ELi4ELi3EEENS4_18smem_ptr_flag_bitsILi16EEENSV_INS5_IJNSA_ILi8EEESI_EEENS5_IJSI_SC_EEEEEEEvNS4_8identityENS4_23SM90_TMA_LOAD_MULTICASTES1C_vS1D_EENS_8epilogue10collective6detail29Sm90TmaWarpSpecializedAdapterINS1H_15DefaultEpilogueISK_SL_SL_NS1G_6thread17LinearCombinationISK_Li1EffLNS1L_9ScaleType4KindE0ELNS_15FloatRoundStyleE2ESK_EENS1_15EpilogueDefaultEEEEEvvEEEEvNT_6ParamsE --------------------------
	.section	.nv.shared._ZN7cutlass13device_kernelINS_4gemm6kernel13GemmUniversalIN4cute5tupleIJiiiiEEENS1_10collective13CollectiveMmaINS1_34MainloopSm90TmaGmmaWarpSpecializedILi2ENS5_IJNS4_1CILi2EEENSA_ILi1EEESC_EEENS1_35KernelTmaWarpSpecializedCooperativeEEENS5_IJNSA_ILi512EEENSA_ILi224EEENSA_ILi64EEEEEENS_6half_tENS5_IJlSC_lEEESK_SL_NS4_8TiledMMAINS4_8MMA_AtomIJNS4_4SM904GMMA25MMA_64x32x16_F32F16F16_SSILNSP_5MajorE0ELSR_0ELNSP_7ScaleInE1ELSS_1EEEEEENS4_6LayoutISD_NS5_IJSC_NSA_ILi0EEESW_EEEEENS5_IJNS4_10UnderscoreESZ_SZ_EEEEENS4_13SM90_TMA_LOADENS4_14ComposedLayoutINS4_7SwizzleILi3ELi4ELi3EEENS4_18smem_ptr_flag_bitsILi16EEENSV_INS5_IJNSA_ILi8EEESI_EEENS5_IJSI_SC_EEEEEEEvNS4_8identityENS4_23SM90_TMA_LOAD_MULTICASTES1C_vS1D_EENS_8epilogue10collective6detail29Sm90TmaWarpSpecializedAdapterINS1H_15DefaultEpilogueISK_SL_SL_NS1G_6thread17LinearCombinationISK_Li1EffLNS1L_9ScaleType4KindE0ELNS_15FloatRoundStyleE2ESK_EENS1_15EpilogueDefaultEEEEEvvEEEEvNT_6ParamsE,"aw",@nobits
	.sectionflags	@""
	.align	16
	.zero		1024


//--------------------- .nv.shared.reserved.0     --------------------------
	.section	.nv.shared.reserved.0,"aw",@nobits
	.weak		__nv_reservedSMEM_offset_0_alias
	.size		__nv_reservedSMEM_offset_0_alias, 0, 0
	.other		__nv_reservedSMEM_offset_0_alias,@"STO_CUDA_RESERVED_SHARED STV_DEFAULT"
__nv_reservedSMEM_offset_0_alias:
	.zero		0


//--------------------- .nv.global                --------------------------
	.section	.nv.global,"aw",@nobits
.nv.global:
	.type		_ZN40_INTERNAL_bc5ac197_4_k_cu_f50e7384_103864cute1_E,@object
	.size		_ZN40_INTERNAL_bc5ac197_4_k_cu_f50e7384_103864cute1_E,(_ZN40_INTERNAL_bc5ac197_4_k_cu_f50e7384_103864cuda3std3__45__cpo6cbeginE - _ZN40_INTERNAL_bc5ac197_4_k_cu_f50e7384_103864cute1_E)
_ZN40_INTERNAL_bc5ac197_4_k_cu_f50e7384_103864cute1_E:
	.zero		1
	.type		_ZN40_INTERNAL_bc5ac197_4_k_cu_f50e7384_103864cuda3std3__45__cpo6cbeginE,@object
	.size		_ZN40_INTERNAL_bc5ac197_4_k_cu_f50e7384_103864cuda3std3__45__cpo6cbeginE,(_ZN40_INTERNAL_bc5ac197_4_k_cu_f50e7384_103864cuda3std3__48in_placeE - _ZN40_INTERNAL_bc5ac197_4_k_cu_f50e7384_103864cuda3std3__45__cpo6cbeginE)
_ZN40_INTERNAL_bc5ac197_4_k_cu_f50e7384_103864cuda3std3__45__cpo6cbeginE:
	.zero		1
	.type		_ZN40_INTERNAL_bc5ac197_4_k_cu_f50e7384_103864cuda3std3__48in_placeE,@object
	.size		_ZN40_INTERNAL_bc5ac197_4_k_cu_f50e7384_103864cuda3std3__48in_placeE,(_ZN40_INTERNAL_bc5ac197_4_k_cu_f50e7384_103864cuda3std6ranges3__45__cpo9iter_moveE - _ZN40_INTERNAL_bc5ac197_4_k_cu_f50e7384_103864cuda3std3__48in_placeE)
_ZN40_INTERNAL_bc5ac197_4_k_cu_f50e7384_103864cuda3std3__48in_placeE:
	.zero		1
	.type		_ZN40_INTERNAL_bc5ac197_4_k_cu_f50e7384_103864cuda3std6ranges3__45__cpo9iter_moveE,@object
	.size		_ZN40_INTERNAL_bc5ac197_4_k_cu_f50e7384_103864cuda3std6ranges3__45__cpo9iter_moveE,(_ZN40_INTERNAL_bc5ac197_4_k_cu_f50e7384_103864cuda3std3__45__cpo5beginE - _ZN40_INTERNAL_bc5ac197_4_k_cu_f50e7384_103864cuda3std6ranges3__45__cpo9iter_moveE)
_ZN40_INTERNAL_bc5ac197_4_k_cu_f50e7384_103864cuda3std6ranges3__45__cpo9iter_moveE:
	.zero		1
	.type		_ZN40_INTERNAL_bc5ac197_4_k_cu_f50e7384_103864cuda3std3__45__cpo5beginE,@object
	.size		_ZN40_INTERNAL_bc5ac197_4_k_cu_f50e7384_103864cuda3std3__45__cpo5beginE,(_ZN40_INTERNAL_bc5ac197_4_k_cu_f50e7384_103864cuda3std3__442_GLOBAL__N__bc5ac197_4_k_cu_f50e7384_103866ignoreE - _ZN40_INTERNAL_bc5ac197_4_k_cu_f50e7384_103864cuda3std3__45__cpo5beginE)
_ZN40_INTERNAL_bc5ac197_4_k_cu_f50e7384_103864cuda3std3__45__cpo5beginE:
	.zero		1
	.type		_ZN40_INTERNAL_bc5ac197_4_k_cu_f50e7384_103864cuda3std3__442_GLOBAL__N__bc5ac197_4_k_cu_f50e7384_103866ignoreE,@object
	.size		_ZN40_INTERNAL_bc5ac197_4_k_cu_f50e7384_103864cuda3std3__442_GLOBAL__N__bc5ac197_4_k_cu_f50e7384_103866ignoreE,(_ZN40_INTERNAL_bc5ac197_4_k_cu_f50e7384_103864cute7productE - _ZN40_INTERNAL_bc5ac197_4_k_cu_f50e7384_103864cuda3std3__442_GLOBAL__N__bc5ac197_4_k_cu_f50e7384_103866ignoreE)
_ZN40_INTERNAL_bc5ac197_4_k_cu_f50e7384_103864cuda3std3__442_GLOBAL__N__bc5ac197_4_k_cu_f50e7384_103866ignoreE:
	.zero		1
	.type		_ZN40_INTERNAL_bc5ac197_4_k_cu_f50e7384_103864cute7productE,@object
	.size		_ZN40_INTERNAL_bc5ac197_4_k_cu_f50e7384_103864cute7productE,(_ZN40_INTERNAL_bc5ac197_4_k_cu_f50e7384_103864cuda3std3__45__cpo3endE - _ZN40_INTERNAL_bc5ac197_4_k_cu_f50e7384_103864cute7productE)
_ZN40_INTERNAL_bc5ac197_4_k_cu_f50e7384_103864cute7productE:
	.zero		1
	.type		_ZN40_INTERNAL_bc5ac197_4_k_cu_f50e7384_103864cuda3std3__45__cpo3endE,@object
	.size		_ZN40_INTERNAL_bc5ac197_4_k_cu_f50e7384_103864cuda3std3__45__cpo3endE,(_ZN40_INTERNAL_bc5ac197_4_k_cu_f50e7384_103864cuda3std3__419piecewise_constructE - _ZN40_INTERNAL_bc5ac197_4_k_cu_f50e7384_103864cuda3std3__45__cpo3endE)
_ZN40_INTERNAL_bc5ac197_4_k_cu_f50e7384_103864cuda3std3__45__cpo3endE:
	.zero		1
	.type		_ZN40_INTERNAL_bc5ac197_4_k_cu_f50e7384_103864cuda3std3__419piecewise_constructE,@object
	.size		_ZN40_INTERNAL_bc5ac197_4_k_cu_f50e7384_103864cuda3std3__419piecewise_constructE,(_ZN40_INTERNAL_bc5ac197_4_k_cu_f50e7384_103864cuda3std3__45__cpo4cendE - _ZN40_INTERNAL_bc5ac197_4_k_cu_f50e7384_103864cuda3std3__419piecewise_constructE)
_ZN40_INTERNAL_bc5ac197_4_k_cu_f50e7384_103864cuda3std3__419piecewise_constructE:
	.zero		1
	.type		_ZN40_INTERNAL_bc5ac197_4_k_cu_f50e7384_103864cuda3std3__45__cpo4cendE,@object
	.size		_ZN40_INTERNAL_bc5ac197_4_k_cu_f50e7384_103864cuda3std3__45__cpo4cendE,(_ZN40_INTERNAL_bc5ac197_4_k_cu_f50e7384_103864cuda3std6ranges3__45__cpo4swapE - _ZN40_INTERNAL_bc5ac197_4_k_cu_f50e7384_103864cuda3std3__45__cpo4cendE)
_ZN40_INTERNAL_bc5ac197_4_k_cu_f50e7384_103864cuda3std3__45__cpo4cendE:
	.zero		1
	.type		_ZN40_INTERNAL_bc5ac197_4_k_cu_f50e7384_103864cuda3std6ranges3__45__cpo4swapE,@object
	.size		_ZN40_INTERNAL_bc5ac197_4_k_cu_f50e7384_103864cuda3std6ranges3__45__cpo4swapE,(.L_8 - _ZN40_INTERNAL_bc5ac197_4_k_cu_f50e7384_103864cuda3std6ranges3__45__cpo4swapE)
_ZN40_INTERNAL_bc5ac197_4_k_cu_f50e7384_103864cuda3std6ranges3__45__cpo4swapE:
	.zero		1
.L_8:


//--------------------- .nv.constant0._ZN7cutlass13device_kernelINS_4gemm6kernel13GemmUniversalIN4cute5tupleIJiiiiEEENS1_10collective13CollectiveMmaINS1_34MainloopSm90TmaGmmaWarpSpecializedILi2ENS5_IJNS4_1CILi2EEENSA_ILi1EEESC_EEENS1_35KernelTmaWarpSpecializedCooperativeEEENS5_IJNSA_ILi512EEENSA_ILi224EEENSA_ILi64EEEEEENS_6half_tENS5_IJlSC_lEEESK_SL_NS4_8TiledMMAINS4_8MMA_AtomIJNS4_4SM904GMMA25MMA_64x32x16_F32F16F16_SSILNSP_5MajorE0ELSR_0ELNSP_7ScaleInE1ELSS_1EEEEEENS4_6LayoutISD_NS5_IJSC_NSA_ILi0EEESW_EEEEENS5_IJNS4_10UnderscoreESZ_SZ_EEEEENS4_13SM90_TMA_LOADENS4_14ComposedLayoutINS4_7SwizzleILi3ELi4ELi3EEENS4_18smem_ptr_flag_bitsILi16EEENSV_INS5_IJNSA_ILi8EEESI_EEENS5_IJSI_SC_EEEEEEEvNS4_8identityENS4_23SM90_TMA_LOAD_MULTICASTES1C_vS1D_EENS_8epilogue10collective6detail29Sm90TmaWarpSpecializedAdapterINS1H_15DefaultEpilogueISK_SL_SL_NS1G_6thread17LinearCombinationISK_Li1EffLNS1L_9ScaleType4KindE0ELNS_15FloatRoundStyleE2ESK_EENS1_15EpilogueDefaultEEEEEvvEEEEvNT_6ParamsE --------------------------
	.section	.nv.constant0._ZN7cutlass13device_kernelINS_4gemm6kernel13GemmUniversalIN4cute5tupleIJiiiiEEENS1_10collective13CollectiveMmaINS1_34MainloopSm90TmaGmmaWarpSpecializedILi2ENS5_IJNS4_1CILi2EEENSA_ILi1EEESC_EEENS1_35KernelTmaWarpSpecializedCooperativeEEENS5_IJNSA_ILi512EEENSA_ILi224EEENSA_ILi64EEEEEENS_6half_tENS5_IJlSC_lEEESK_SL_NS4_8TiledMMAINS4_8MMA_AtomIJNS4_4SM904GMMA25MMA_64x32x16_F32F16F16_SSILNSP_5MajorE0ELSR_0ELNSP_7ScaleInE1ELSS_1EEEEEENS4_6LayoutISD_NS5_IJSC_NSA_ILi0EEESW_EEEEENS5_IJNS4_10UnderscoreESZ_SZ_EEEEENS4_13SM90_TMA_LOADENS4_14ComposedLayoutINS4_7SwizzleILi3ELi4ELi3EEENS4_18smem_ptr_flag_bitsILi16EEENSV_INS5_IJNSA_ILi8EEESI_EEENS5_IJSI_SC_EEEEEEEvNS4_8identityENS4_23SM90_TMA_LOAD_MULTICASTES1C_vS1D_EENS_8epilogue10collective6detail29Sm90TmaWarpSpecializedAdapterINS1H_15DefaultEpilogueISK_SL_SL_NS1G_6thread17LinearCombinationISK_Li1EffLNS1L_9ScaleType4KindE0ELNS_15FloatRoundStyleE2ESK_EENS1_15EpilogueDefaultEEEEEvvEEEEvNT_6ParamsE,"a",@progbits
	.sectionflags	@""
	.align	4
.nv.constant0._ZN7cutlass13device_kernelINS_4gemm6kernel13GemmUniversalIN4cute5tupleIJiiiiEEENS1_10collective13CollectiveMmaINS1_34MainloopSm90TmaGmmaWarpSpecializedILi2ENS5_IJNS4_1CILi2EEENSA_ILi1EEESC_EEENS1_35KernelTmaWarpSpecializedCooperativeEEENS5_IJNSA_ILi512EEENSA_ILi224EEENSA_ILi64EEEEEENS_6half_tENS5_IJlSC_lEEESK_SL_NS4_8TiledMMAINS4_8MMA_AtomIJNS4_4SM904GMMA25MMA_64x32x16_F32F16F16_SSILNSP_5MajorE0ELSR_0ELNSP_7ScaleInE1ELSS_1EEEEEENS4_6LayoutISD_NS5_IJSC_NSA_ILi0EEESW_EEEEENS5_IJNS4_10UnderscoreESZ_SZ_EEEEENS4_13SM90_TMA_LOADENS4_14ComposedLayoutINS4_7SwizzleILi3ELi4ELi3EEENS4_18smem_ptr_flag_bitsILi16EEENSV_INS5_IJNSA_ILi8EEESI_EEENS5_IJSI_SC_EEEEEEEvNS4_8identityENS4_23SM90_TMA_LOAD_MULTICASTES1C_vS1D_EENS_8epilogue10collective6detail29Sm90TmaWarpSpecializedAdapterINS1H_15DefaultEpilogueISK_SL_SL_NS1G_6thread17LinearCombinationISK_Li1EffLNS1L_9ScaleType4KindE0ELNS_15FloatRoundStyleE2ESK_EENS1_15EpilogueDefaultEEEEEvvEEEEvNT_6ParamsE:
	.zero		1664


//--------------------- SYMBOLS --------------------------

	.type		.nv.reservedSmem.offset0,@object
	.size		.nv.reservedSmem.offset0,0x4
	.type		__assertfail,@function
